//
// Generated by NVIDIA NVVM Compiler
//
// Compiler Build ID: CL-36424714
// Cuda compilation tools, release 13.0, V13.0.88
// Based on NVVM 20.0.0
//

.version 9.0
.target sm_100
.address_size 64

	// .globl	reparameterize_forward
.func  (.param .b64 func_retval0) __internal_accurate_pow
(
	.param .b64 __internal_accurate_pow_param_0,
	.param .b64 __internal_accurate_pow_param_1
)
;
// _ZZ6CdistPE6shared has been demoted
.extern .shared .align 16 .b8 shm[];

.visible .entry reparameterize_forward(
	.param .u64 .ptr .align 1 reparameterize_forward_param_0,
	.param .u64 .ptr .align 1 reparameterize_forward_param_1,
	.param .u64 .ptr .align 1 reparameterize_forward_param_2,
	.param .u64 .ptr .align 1 reparameterize_forward_param_3,
	.param .u32 reparameterize_forward_param_4
)
{
	.reg .pred 	%p<2>;
	.reg .b32 	%r<11>;
	.reg .b32 	%f<18>;
	.reg .b64 	%rd<14>;

	ld.param.u64 	%rd1, [reparameterize_forward_param_0];
	ld.param.u64 	%rd2, [reparameterize_forward_param_1];
	ld.param.u64 	%rd3, [reparameterize_forward_param_2];
	ld.param.u64 	%rd4, [reparameterize_forward_param_3];
	ld.param.u32 	%r2, [reparameterize_forward_param_4];
	mov.u32 	%r3, %ctaid.x;
	mov.u32 	%r4, %ctaid.y;
	mov.u32 	%r5, %nctaid.x;
	mad.lo.s32 	%r6, %r4, %r5, %r3;
	mov.u32 	%r7, %ntid.x;
	mov.u32 	%r8, %tid.x;
	mad.lo.s32 	%r1, %r6, %r7, %r8;
	setp.ge.s32 	%p1, %r1, %r2;
	@%p1 bra 	$L__BB0_2;
	cvta.to.global.u64 	%rd5, %rd3;
	cvta.to.global.u64 	%rd6, %rd2;
	cvta.to.global.u64 	%rd7, %rd1;
	cvta.to.global.u64 	%rd8, %rd4;
	mul.wide.s32 	%rd9, %r1, 4;
	add.s64 	%rd10, %rd5, %rd9;
	ld.global.f32 	%f1, [%rd10];
	add.s64 	%rd11, %rd6, %rd9;
	ld.global.f32 	%f2, [%rd11];
	mul.f32 	%f3, %f2, 0f3F000000;
	fma.rn.f32 	%f4, %f3, 0f3BBB989D, 0f3F000000;
	cvt.sat.f32.f32 	%f5, %f4;
	mov.f32 	%f6, 0f4B400001;
	mov.f32 	%f7, 0f437C0000;
	fma.rm.f32 	%f8, %f5, %f7, %f6;
	add.f32 	%f9, %f8, 0fCB40007F;
	neg.f32 	%f10, %f9;
	fma.rn.f32 	%f11, %f3, 0f3FB8AA3B, %f10;
	fma.rn.f32 	%f12, %f3, 0f32A57060, %f11;
	mov.b32 	%r9, %f8;
	shl.b32 	%r10, %r9, 23;
	mov.b32 	%f13, %r10;
	ex2.approx.ftz.f32 	%f14, %f12;
	mul.f32 	%f15, %f14, %f13;
	add.s64 	%rd12, %rd7, %rd9;
	ld.global.f32 	%f16, [%rd12];
	fma.rn.f32 	%f17, %f1, %f15, %f16;
	add.s64 	%rd13, %rd8, %rd9;
	st.global.f32 	[%rd13], %f17;
$L__BB0_2:
	ret;

}
	// .globl	reparameterize_backward
.visible .entry reparameterize_backward(
	.param .u64 .ptr .align 1 reparameterize_backward_param_0,
	.param .u64 .ptr .align 1 reparameterize_backward_param_1,
	.param .u64 .ptr .align 1 reparameterize_backward_param_2,
	.param .u64 .ptr .align 1 reparameterize_backward_param_3,
	.param .u64 .ptr .align 1 reparameterize_backward_param_4,
	.param .u32 reparameterize_backward_param_5
)
{
	.reg .pred 	%p<2>;
	.reg .b32 	%r<11>;
	.reg .b32 	%f<24>;
	.reg .b64 	%rd<17>;

	ld.param.u64 	%rd1, [reparameterize_backward_param_0];
	ld.param.u64 	%rd2, [reparameterize_backward_param_1];
	ld.param.u64 	%rd3, [reparameterize_backward_param_2];
	ld.param.u64 	%rd4, [reparameterize_backward_param_3];
	ld.param.u64 	%rd5, [reparameterize_backward_param_4];
	ld.param.u32 	%r2, [reparameterize_backward_param_5];
	mov.u32 	%r3, %ctaid.x;
	mov.u32 	%r4, %ctaid.y;
	mov.u32 	%r5, %nctaid.x;
	mad.lo.s32 	%r6, %r4, %r5, %r3;
	mov.u32 	%r7, %ntid.x;
	mov.u32 	%r8, %tid.x;
	mad.lo.s32 	%r1, %r6, %r7, %r8;
	setp.ge.s32 	%p1, %r1, %r2;
	@%p1 bra 	$L__BB1_2;
	cvta.to.global.u64 	%rd6, %rd5;
	cvta.to.global.u64 	%rd7, %rd3;
	cvta.to.global.u64 	%rd8, %rd4;
	cvta.to.global.u64 	%rd9, %rd2;
	cvta.to.global.u64 	%rd10, %rd1;
	mul.wide.s32 	%rd11, %r1, 4;
	add.s64 	%rd12, %rd6, %rd11;
	ld.global.f32 	%f1, [%rd12];
	add.s64 	%rd13, %rd7, %rd11;
	ld.global.f32 	%f2, [%rd13];
	mul.f32 	%f3, %f1, %f2;
	add.s64 	%rd14, %rd8, %rd11;
	ld.global.f32 	%f4, [%rd14];
	mul.f32 	%f5, %f4, 0f3F000000;
	fma.rn.f32 	%f6, %f5, 0f3BBB989D, 0f3F000000;
	cvt.sat.f32.f32 	%f7, %f6;
	mov.f32 	%f8, 0f4B400001;
	mov.f32 	%f9, 0f437C0000;
	fma.rm.f32 	%f10, %f7, %f9, %f8;
	add.f32 	%f11, %f10, 0fCB40007F;
	neg.f32 	%f12, %f11;
	fma.rn.f32 	%f13, %f5, 0f3FB8AA3B, %f12;
	fma.rn.f32 	%f14, %f5, 0f32A57060, %f13;
	mov.b32 	%r9, %f10;
	shl.b32 	%r10, %r9, 23;
	mov.b32 	%f15, %r10;
	ex2.approx.ftz.f32 	%f16, %f14;
	mul.f32 	%f17, %f16, %f15;
	mul.f32 	%f18, %f3, %f17;
	add.s64 	%rd15, %rd9, %rd11;
	ld.global.f32 	%f19, [%rd15];
	fma.rn.f32 	%f20, %f18, 0f3F000000, %f19;
	st.global.f32 	[%rd15], %f20;
	ld.global.f32 	%f21, [%rd12];
	add.s64 	%rd16, %rd10, %rd11;
	ld.global.f32 	%f22, [%rd16];
	add.f32 	%f23, %f21, %f22;
	st.global.f32 	[%rd16], %f23;
$L__BB1_2:
	ret;

}
	// .globl	kl_loss
.visible .entry kl_loss(
	.param .u64 .ptr .align 1 kl_loss_param_0,
	.param .u64 .ptr .align 1 kl_loss_param_1,
	.param .f32 kl_loss_param_2,
	.param .u64 .ptr .align 1 kl_loss_param_3,
	.param .u32 kl_loss_param_4
)
{
	.reg .pred 	%p<11>;
	.reg .b32 	%r<22>;
	.reg .b32 	%f<84>;
	.reg .b64 	%rd<12>;

	ld.param.u64 	%rd1, [kl_loss_param_0];
	ld.param.u64 	%rd2, [kl_loss_param_1];
	ld.param.f32 	%f8, [kl_loss_param_2];
	ld.param.u64 	%rd3, [kl_loss_param_3];
	ld.param.u32 	%r2, [kl_loss_param_4];
	mov.u32 	%r3, %ctaid.x;
	mov.u32 	%r4, %ctaid.y;
	mov.u32 	%r5, %nctaid.x;
	mad.lo.s32 	%r6, %r4, %r5, %r3;
	mov.u32 	%r7, %ntid.x;
	mov.u32 	%r8, %tid.x;
	mad.lo.s32 	%r1, %r6, %r7, %r8;
	setp.ge.s32 	%p1, %r1, %r2;
	@%p1 bra 	$L__BB2_7;
	cvta.to.global.u64 	%rd4, %rd2;
	cvta.to.global.u64 	%rd5, %rd1;
	mul.wide.s32 	%rd6, %r1, 4;
	add.s64 	%rd7, %rd4, %rd6;
	ld.global.f32 	%f1, [%rd7];
	add.s64 	%rd8, %rd5, %rd6;
	ld.global.f32 	%f2, [%rd8];
	abs.f32 	%f3, %f2;
	setp.eq.f32 	%p2, %f2, 0f3F800000;
	mov.f32 	%f83, 0f3F800000;
	@%p2 bra 	$L__BB2_6;
	setp.num.f32 	%p3, %f3, %f3;
	@%p3 bra 	$L__BB2_4;
	mov.f32 	%f65, 0f40000000;
	add.rn.f32 	%f83, %f2, %f65;
	bra.uni 	$L__BB2_6;
$L__BB2_4:
	setp.lt.f32 	%p4, %f3, 0f00800000;
	mul.f32 	%f10, %f3, 0f4B800000;
	selp.f32 	%f11, %f10, %f3, %p4;
	mov.b32 	%r9, %f11;
	add.s32 	%r10, %r9, -1060439283;
	and.b32  	%r11, %r10, -8388608;
	sub.s32 	%r12, %r9, %r11;
	mov.b32 	%f12, %r12;
	cvt.rn.f32.s32 	%f13, %r11;
	selp.f32 	%f14, 0fC1C00000, 0f00000000, %p4;
	fma.rn.f32 	%f15, %f13, 0f34000000, %f14;
	add.f32 	%f16, %f12, 0fBF800000;
	add.f32 	%f17, %f12, 0f3F800000;
	rcp.approx.ftz.f32 	%f18, %f17;
	add.f32 	%f19, %f16, %f16;
	mul.f32 	%f20, %f19, %f18;
	mul.f32 	%f21, %f20, %f20;
	neg.f32 	%f22, %f20;
	sub.f32 	%f23, %f16, %f20;
	add.f32 	%f24, %f23, %f23;
	fma.rn.f32 	%f25, %f22, %f16, %f24;
	mul.rn.f32 	%f26, %f18, %f25;
	fma.rn.f32 	%f27, %f21, 0f3A2C32E4, 0f3B52E7DB;
	fma.rn.f32 	%f28, %f27, %f21, 0f3C93BB73;
	fma.rn.f32 	%f29, %f28, %f21, 0f3DF6384F;
	mul.rn.f32 	%f30, %f29, %f21;
	fma.rn.f32 	%f31, %f20, 0f3FB8AA3B, %f15;
	mul.f32 	%f32, %f30, 0f40400000;
	sub.f32 	%f33, %f15, %f31;
	fma.rn.f32 	%f34, %f20, 0f3FB8AA3B, %f33;
	fma.rn.f32 	%f35, %f26, 0f3FB8AA3B, %f34;
	fma.rn.f32 	%f36, %f20, 0f32A55E34, %f35;
	fma.rn.f32 	%f37, %f32, %f26, %f36;
	fma.rn.f32 	%f38, %f30, %f20, %f37;
	add.rn.f32 	%f39, %f31, %f38;
	mov.f32 	%f40, 0f40000000;
	mul.rn.f32 	%f41, %f39, %f40;
	cvt.rni.f32.f32 	%f42, %f41;
	sub.f32 	%f43, %f41, %f42;
	neg.f32 	%f44, %f41;
	fma.rn.f32 	%f45, %f39, 0f40000000, %f44;
	neg.f32 	%f46, %f31;
	add.rn.f32 	%f47, %f39, %f46;
	neg.f32 	%f48, %f47;
	add.rn.f32 	%f49, %f38, %f48;
	fma.rn.f32 	%f50, %f49, 0f40000000, %f45;
	add.f32 	%f51, %f43, %f50;
	setp.gt.f32 	%p5, %f42, 0f00000000;
	selp.b32 	%r13, 0, -2097152000, %p5;
	setp.neu.f32 	%p6, %f2, 0f00000000;
	setp.neu.f32 	%p7, %f3, 0f7F800000;
	setp.lt.f32 	%p8, %f41, 0f00000000;
	selp.f32 	%f52, 0f00000000, 0f7F800000, %p8;
	abs.f32 	%f53, %f41;
	setp.gt.f32 	%p9, %f53, 0f43180000;
	cvt.rzi.s32.f32 	%r14, %f42;
	shl.b32 	%r15, %r14, 23;
	sub.s32 	%r16, %r15, %r13;
	mov.b32 	%f54, %r16;
	add.s32 	%r17, %r13, 2130706432;
	mov.b32 	%f55, %r17;
	fma.rn.f32 	%f56, %f51, 0f391FCB8E, 0f3AAF85ED;
	fma.rn.f32 	%f57, %f56, %f51, 0f3C1D9856;
	fma.rn.f32 	%f58, %f57, %f51, 0f3D6357BB;
	fma.rn.f32 	%f59, %f58, %f51, 0f3E75FDEC;
	fma.rn.f32 	%f60, %f59, %f51, 0f3F317218;
	fma.rn.f32 	%f61, %f60, %f51, 0f3F800000;
	mul.f32 	%f62, %f61, %f55;
	mul.f32 	%f63, %f62, %f54;
	selp.f32 	%f83, %f52, %f63, %p9;
	and.pred  	%p10, %p6, %p7;
	@%p10 bra 	$L__BB2_6;
	add.f32 	%f64, %f2, %f2;
	mov.b32 	%r18, %f64;
	and.b32  	%r19, %r18, 2147483647;
	mov.b32 	%f83, %r19;
$L__BB2_6:
	add.f32 	%f66, %f1, 0f3F800000;
	sub.f32 	%f67, %f66, %f83;
	fma.rn.f32 	%f68, %f1, 0f3BBB989D, 0f3F000000;
	cvt.sat.f32.f32 	%f69, %f68;
	mov.f32 	%f70, 0f4B400001;
	mov.f32 	%f71, 0f437C0000;
	fma.rm.f32 	%f72, %f69, %f71, %f70;
	add.f32 	%f73, %f72, 0fCB40007F;
	neg.f32 	%f74, %f73;
	fma.rn.f32 	%f75, %f1, 0f3FB8AA3B, %f74;
	fma.rn.f32 	%f76, %f1, 0f32A57060, %f75;
	mov.b32 	%r20, %f72;
	shl.b32 	%r21, %r20, 23;
	mov.b32 	%f77, %r21;
	ex2.approx.ftz.f32 	%f78, %f76;
	mul.f32 	%f79, %f78, %f77;
	sub.f32 	%f80, %f67, %f79;
	mul.f32 	%f81, %f80, 0fBF000000;
	mul.f32 	%f82, %f8, %f81;
	cvta.to.global.u64 	%rd9, %rd3;
	add.s64 	%rd11, %rd9, %rd6;
	st.global.f32 	[%rd11], %f82;
$L__BB2_7:
	ret;

}
	// .globl	kl_loss_back
.visible .entry kl_loss_back(
	.param .u64 .ptr .align 1 kl_loss_back_param_0,
	.param .u64 .ptr .align 1 kl_loss_back_param_1,
	.param .f32 kl_loss_back_param_2,
	.param .u64 .ptr .align 1 kl_loss_back_param_3,
	.param .u64 .ptr .align 1 kl_loss_back_param_4,
	.param .u32 kl_loss_back_param_5,
	.param .u32 kl_loss_back_param_6
)
{
	.reg .pred 	%p<2>;
	.reg .b32 	%r<11>;
	.reg .b32 	%f<21>;
	.reg .b64 	%rd<14>;

	ld.param.u64 	%rd1, [kl_loss_back_param_0];
	ld.param.u64 	%rd2, [kl_loss_back_param_1];
	ld.param.f32 	%f1, [kl_loss_back_param_2];
	ld.param.u64 	%rd3, [kl_loss_back_param_3];
	ld.param.u64 	%rd4, [kl_loss_back_param_4];
	ld.param.u32 	%r2, [kl_loss_back_param_6];
	mov.u32 	%r3, %ctaid.x;
	mov.u32 	%r4, %ctaid.y;
	mov.u32 	%r5, %nctaid.x;
	mad.lo.s32 	%r6, %r4, %r5, %r3;
	mov.u32 	%r7, %ntid.x;
	mov.u32 	%r8, %tid.x;
	mad.lo.s32 	%r1, %r6, %r7, %r8;
	setp.ge.s32 	%p1, %r1, %r2;
	@%p1 bra 	$L__BB3_2;
	cvta.to.global.u64 	%rd5, %rd1;
	cvta.to.global.u64 	%rd6, %rd3;
	cvta.to.global.u64 	%rd7, %rd2;
	cvta.to.global.u64 	%rd8, %rd4;
	mul.wide.s32 	%rd9, %r1, 4;
	add.s64 	%rd10, %rd5, %rd9;
	ld.global.f32 	%f2, [%rd10];
	mul.f32 	%f3, %f1, %f2;
	add.s64 	%rd11, %rd6, %rd9;
	st.global.f32 	[%rd11], %f3;
	mul.f32 	%f4, %f1, 0fBF000000;
	add.s64 	%rd12, %rd7, %rd9;
	ld.global.f32 	%f5, [%rd12];
	fma.rn.f32 	%f6, %f5, 0f3BBB989D, 0f3F000000;
	cvt.sat.f32.f32 	%f7, %f6;
	mov.f32 	%f8, 0f4B400001;
	mov.f32 	%f9, 0f437C0000;
	fma.rm.f32 	%f10, %f7, %f9, %f8;
	add.f32 	%f11, %f10, 0fCB40007F;
	neg.f32 	%f12, %f11;
	fma.rn.f32 	%f13, %f5, 0f3FB8AA3B, %f12;
	fma.rn.f32 	%f14, %f5, 0f32A57060, %f13;
	mov.b32 	%r9, %f10;
	shl.b32 	%r10, %r9, 23;
	mov.b32 	%f15, %r10;
	ex2.approx.ftz.f32 	%f16, %f14;
	mul.f32 	%f17, %f16, %f15;
	mov.f32 	%f18, 0f3F800000;
	sub.f32 	%f19, %f18, %f17;
	mul.f32 	%f20, %f4, %f19;
	add.s64 	%rd13, %rd8, %rd9;
	st.global.f32 	[%rd13], %f20;
$L__BB3_2:
	ret;

}
	// .globl	CdistP
.visible .entry CdistP(
	.param .u64 .ptr .align 1 CdistP_param_0,
	.param .u64 .ptr .align 1 CdistP_param_1,
	.param .u64 .ptr .align 1 CdistP_param_2,
	.param .f64 CdistP_param_3,
	.param .u64 CdistP_param_4,
	.param .u64 CdistP_param_5,
	.param .u64 CdistP_param_6,
	.param .u64 CdistP_param_7,
	.param .u64 CdistP_param_8
)
{
	.reg .pred 	%p<111>;
	.reg .b32 	%r<121>;
	.reg .b32 	%f<59>;
	.reg .b64 	%rd<95>;
	.reg .b64 	%fd<80>;
	// demoted variable
	.shared .align 4 .b8 _ZZ6CdistPE6shared[1024];
	ld.param.u64 	%rd44, [CdistP_param_0];
	ld.param.u64 	%rd37, [CdistP_param_1];
	ld.param.f64 	%fd41, [CdistP_param_3];
	ld.param.u64 	%rd39, [CdistP_param_4];
	ld.param.u64 	%rd40, [CdistP_param_5];
	ld.param.u64 	%rd41, [CdistP_param_6];
	ld.param.u64 	%rd42, [CdistP_param_7];
	ld.param.u64 	%rd43, [CdistP_param_8];
	cvta.to.global.u64 	%rd1, %rd44;
	mov.u32 	%r16, %ctaid.x;
	cvt.u64.u32 	%rd2, %r16;
	and.b64  	%rd45, %rd41, -4294967296;
	setp.ne.s64 	%p9, %rd45, 0;
	@%p9 bra 	$L__BB4_2;
	cvt.u32.u64 	%r17, %rd41;
	cvt.u32.u64 	%r18, %rd2;
	div.u32 	%r19, %r18, %r17;
	mul.lo.s32 	%r20, %r19, %r17;
	sub.s32 	%r21, %r18, %r20;
	cvt.u64.u32 	%rd86, %r19;
	cvt.u64.u32 	%rd87, %r21;
	bra.uni 	$L__BB4_3;
$L__BB4_2:
	div.s64 	%rd86, %rd2, %rd41;
	mul.lo.s64 	%rd46, %rd86, %rd41;
	sub.s64 	%rd87, %rd2, %rd46;
$L__BB4_3:
	or.b64  	%rd47, %rd87, %rd39;
	and.b64  	%rd48, %rd47, -4294967296;
	setp.ne.s64 	%p10, %rd48, 0;
	@%p10 bra 	$L__BB4_5;
	cvt.u32.u64 	%r22, %rd39;
	cvt.u32.u64 	%r23, %rd87;
	div.u32 	%r24, %r23, %r22;
	mul.lo.s32 	%r25, %r24, %r22;
	sub.s32 	%r26, %r23, %r25;
	cvt.u64.u32 	%rd88, %r24;
	cvt.u64.u32 	%rd89, %r26;
	bra.uni 	$L__BB4_6;
$L__BB4_5:
	div.s64 	%rd88, %rd87, %rd39;
	mul.lo.s64 	%rd49, %rd88, %rd39;
	sub.s64 	%rd89, %rd87, %rd49;
$L__BB4_6:
	mov.u32 	%r1, %ntid.x;
	mul.lo.s64 	%rd50, %rd86, %rd42;
	mad.lo.s64 	%rd15, %rd88, %rd40, %rd50;
	shl.b64 	%rd51, %rd15, 2;
	add.s64 	%rd52, %rd1, %rd51;
	shl.b64 	%rd53, %rd40, 2;
	add.s64 	%rd16, %rd52, %rd53;
	mov.u32 	%r2, %tid.x;
	cvt.u64.u32 	%rd54, %r2;
	mul.wide.u32 	%rd18, %r2, 4;
	add.s64 	%rd93, %rd52, %rd18;
	mad.lo.s64 	%rd55, %rd86, %rd43, %rd54;
	mad.lo.s64 	%rd56, %rd89, %rd40, %rd55;
	cvta.to.global.u64 	%rd57, %rd37;
	shl.b64 	%rd58, %rd56, 2;
	add.s64 	%rd91, %rd57, %rd58;
	setp.le.s64 	%p11, %rd40, %rd54;
	mov.f32 	%f55, 0f00000000;
	@%p11 bra 	$L__BB4_45;
	{
	.reg .b32 %temp; 
	mov.b64 	{%temp, %r3}, %fd41;
	}
	shr.u32 	%r27, %r3, 20;
	and.b32  	%r28, %r27, 2047;
	add.s32 	%r29, %r28, -1012;
	mov.b64 	%rd59, %fd41;
	shl.b64 	%rd21, %rd59, %r29;
	setp.eq.s64 	%p1, %rd21, -9223372036854775808;
	cvt.rzi.f64.f64 	%fd1, %fd41;
	abs.f64 	%fd2, %fd41;
	setp.neu.f64 	%p13, %fd2, 0d3FE0000000000000;
	and.pred  	%p2, %p13, %p1;
	setp.lt.s32 	%p14, %r3, 0;
	selp.b32 	%r4, 0, 2146435072, %p14;
	and.b32  	%r5, %r3, 2147483647;
	or.b32  	%r6, %r4, -2147483648;
	add.s64 	%rd61, %rd51, %rd1;
	add.s64 	%rd62, %rd61, %rd18;
	mul.wide.u32 	%rd22, %r1, 4;
	add.s64 	%rd63, %rd62, %rd22;
	shl.b64 	%rd64, %rd40, 2;
	add.s64 	%rd65, %rd61, %rd64;
	max.u64 	%rd66, %rd63, %rd65;
	setp.lt.u64 	%p15, %rd63, %rd65;
	selp.u64 	%rd23, 1, 0, %p15;
	add.s64 	%rd67, %rd63, %rd23;
	sub.s64 	%rd24, %rd66, %rd67;
	and.b64  	%rd68, %rd24, -4294967296;
	setp.ne.s64 	%p16, %rd68, 0;
	@%p16 bra 	$L__BB4_9;
	cvt.u32.u64 	%r30, %rd22;
	cvt.u32.u64 	%r31, %rd24;
	div.u32 	%r32, %r31, %r30;
	cvt.u64.u32 	%rd90, %r32;
	bra.uni 	$L__BB4_10;
$L__BB4_9:
	div.u64 	%rd90, %rd24, %rd22;
$L__BB4_10:
	add.s64 	%rd28, %rd90, %rd23;
	and.b64  	%rd69, %rd28, 1;
	setp.eq.b64 	%p17, %rd69, 1;
	mov.f32 	%f55, 0f00000000;
	@%p17 bra 	$L__BB4_22;
	ld.global.f32 	%f20, [%rd93];
	ld.global.f32 	%f21, [%rd91];
	sub.f32 	%f22, %f20, %f21;
	abs.f32 	%f1, %f22;
	cvt.f64.f32 	%fd3, %f1;
	{
	.reg .b32 %temp; 
	mov.b64 	{%temp, %r7}, %fd3;
	}
	abs.f64 	%fd4, %fd3;
	setp.eq.f32 	%p18, %f1, 0f00000000;
	@%p18 bra 	$L__BB4_13;
	{ // callseq 0, 0
	.param .b64 param0;
	st.param.f64 	[param0], %fd4;
	.param .b64 param1;
	st.param.f64 	[param1], %fd41;
	.param .b64 retval0;
	call.uni (retval0), 
	__internal_accurate_pow, 
	(
	param0, 
	param1
	);
	ld.param.f64 	%fd42, [retval0];
	} // callseq 0
	setp.lt.s32 	%p19, %r7, 0;
	setp.neu.f64 	%p20, %fd41, %fd1;
	neg.f64 	%fd44, %fd42;
	setp.eq.s64 	%p21, %rd21, -9223372036854775808;
	selp.f64 	%fd45, %fd44, %fd42, %p21;
	selp.f64 	%fd46, %fd45, %fd42, %p19;
	selp.f64 	%fd47, 0dFFF8000000000000, %fd46, %p19;
	selp.f64 	%fd73, %fd47, %fd46, %p20;
	mov.pred 	%p107, %p1;
	bra.uni 	$L__BB4_14;
$L__BB4_13:
	selp.b32 	%r33, %r7, 0, %p2;
	or.b32  	%r34, %r33, 2146435072;
	selp.b32 	%r35, %r34, %r33, %p14;
	mov.b32 	%r36, 0;
	mov.b64 	%fd73, {%r36, %r35};
	mov.pred 	%p107, %p2;
$L__BB4_14:
	add.f64 	%fd48, %fd41, %fd3;
	{
	.reg .b32 %temp; 
	mov.b64 	{%temp, %r37}, %fd48;
	}
	and.b32  	%r38, %r37, 2146435072;
	setp.ne.s32 	%p23, %r38, 2146435072;
	@%p23 bra 	$L__BB4_21;
	setp.nan.f64 	%p24, %fd41, %fd41;
	setp.nan.f32 	%p25, %f1, %f1;
	or.pred  	%p26, %p24, %p25;
	@%p26 bra 	$L__BB4_20;
	setp.eq.f64 	%p27, %fd2, 0d7FF0000000000000;
	@%p27 bra 	$L__BB4_19;
	setp.neu.f64 	%p28, %fd4, 0d7FF0000000000000;
	@%p28 bra 	$L__BB4_21;
	setp.lt.s32 	%p29, %r7, 0;
	setp.ne.s32 	%p30, %r5, 1071644672;
	selp.b32 	%r40, %r6, %r4, %p30;
	selp.b32 	%r41, %r40, %r4, %p107;
	selp.b32 	%r42, %r41, %r4, %p29;
	mov.b32 	%r43, 0;
	mov.b64 	%fd73, {%r43, %r42};
	bra.uni 	$L__BB4_21;
$L__BB4_19:
	setp.gt.f64 	%p32, %fd4, 0d3FF0000000000000;
	selp.b32 	%r44, 2146435072, 0, %p32;
	xor.b32  	%r45, %r44, 2146435072;
	selp.b32 	%r46, %r45, %r44, %p14;
	setp.eq.f32 	%p33, %f1, 0fBF800000;
	selp.b32 	%r47, 1072693248, %r46, %p33;
	mov.b32 	%r48, 0;
	mov.b64 	%fd73, {%r48, %r47};
	bra.uni 	$L__BB4_21;
$L__BB4_20:
	add.rn.f64 	%fd73, %fd3, %fd41;
$L__BB4_21:
	setp.eq.f64 	%p34, %fd41, 0d0000000000000000;
	setp.eq.f32 	%p35, %f1, 0f3F800000;
	cvt.rn.f32.f64 	%f23, %fd73;
	add.f32 	%f24, %f23, 0f00000000;
	selp.f32 	%f25, 0f3F800000, %f24, %p35;
	selp.f32 	%f55, 0f3F800000, %f25, %p34;
	mul.wide.u32 	%rd70, %r1, 4;
	add.s64 	%rd93, %rd93, %rd70;
	add.s64 	%rd91, %rd91, %rd70;
$L__BB4_22:
	setp.eq.s64 	%p36, %rd28, 0;
	@%p36 bra 	$L__BB4_45;
	mov.b64 	%rd94, 0;
$L__BB4_24:
	add.s64 	%rd72, %rd91, %rd94;
	add.s64 	%rd73, %rd93, %rd94;
	ld.global.f32 	%f26, [%rd73];
	ld.global.f32 	%f27, [%rd72];
	sub.f32 	%f28, %f26, %f27;
	abs.f32 	%f6, %f28;
	cvt.f64.f32 	%fd12, %f6;
	{
	.reg .b32 %temp; 
	mov.b64 	{%temp, %r8}, %fd12;
	}
	abs.f64 	%fd13, %fd12;
	setp.neu.f32 	%p37, %f6, 0f00000000;
	@%p37 bra 	$L__BB4_26;
	setp.lt.s32 	%p41, %r3, 0;
	selp.b32 	%r49, %r8, 0, %p2;
	or.b32  	%r50, %r49, 2146435072;
	selp.b32 	%r51, %r50, %r49, %p41;
	mov.b32 	%r52, 0;
	mov.b64 	%fd75, {%r52, %r51};
	mov.pred 	%p4, %p2;
	bra.uni 	$L__BB4_27;
$L__BB4_26:
	{ // callseq 1, 0
	.param .b64 param0;
	st.param.f64 	[param0], %fd13;
	.param .b64 param1;
	st.param.f64 	[param1], %fd41;
	.param .b64 retval0;
	call.uni (retval0), 
	__internal_accurate_pow, 
	(
	param0, 
	param1
	);
	ld.param.f64 	%fd49, [retval0];
	} // callseq 1
	setp.lt.s32 	%p38, %r8, 0;
	setp.neu.f64 	%p39, %fd41, %fd1;
	neg.f64 	%fd51, %fd49;
	setp.eq.s64 	%p40, %rd21, -9223372036854775808;
	selp.f64 	%fd52, %fd51, %fd49, %p40;
	selp.f64 	%fd53, %fd52, %fd49, %p38;
	selp.f64 	%fd54, 0dFFF8000000000000, %fd53, %p38;
	selp.f64 	%fd75, %fd54, %fd53, %p39;
	mov.pred 	%p4, %p1;
$L__BB4_27:
	add.f64 	%fd55, %fd41, %fd12;
	{
	.reg .b32 %temp; 
	mov.b64 	{%temp, %r53}, %fd55;
	}
	and.b32  	%r54, %r53, 2146435072;
	setp.ne.s32 	%p42, %r54, 2146435072;
	@%p42 bra 	$L__BB4_34;
	setp.num.f64 	%p43, %fd41, %fd41;
	setp.num.f32 	%p44, %f6, %f6;
	and.pred  	%p45, %p43, %p44;
	@%p45 bra 	$L__BB4_30;
	add.rn.f64 	%fd75, %fd12, %fd41;
	bra.uni 	$L__BB4_34;
$L__BB4_30:
	setp.neu.f64 	%p46, %fd2, 0d7FF0000000000000;
	@%p46 bra 	$L__BB4_32;
	setp.lt.s32 	%p50, %r3, 0;
	setp.gt.f64 	%p51, %fd13, 0d3FF0000000000000;
	selp.b32 	%r60, 2146435072, 0, %p51;
	xor.b32  	%r61, %r60, 2146435072;
	selp.b32 	%r62, %r61, %r60, %p50;
	setp.eq.f32 	%p52, %f6, 0fBF800000;
	selp.b32 	%r63, 1072693248, %r62, %p52;
	mov.b32 	%r64, 0;
	mov.b64 	%fd75, {%r64, %r63};
	bra.uni 	$L__BB4_34;
$L__BB4_32:
	setp.neu.f64 	%p47, %fd13, 0d7FF0000000000000;
	@%p47 bra 	$L__BB4_34;
	setp.lt.s32 	%p48, %r8, 0;
	setp.ne.s32 	%p49, %r5, 1071644672;
	selp.b32 	%r56, %r6, %r4, %p49;
	selp.b32 	%r57, %r56, %r4, %p4;
	selp.b32 	%r58, %r57, %r4, %p48;
	mov.b32 	%r59, 0;
	mov.b64 	%fd75, {%r59, %r58};
$L__BB4_34:
	setp.eq.f64 	%p53, %fd41, 0d0000000000000000;
	setp.eq.s64 	%p54, %rd21, -9223372036854775808;
	setp.eq.f32 	%p55, %f6, 0f3F800000;
	cvt.rn.f32.f64 	%f29, %fd75;
	selp.f32 	%f30, 0f3F800000, %f29, %p55;
	selp.f32 	%f31, 0f3F800000, %f30, %p53;
	add.f32 	%f7, %f55, %f31;
	mul.wide.u32 	%rd74, %r1, 4;
	add.s64 	%rd75, %rd93, %rd74;
	add.s64 	%rd76, %rd75, %rd94;
	add.s64 	%rd77, %rd91, %rd74;
	add.s64 	%rd78, %rd77, %rd94;
	ld.global.f32 	%f32, [%rd76];
	ld.global.f32 	%f33, [%rd78];
	sub.f32 	%f34, %f32, %f33;
	abs.f32 	%f8, %f34;
	cvt.f64.f32 	%fd21, %f8;
	{
	.reg .b32 %temp; 
	mov.b64 	{%temp, %r9}, %fd21;
	}
	abs.f64 	%fd22, %fd21;
	{ // callseq 2, 0
	.param .b64 param0;
	st.param.f64 	[param0], %fd22;
	.param .b64 param1;
	st.param.f64 	[param1], %fd41;
	.param .b64 retval0;
	call.uni (retval0), 
	__internal_accurate_pow, 
	(
	param0, 
	param1
	);
	ld.param.f64 	%fd56, [retval0];
	} // callseq 2
	setp.lt.s32 	%p56, %r9, 0;
	neg.f64 	%fd58, %fd56;
	selp.f64 	%fd59, %fd58, %fd56, %p54;
	selp.f64 	%fd23, %fd59, %fd56, %p56;
	setp.eq.f32 	%p57, %f8, 0f00000000;
	@%p57 bra 	$L__BB4_36;
	setp.neu.f64 	%p59, %fd41, %fd1;
	selp.f64 	%fd60, 0dFFF8000000000000, %fd23, %p56;
	selp.f64 	%fd77, %fd60, %fd23, %p59;
	mov.pred 	%p109, %p1;
	bra.uni 	$L__BB4_37;
$L__BB4_36:
	setp.lt.s32 	%p60, %r3, 0;
	selp.b32 	%r65, %r9, 0, %p2;
	or.b32  	%r66, %r65, 2146435072;
	selp.b32 	%r67, %r66, %r65, %p60;
	mov.b32 	%r68, 0;
	mov.b64 	%fd77, {%r68, %r67};
	mov.pred 	%p109, %p2;
$L__BB4_37:
	add.f64 	%fd61, %fd41, %fd21;
	{
	.reg .b32 %temp; 
	mov.b64 	{%temp, %r69}, %fd61;
	}
	and.b32  	%r70, %r69, 2146435072;
	setp.ne.s32 	%p61, %r70, 2146435072;
	@%p61 bra 	$L__BB4_44;
	setp.nan.f64 	%p62, %fd41, %fd41;
	setp.nan.f32 	%p63, %f8, %f8;
	or.pred  	%p64, %p62, %p63;
	@%p64 bra 	$L__BB4_43;
	setp.eq.f64 	%p65, %fd2, 0d7FF0000000000000;
	@%p65 bra 	$L__BB4_42;
	setp.neu.f64 	%p66, %fd22, 0d7FF0000000000000;
	@%p66 bra 	$L__BB4_44;
	setp.lt.s32 	%p67, %r9, 0;
	setp.ne.s32 	%p68, %r5, 1071644672;
	selp.b32 	%r72, %r6, %r4, %p68;
	selp.b32 	%r73, %r72, %r4, %p109;
	selp.b32 	%r74, %r73, %r4, %p67;
	mov.b32 	%r75, 0;
	mov.b64 	%fd77, {%r75, %r74};
	bra.uni 	$L__BB4_44;
$L__BB4_42:
	setp.lt.s32 	%p69, %r3, 0;
	setp.gt.f64 	%p70, %fd22, 0d3FF0000000000000;
	selp.b32 	%r76, 2146435072, 0, %p70;
	xor.b32  	%r77, %r76, 2146435072;
	selp.b32 	%r78, %r77, %r76, %p69;
	setp.eq.f32 	%p71, %f8, 0fBF800000;
	selp.b32 	%r79, 1072693248, %r78, %p71;
	mov.b32 	%r80, 0;
	mov.b64 	%fd77, {%r80, %r79};
	bra.uni 	$L__BB4_44;
$L__BB4_43:
	add.rn.f64 	%fd77, %fd21, %fd41;
$L__BB4_44:
	setp.eq.f32 	%p73, %f8, 0f3F800000;
	cvt.rn.f32.f64 	%f35, %fd77;
	selp.f32 	%f36, 0f3F800000, %f35, %p73;
	selp.f32 	%f37, 0f3F800000, %f36, %p53;
	add.f32 	%f55, %f7, %f37;
	mul.wide.u32 	%rd79, %r1, 8;
	add.s64 	%rd94, %rd94, %rd79;
	add.s64 	%rd80, %rd93, %rd94;
	setp.lt.u64 	%p74, %rd80, %rd16;
	@%p74 bra 	$L__BB4_24;
$L__BB4_45:
	mov.b32 	%r81, %f55;
	shfl.sync.down.b32	%r82|%p75, %r81, 16, 31, -1;
	mov.b32 	%f38, %r82;
	add.f32 	%f39, %f55, %f38;
	mov.b32 	%r83, %f39;
	shfl.sync.down.b32	%r84|%p76, %r83, 8, 31, -1;
	mov.b32 	%f40, %r84;
	add.f32 	%f41, %f39, %f40;
	mov.b32 	%r85, %f41;
	shfl.sync.down.b32	%r86|%p77, %r85, 4, 31, -1;
	mov.b32 	%f42, %r86;
	add.f32 	%f43, %f41, %f42;
	mov.b32 	%r87, %f43;
	shfl.sync.down.b32	%r88|%p78, %r87, 2, 31, -1;
	mov.b32 	%f44, %r88;
	add.f32 	%f45, %f43, %f44;
	mov.b32 	%r89, %f45;
	shfl.sync.down.b32	%r90|%p79, %r89, 1, 31, -1;
	mov.b32 	%f46, %r90;
	add.f32 	%f11, %f45, %f46;
	and.b32  	%r10, %r2, 31;
	setp.ne.s32 	%p80, %r10, 0;
	@%p80 bra 	$L__BB4_47;
	shr.u32 	%r91, %r2, 3;
	mov.u32 	%r92, _ZZ6CdistPE6shared;
	add.s32 	%r93, %r92, %r91;
	st.shared.f32 	[%r93], %f11;
$L__BB4_47:
	bar.sync 	0;
	shr.u32 	%r120, %r1, 5;
	setp.ge.u32 	%p81, %r2, %r120;
	mov.f32 	%f58, 0f00000000;
	@%p81 bra 	$L__BB4_49;
	shl.b32 	%r94, %r10, 2;
	mov.u32 	%r95, _ZZ6CdistPE6shared;
	add.s32 	%r96, %r95, %r94;
	ld.shared.f32 	%f58, [%r96];
$L__BB4_49:
	setp.gt.u32 	%p82, %r2, 31;
	@%p82 bra 	$L__BB4_64;
	setp.lt.u32 	%p83, %r1, 64;
	@%p83 bra 	$L__BB4_52;
$L__BB4_51:
	shr.u32 	%r13, %r120, 1;
	mov.b32 	%r97, %f58;
	shfl.sync.down.b32	%r98|%p84, %r97, %r13, 31, -1;
	mov.b32 	%f48, %r98;
	add.f32 	%f58, %f58, %f48;
	setp.gt.u32 	%p85, %r120, 3;
	mov.u32 	%r120, %r13;
	@%p85 bra 	$L__BB4_51;
$L__BB4_52:
	setp.ne.s32 	%p86, %r2, 0;
	@%p86 bra 	$L__BB4_64;
	cvt.f64.f32 	%fd31, %f58;
	rcp.rn.f64 	%fd32, %fd41;
	{
	.reg .b32 %temp; 
	mov.b64 	{%temp, %r14}, %fd31;
	}
	{
	.reg .b32 %temp; 
	mov.b64 	{%temp, %r15}, %fd32;
	}
	shr.u32 	%r99, %r15, 20;
	and.b32  	%r100, %r99, 2047;
	add.s32 	%r101, %r100, -1012;
	mov.b64 	%rd81, %fd32;
	shl.b64 	%rd36, %rd81, %r101;
	setp.eq.s64 	%p8, %rd36, -9223372036854775808;
	abs.f64 	%fd33, %fd31;
	setp.neu.f32 	%p87, %f58, 0f00000000;
	@%p87 bra 	$L__BB4_55;
	setp.eq.s64 	%p90, %rd36, -9223372036854775808;
	abs.f64 	%fd69, %fd32;
	setp.neu.f64 	%p91, %fd69, 0d3FE0000000000000;
	and.pred  	%p8, %p91, %p90;
	selp.b32 	%r102, %r14, 0, %p8;
	setp.lt.s32 	%p92, %r15, 0;
	or.b32  	%r103, %r102, 2146435072;
	selp.b32 	%r104, %r103, %r102, %p92;
	mov.b32 	%r105, 0;
	mov.b64 	%fd79, {%r105, %r104};
	bra.uni 	$L__BB4_56;
$L__BB4_55:
	{ // callseq 3, 0
	.param .b64 param0;
	st.param.f64 	[param0], %fd33;
	.param .b64 param1;
	st.param.f64 	[param1], %fd32;
	.param .b64 retval0;
	call.uni (retval0), 
	__internal_accurate_pow, 
	(
	param0, 
	param1
	);
	ld.param.f64 	%fd62, [retval0];
	} // callseq 3
	setp.lt.s32 	%p88, %r14, 0;
	cvt.rzi.f64.f64 	%fd64, %fd32;
	setp.neu.f64 	%p89, %fd32, %fd64;
	neg.f64 	%fd65, %fd62;
	selp.f64 	%fd66, %fd65, %fd62, %p8;
	selp.f64 	%fd67, %fd66, %fd62, %p88;
	selp.f64 	%fd68, 0dFFF8000000000000, %fd67, %p88;
	selp.f64 	%fd79, %fd68, %fd67, %p89;
$L__BB4_56:
	add.f64 	%fd70, %fd32, %fd31;
	{
	.reg .b32 %temp; 
	mov.b64 	{%temp, %r106}, %fd70;
	}
	and.b32  	%r107, %r106, 2146435072;
	setp.ne.s32 	%p93, %r107, 2146435072;
	@%p93 bra 	$L__BB4_63;
	setp.num.f32 	%p94, %f58, %f58;
	setp.num.f64 	%p95, %fd32, %fd32;
	and.pred  	%p96, %p95, %p94;
	@%p96 bra 	$L__BB4_59;
	add.rn.f64 	%fd79, %fd31, %fd32;
	bra.uni 	$L__BB4_63;
$L__BB4_59:
	abs.f64 	%fd71, %fd32;
	setp.neu.f64 	%p97, %fd71, 0d7FF0000000000000;
	@%p97 bra 	$L__BB4_61;
	setp.gt.f64 	%p102, %fd33, 0d3FF0000000000000;
	selp.b32 	%r115, 2146435072, 0, %p102;
	setp.lt.s32 	%p103, %r15, 0;
	xor.b32  	%r116, %r115, 2146435072;
	selp.b32 	%r117, %r116, %r115, %p103;
	setp.eq.f32 	%p104, %f58, 0fBF800000;
	selp.b32 	%r118, 1072693248, %r117, %p104;
	mov.b32 	%r119, 0;
	mov.b64 	%fd79, {%r119, %r118};
	bra.uni 	$L__BB4_63;
$L__BB4_61:
	setp.neu.f64 	%p98, %fd33, 0d7FF0000000000000;
	@%p98 bra 	$L__BB4_63;
	setp.lt.s32 	%p99, %r14, 0;
	setp.lt.s32 	%p100, %r15, 0;
	selp.b32 	%r108, 0, 2146435072, %p100;
	and.b32  	%r109, %r15, 2147483647;
	setp.ne.s32 	%p101, %r109, 1071644672;
	or.b32  	%r110, %r108, -2147483648;
	selp.b32 	%r111, %r110, %r108, %p101;
	selp.b32 	%r112, %r111, %r108, %p8;
	selp.b32 	%r113, %r112, %r108, %p99;
	mov.b32 	%r114, 0;
	mov.b64 	%fd79, {%r114, %r113};
$L__BB4_63:
	ld.param.u64 	%rd85, [CdistP_param_2];
	setp.eq.f32 	%p105, %f58, 0f3F800000;
	setp.eq.f64 	%p106, %fd32, 0d0000000000000000;
	cvt.rn.f32.f64 	%f49, %fd79;
	selp.f32 	%f50, 0f3F800000, %f49, %p105;
	selp.f32 	%f51, 0f3F800000, %f50, %p106;
	cvta.to.global.u64 	%rd82, %rd85;
	shl.b64 	%rd83, %rd2, 2;
	add.s64 	%rd84, %rd82, %rd83;
	st.global.f32 	[%rd84], %f51;
$L__BB4_64:
	ret;

}
	// .globl	calcDistKernel
.visible .entry calcDistKernel(
	.param .u64 .ptr .align 1 calcDistKernel_param_0,
	.param .u64 .ptr .align 1 calcDistKernel_param_1,
	.param .u64 .ptr .align 1 calcDistKernel_param_2,
	.param .u32 calcDistKernel_param_3,
	.param .u32 calcDistKernel_param_4,
	.param .u32 calcDistKernel_param_5
)
{
	.reg .pred 	%p<11>;
	.reg .b32 	%r<76>;
	.reg .b32 	%f<37>;
	.reg .b64 	%rd<13>;

	ld.param.u64 	%rd1, [calcDistKernel_param_0];
	ld.param.u64 	%rd2, [calcDistKernel_param_1];
	ld.param.u64 	%rd3, [calcDistKernel_param_2];
	ld.param.u32 	%r34, [calcDistKernel_param_3];
	ld.param.u32 	%r35, [calcDistKernel_param_4];
	ld.param.u32 	%r36, [calcDistKernel_param_5];
	mov.u32 	%r1, %ntid.x;
	mov.u32 	%r2, %ntid.y;
	mul.lo.s32 	%r3, %r1, %r2;
	shl.b32 	%r37, %r3, 2;
	mov.u32 	%r38, shm;
	add.s32 	%r39, %r38, %r37;
	mov.u32 	%r4, %tid.x;
	mov.u32 	%r40, %tid.y;
	mul.lo.s32 	%r5, %r40, %r1;
	add.s32 	%r41, %r5, %r4;
	mov.u32 	%r42, %ctaid.y;
	mad.lo.s32 	%r6, %r42, %r2, %r40;
	mov.u32 	%r43, %ctaid.x;
	mul.lo.s32 	%r44, %r43, %r1;
	add.s32 	%r7, %r44, %r40;
	add.s32 	%r8, %r44, %r4;
	add.s32 	%r45, %r41, %r3;
	shl.b32 	%r46, %r45, 2;
	add.s32 	%r9, %r39, %r46;
	mov.b32 	%r47, 0;
	st.shared.u32 	[%r9], %r47;
	mov.u32 	%r48, %ctaid.z;
	mad.lo.s32 	%r10, %r48, %r1, %r4;
	shl.b32 	%r49, %r41, 2;
	add.s32 	%r11, %r39, %r49;
	st.shared.u32 	[%r11], %r47;
	add.s32 	%r12, %r38, %r49;
	st.shared.u32 	[%r12], %r47;
	setp.ge.s32 	%p1, %r10, %r36;
	@%p1 bra 	$L__BB5_5;
	setp.ge.s32 	%p2, %r7, %r35;
	@%p2 bra 	$L__BB5_3;
	mad.lo.s32 	%r50, %r36, %r7, %r10;
	cvta.to.global.u64 	%rd4, %rd3;
	mul.wide.s32 	%rd5, %r50, 4;
	add.s64 	%rd6, %rd4, %rd5;
	ld.global.f32 	%f7, [%rd6];
	st.shared.f32 	[%r11], %f7;
$L__BB5_3:
	setp.ge.s32 	%p3, %r6, %r34;
	@%p3 bra 	$L__BB5_5;
	mad.lo.s32 	%r51, %r36, %r6, %r10;
	cvta.to.global.u64 	%rd7, %rd2;
	mul.wide.u32 	%rd8, %r51, 4;
	add.s64 	%rd9, %rd7, %rd8;
	ld.global.f32 	%f8, [%rd9];
	st.shared.f32 	[%r12], %f8;
$L__BB5_5:
	bar.sync 	0;
	ld.shared.f32 	%f35, [%r9];
	and.b32  	%r13, %r1, 3;
	setp.lt.u32 	%p4, %r1, 4;
	mov.b32 	%r72, 0;
	@%p4 bra 	$L__BB5_8;
	and.b32  	%r72, %r1, 2044;
	and.b32  	%r53, %r1, -4;
	neg.s32 	%r71, %r53;
	shl.b32 	%r54, %r5, 2;
	add.s32 	%r56, %r54, %r38;
	add.s32 	%r70, %r56, 8;
	shl.b32 	%r57, %r2, 2;
	shl.b32 	%r58, %r4, 2;
	add.s32 	%r59, %r57, %r58;
	mad.lo.s32 	%r60, %r1, %r59, %r38;
	add.s32 	%r69, %r60, 8;
$L__BB5_7:
	ld.shared.f32 	%f9, [%r70+-8];
	ld.shared.f32 	%f10, [%r69+-8];
	sub.f32 	%f11, %f9, %f10;
	sqrt.rn.f32 	%f12, %f11;
	add.f32 	%f13, %f12, %f35;
	st.shared.f32 	[%r9], %f13;
	ld.shared.f32 	%f14, [%r70+-4];
	ld.shared.f32 	%f15, [%r69+-4];
	sub.f32 	%f16, %f14, %f15;
	sqrt.rn.f32 	%f17, %f16;
	add.f32 	%f18, %f17, %f13;
	st.shared.f32 	[%r9], %f18;
	ld.shared.f32 	%f19, [%r70];
	ld.shared.f32 	%f20, [%r69];
	sub.f32 	%f21, %f19, %f20;
	sqrt.rn.f32 	%f22, %f21;
	add.f32 	%f23, %f22, %f18;
	st.shared.f32 	[%r9], %f23;
	ld.shared.f32 	%f24, [%r70+4];
	ld.shared.f32 	%f25, [%r69+4];
	sub.f32 	%f26, %f24, %f25;
	sqrt.rn.f32 	%f27, %f26;
	add.f32 	%f35, %f27, %f23;
	st.shared.f32 	[%r9], %f35;
	add.s32 	%r71, %r71, 4;
	add.s32 	%r70, %r70, 16;
	add.s32 	%r69, %r69, 16;
	setp.ne.s32 	%p5, %r71, 0;
	@%p5 bra 	$L__BB5_7;
$L__BB5_8:
	setp.eq.s32 	%p6, %r13, 0;
	@%p6 bra 	$L__BB5_11;
	mad.lo.s32 	%r62, %r4, %r1, %r72;
	shl.b32 	%r63, %r62, 2;
	add.s32 	%r64, %r37, %r63;
	add.s32 	%r75, %r38, %r64;
	add.s32 	%r66, %r72, %r5;
	shl.b32 	%r67, %r66, 2;
	add.s32 	%r74, %r38, %r67;
	neg.s32 	%r73, %r13;
$L__BB5_10:
	.pragma "nounroll";
	ld.shared.f32 	%f28, [%r74];
	ld.shared.f32 	%f29, [%r75];
	sub.f32 	%f30, %f28, %f29;
	sqrt.rn.f32 	%f31, %f30;
	add.f32 	%f35, %f31, %f35;
	st.shared.f32 	[%r9], %f35;
	add.s32 	%r75, %r75, 4;
	add.s32 	%r74, %r74, 4;
	add.s32 	%r73, %r73, 1;
	setp.ne.s32 	%p7, %r73, 0;
	@%p7 bra 	$L__BB5_10;
$L__BB5_11:
	bar.sync 	0;
	setp.ge.s32 	%p8, %r6, %r34;
	setp.ge.s32 	%p9, %r8, %r35;
	or.pred  	%p10, %p8, %p9;
	@%p10 bra 	$L__BB5_13;
	mad.lo.s32 	%r68, %r35, %r6, %r8;
	cvta.to.global.u64 	%rd10, %rd1;
	mul.wide.s32 	%rd11, %r68, 4;
	add.s64 	%rd12, %rd10, %rd11;
	ld.shared.f32 	%f32, [%r9];
	atom.global.add.f32 	%f33, [%rd12], %f32;
$L__BB5_13:
	ret;

}
	// .globl	argmin
.visible .entry argmin(
	.param .u64 .ptr .align 1 argmin_param_0,
	.param .u64 .ptr .align 1 argmin_param_1,
	.param .u32 argmin_param_2,
	.param .u32 argmin_param_3
)
{
	.reg .pred 	%p<40>;
	.reg .b32 	%r<119>;
	.reg .b32 	%f<75>;
	.reg .b64 	%rd<16>;

	ld.param.u64 	%rd4, [argmin_param_0];
	ld.param.u64 	%rd3, [argmin_param_1];
	ld.param.u32 	%r38, [argmin_param_2];
	ld.param.u32 	%r37, [argmin_param_3];
	cvta.to.global.u64 	%rd1, %rd4;
	mov.u32 	%r39, %ctaid.x;
	mov.u32 	%r40, %ctaid.y;
	mov.u32 	%r41, %nctaid.x;
	mad.lo.s32 	%r42, %r40, %r41, %r39;
	mov.u32 	%r43, %ntid.x;
	mov.u32 	%r44, %tid.x;
	mad.lo.s32 	%r1, %r42, %r43, %r44;
	setp.ge.s32 	%p1, %r1, %r38;
	@%p1 bra 	$L__BB6_16;
	setp.lt.s32 	%p2, %r37, 1;
	mov.f32 	%f74, 0f00000000;
	@%p2 bra 	$L__BB6_15;
	mul.lo.s32 	%r2, %r37, %r1;
	and.b32  	%r3, %r37, 15;
	setp.lt.u32 	%p3, %r37, 16;
	mov.f32 	%f70, 0f7F7FFFFF;
	mov.b32 	%r109, 0;
	mov.u32 	%r118, %r109;
	@%p3 bra 	$L__BB6_5;
	and.b32  	%r109, %r37, 2147483632;
	add.s64 	%rd2, %rd1, 32;
	mov.f32 	%f70, 0f7F7FFFFF;
	mov.b32 	%r103, 0;
	mov.u32 	%r102, %r2;
	mov.u32 	%r118, %r103;
$L__BB6_4:
	.pragma "nounroll";
	mul.wide.s32 	%rd5, %r102, 4;
	add.s64 	%rd6, %rd2, %rd5;
	ld.global.f32 	%f15, [%rd6+-32];
	setp.gt.f32 	%p4, %f70, %f15;
	selp.f32 	%f16, %f15, %f70, %p4;
	selp.b32 	%r48, %r103, %r118, %p4;
	ld.global.f32 	%f17, [%rd6+-28];
	setp.gt.f32 	%p5, %f16, %f17;
	selp.f32 	%f18, %f17, %f16, %p5;
	add.s32 	%r49, %r103, 1;
	selp.b32 	%r50, %r49, %r48, %p5;
	ld.global.f32 	%f19, [%rd6+-24];
	setp.gt.f32 	%p6, %f18, %f19;
	selp.f32 	%f20, %f19, %f18, %p6;
	add.s32 	%r51, %r103, 2;
	selp.b32 	%r52, %r51, %r50, %p6;
	ld.global.f32 	%f21, [%rd6+-20];
	setp.gt.f32 	%p7, %f20, %f21;
	selp.f32 	%f22, %f21, %f20, %p7;
	add.s32 	%r53, %r103, 3;
	selp.b32 	%r54, %r53, %r52, %p7;
	ld.global.f32 	%f23, [%rd6+-16];
	setp.gt.f32 	%p8, %f22, %f23;
	selp.f32 	%f24, %f23, %f22, %p8;
	add.s32 	%r55, %r103, 4;
	selp.b32 	%r56, %r55, %r54, %p8;
	ld.global.f32 	%f25, [%rd6+-12];
	setp.gt.f32 	%p9, %f24, %f25;
	selp.f32 	%f26, %f25, %f24, %p9;
	add.s32 	%r57, %r103, 5;
	selp.b32 	%r58, %r57, %r56, %p9;
	ld.global.f32 	%f27, [%rd6+-8];
	setp.gt.f32 	%p10, %f26, %f27;
	selp.f32 	%f28, %f27, %f26, %p10;
	add.s32 	%r59, %r103, 6;
	selp.b32 	%r60, %r59, %r58, %p10;
	ld.global.f32 	%f29, [%rd6+-4];
	setp.gt.f32 	%p11, %f28, %f29;
	selp.f32 	%f30, %f29, %f28, %p11;
	add.s32 	%r61, %r103, 7;
	selp.b32 	%r62, %r61, %r60, %p11;
	ld.global.f32 	%f31, [%rd6];
	setp.gt.f32 	%p12, %f30, %f31;
	selp.f32 	%f32, %f31, %f30, %p12;
	add.s32 	%r63, %r103, 8;
	selp.b32 	%r64, %r63, %r62, %p12;
	ld.global.f32 	%f33, [%rd6+4];
	setp.gt.f32 	%p13, %f32, %f33;
	selp.f32 	%f34, %f33, %f32, %p13;
	add.s32 	%r65, %r103, 9;
	selp.b32 	%r66, %r65, %r64, %p13;
	ld.global.f32 	%f35, [%rd6+8];
	setp.gt.f32 	%p14, %f34, %f35;
	selp.f32 	%f36, %f35, %f34, %p14;
	add.s32 	%r67, %r103, 10;
	selp.b32 	%r68, %r67, %r66, %p14;
	ld.global.f32 	%f37, [%rd6+12];
	setp.gt.f32 	%p15, %f36, %f37;
	selp.f32 	%f38, %f37, %f36, %p15;
	add.s32 	%r69, %r103, 11;
	selp.b32 	%r70, %r69, %r68, %p15;
	ld.global.f32 	%f39, [%rd6+16];
	setp.gt.f32 	%p16, %f38, %f39;
	selp.f32 	%f40, %f39, %f38, %p16;
	add.s32 	%r71, %r103, 12;
	selp.b32 	%r72, %r71, %r70, %p16;
	ld.global.f32 	%f41, [%rd6+20];
	setp.gt.f32 	%p17, %f40, %f41;
	selp.f32 	%f42, %f41, %f40, %p17;
	add.s32 	%r73, %r103, 13;
	selp.b32 	%r74, %r73, %r72, %p17;
	ld.global.f32 	%f43, [%rd6+24];
	setp.gt.f32 	%p18, %f42, %f43;
	selp.f32 	%f44, %f43, %f42, %p18;
	add.s32 	%r75, %r103, 14;
	selp.b32 	%r76, %r75, %r74, %p18;
	ld.global.f32 	%f45, [%rd6+28];
	setp.gt.f32 	%p19, %f44, %f45;
	selp.f32 	%f70, %f45, %f44, %p19;
	add.s32 	%r77, %r103, 15;
	selp.b32 	%r118, %r77, %r76, %p19;
	add.s32 	%r102, %r102, 16;
	add.s32 	%r103, %r103, 16;
	setp.ne.s32 	%p20, %r103, %r109;
	@%p20 bra 	$L__BB6_4;
$L__BB6_5:
	setp.eq.s32 	%p21, %r3, 0;
	@%p21 bra 	$L__BB6_14;
	and.b32  	%r14, %r37, 7;
	setp.lt.u32 	%p22, %r3, 8;
	@%p22 bra 	$L__BB6_8;
	add.s32 	%r79, %r109, %r2;
	mul.wide.s32 	%rd7, %r79, 4;
	add.s64 	%rd8, %rd1, %rd7;
	ld.global.f32 	%f46, [%rd8];
	setp.gt.f32 	%p23, %f70, %f46;
	selp.f32 	%f47, %f46, %f70, %p23;
	selp.b32 	%r80, %r109, %r118, %p23;
	add.s32 	%r81, %r109, 1;
	ld.global.f32 	%f48, [%rd8+4];
	setp.gt.f32 	%p24, %f47, %f48;
	selp.f32 	%f49, %f48, %f47, %p24;
	selp.b32 	%r82, %r81, %r80, %p24;
	add.s32 	%r83, %r109, 2;
	ld.global.f32 	%f50, [%rd8+8];
	setp.gt.f32 	%p25, %f49, %f50;
	selp.f32 	%f51, %f50, %f49, %p25;
	selp.b32 	%r84, %r83, %r82, %p25;
	add.s32 	%r85, %r109, 3;
	ld.global.f32 	%f52, [%rd8+12];
	setp.gt.f32 	%p26, %f51, %f52;
	selp.f32 	%f53, %f52, %f51, %p26;
	selp.b32 	%r86, %r85, %r84, %p26;
	add.s32 	%r87, %r109, 4;
	ld.global.f32 	%f54, [%rd8+16];
	setp.gt.f32 	%p27, %f53, %f54;
	selp.f32 	%f55, %f54, %f53, %p27;
	selp.b32 	%r88, %r87, %r86, %p27;
	add.s32 	%r89, %r109, 5;
	ld.global.f32 	%f56, [%rd8+20];
	setp.gt.f32 	%p28, %f55, %f56;
	selp.f32 	%f57, %f56, %f55, %p28;
	selp.b32 	%r90, %r89, %r88, %p28;
	add.s32 	%r91, %r109, 6;
	ld.global.f32 	%f58, [%rd8+24];
	setp.gt.f32 	%p29, %f57, %f58;
	selp.f32 	%f59, %f58, %f57, %p29;
	selp.b32 	%r92, %r91, %r90, %p29;
	add.s32 	%r93, %r109, 7;
	ld.global.f32 	%f60, [%rd8+28];
	setp.gt.f32 	%p30, %f59, %f60;
	selp.f32 	%f70, %f60, %f59, %p30;
	selp.b32 	%r118, %r93, %r92, %p30;
	add.s32 	%r109, %r109, 8;
$L__BB6_8:
	setp.eq.s32 	%p31, %r14, 0;
	@%p31 bra 	$L__BB6_14;
	and.b32  	%r20, %r37, 3;
	setp.lt.u32 	%p32, %r14, 4;
	@%p32 bra 	$L__BB6_11;
	add.s32 	%r95, %r109, %r2;
	mul.wide.s32 	%rd9, %r95, 4;
	add.s64 	%rd10, %rd1, %rd9;
	ld.global.f32 	%f61, [%rd10];
	setp.gt.f32 	%p33, %f70, %f61;
	selp.f32 	%f62, %f61, %f70, %p33;
	selp.b32 	%r96, %r109, %r118, %p33;
	add.s32 	%r97, %r109, 1;
	ld.global.f32 	%f63, [%rd10+4];
	setp.gt.f32 	%p34, %f62, %f63;
	selp.f32 	%f64, %f63, %f62, %p34;
	selp.b32 	%r98, %r97, %r96, %p34;
	add.s32 	%r99, %r109, 2;
	ld.global.f32 	%f65, [%rd10+8];
	setp.gt.f32 	%p35, %f64, %f65;
	selp.f32 	%f66, %f65, %f64, %p35;
	selp.b32 	%r100, %r99, %r98, %p35;
	add.s32 	%r101, %r109, 3;
	ld.global.f32 	%f67, [%rd10+12];
	setp.gt.f32 	%p36, %f66, %f67;
	selp.f32 	%f70, %f67, %f66, %p36;
	selp.b32 	%r118, %r101, %r100, %p36;
	add.s32 	%r109, %r109, 4;
$L__BB6_11:
	setp.eq.s32 	%p37, %r20, 0;
	@%p37 bra 	$L__BB6_14;
	add.s32 	%r115, %r109, %r2;
	neg.s32 	%r114, %r20;
$L__BB6_13:
	.pragma "nounroll";
	mul.wide.s32 	%rd11, %r115, 4;
	add.s64 	%rd12, %rd1, %rd11;
	ld.global.f32 	%f68, [%rd12];
	setp.gt.f32 	%p38, %f70, %f68;
	selp.f32 	%f70, %f68, %f70, %p38;
	selp.b32 	%r118, %r109, %r118, %p38;
	add.s32 	%r109, %r109, 1;
	add.s32 	%r115, %r115, 1;
	add.s32 	%r114, %r114, 1;
	setp.ne.s32 	%p39, %r114, 0;
	@%p39 bra 	$L__BB6_13;
$L__BB6_14:
	cvt.rn.f32.u32 	%f74, %r118;
$L__BB6_15:
	cvta.to.global.u64 	%rd13, %rd3;
	mul.wide.s32 	%rd14, %r1, 4;
	add.s64 	%rd15, %rd13, %rd14;
	st.global.f32 	[%rd15], %f74;
$L__BB6_16:
	ret;

}
	// .globl	mean_kernel
.visible .entry mean_kernel(
	.param .u64 .ptr .align 1 mean_kernel_param_0,
	.param .u64 .ptr .align 1 mean_kernel_param_1,
	.param .u32 mean_kernel_param_2
)
{
	.reg .pred 	%p<3>;
	.reg .b32 	%r<12>;
	.reg .b32 	%f<5>;
	.reg .b64 	%rd<9>;

	ld.param.u64 	%rd1, [mean_kernel_param_0];
	ld.param.u64 	%rd2, [mean_kernel_param_1];
	ld.param.u32 	%r2, [mean_kernel_param_2];
	mov.u32 	%r3, %ctaid.x;
	mov.u32 	%r4, %ctaid.y;
	mov.u32 	%r5, %nctaid.x;
	mad.lo.s32 	%r6, %r4, %r5, %r3;
	mov.u32 	%r7, %ntid.x;
	mov.u32 	%r8, %tid.x;
	mad.lo.s32 	%r1, %r6, %r7, %r8;
	setp.ge.s32 	%p1, %r1, %r2;
	@%p1 bra 	$L__BB7_2;
	cvta.to.global.u64 	%rd3, %rd1;
	cvta.to.global.u64 	%rd4, %rd2;
	mul.wide.s32 	%rd5, %r1, 4;
	add.s64 	%rd6, %rd3, %rd5;
	ld.global.f32 	%f1, [%rd6];
	cvt.rzi.s32.f32 	%r9, %f1;
	add.s32 	%r10, %r2, 1;
	setp.lt.u32 	%p2, %r10, 3;
	selp.b32 	%r11, %r2, 0, %p2;
	cvt.rn.f32.s32 	%f2, %r11;
	mul.wide.s32 	%rd7, %r9, 4;
	add.s64 	%rd8, %rd4, %rd7;
	ld.global.f32 	%f3, [%rd8];
	add.f32 	%f4, %f3, %f2;
	st.global.f32 	[%rd8], %f4;
$L__BB7_2:
	ret;

}
	// .globl	mse_loss_kernel
.visible .entry mse_loss_kernel(
	.param .u64 .ptr .align 1 mse_loss_kernel_param_0,
	.param .u64 .ptr .align 1 mse_loss_kernel_param_1,
	.param .u64 .ptr .align 1 mse_loss_kernel_param_2,
	.param .f32 mse_loss_kernel_param_3,
	.param .u32 mse_loss_kernel_param_4
)
{
	.reg .pred 	%p<3>;
	.reg .b32 	%r<7>;
	.reg .b32 	%f<10>;
	.reg .b64 	%rd<10>;

	ld.param.u64 	%rd2, [mse_loss_kernel_param_0];
	ld.param.u64 	%rd3, [mse_loss_kernel_param_1];
	ld.param.u64 	%rd4, [mse_loss_kernel_param_2];
	ld.param.f32 	%f1, [mse_loss_kernel_param_3];
	ld.param.u32 	%r2, [mse_loss_kernel_param_4];
	cvta.to.global.u64 	%rd1, %rd4;
	mov.u32 	%r3, %ctaid.x;
	mov.u32 	%r4, %ntid.x;
	mov.u32 	%r5, %tid.x;
	mad.lo.s32 	%r1, %r3, %r4, %r5;
	setp.ne.s32 	%p1, %r1, 0;
	@%p1 bra 	$L__BB8_2;
	mov.b32 	%r6, 0;
	st.global.u32 	[%rd1], %r6;
$L__BB8_2:
	setp.ge.s32 	%p2, %r1, %r2;
	@%p2 bra 	$L__BB8_4;
	cvta.to.global.u64 	%rd5, %rd2;
	mul.wide.s32 	%rd6, %r1, 4;
	add.s64 	%rd7, %rd5, %rd6;
	ld.global.f32 	%f2, [%rd7];
	cvta.to.global.u64 	%rd8, %rd3;
	add.s64 	%rd9, %rd8, %rd6;
	ld.global.f32 	%f3, [%rd9];
	sub.f32 	%f4, %f2, %f3;
	mul.f32 	%f5, %f4, %f4;
	cvt.rn.f32.s32 	%f6, %r2;
	div.rn.f32 	%f7, %f5, %f6;
	fma.rn.f32 	%f8, %f1, %f7, %f7;
	atom.global.add.f32 	%f9, [%rd1], %f8;
$L__BB8_4:
	ret;

}
	// .globl	mse_loss_kernel_only_c
.visible .entry mse_loss_kernel_only_c(
	.param .u64 .ptr .align 1 mse_loss_kernel_only_c_param_0,
	.param .u64 .ptr .align 1 mse_loss_kernel_only_c_param_1,
	.param .u64 .ptr .align 1 mse_loss_kernel_only_c_param_2,
	.param .f32 mse_loss_kernel_only_c_param_3,
	.param .u32 mse_loss_kernel_only_c_param_4
)
{
	.reg .pred 	%p<3>;
	.reg .b32 	%r<7>;
	.reg .b32 	%f<10>;
	.reg .b64 	%rd<10>;

	ld.param.u64 	%rd2, [mse_loss_kernel_only_c_param_0];
	ld.param.u64 	%rd3, [mse_loss_kernel_only_c_param_1];
	ld.param.u64 	%rd4, [mse_loss_kernel_only_c_param_2];
	ld.param.f32 	%f1, [mse_loss_kernel_only_c_param_3];
	ld.param.u32 	%r2, [mse_loss_kernel_only_c_param_4];
	cvta.to.global.u64 	%rd1, %rd4;
	mov.u32 	%r3, %ctaid.x;
	mov.u32 	%r4, %ntid.x;
	mov.u32 	%r5, %tid.x;
	mad.lo.s32 	%r1, %r3, %r4, %r5;
	setp.ne.s32 	%p1, %r1, 0;
	@%p1 bra 	$L__BB9_2;
	mov.b32 	%r6, 0;
	st.global.u32 	[%rd1], %r6;
$L__BB9_2:
	setp.ge.s32 	%p2, %r1, %r2;
	@%p2 bra 	$L__BB9_4;
	cvta.to.global.u64 	%rd5, %rd2;
	mul.wide.s32 	%rd6, %r1, 4;
	add.s64 	%rd7, %rd5, %rd6;
	ld.global.f32 	%f2, [%rd7];
	cvta.to.global.u64 	%rd8, %rd3;
	add.s64 	%rd9, %rd8, %rd6;
	ld.global.f32 	%f3, [%rd9];
	sub.f32 	%f4, %f2, %f3;
	mul.f32 	%f5, %f4, %f4;
	cvt.rn.f32.s32 	%f6, %r2;
	div.rn.f32 	%f7, %f5, %f6;
	mul.f32 	%f8, %f1, %f7;
	atom.global.add.f32 	%f9, [%rd1], %f8;
$L__BB9_4:
	ret;

}
	// .globl	mse_loss_back
.visible .entry mse_loss_back(
	.param .u64 .ptr .align 1 mse_loss_back_param_0,
	.param .u64 .ptr .align 1 mse_loss_back_param_1,
	.param .f32 mse_loss_back_param_2,
	.param .u64 .ptr .align 1 mse_loss_back_param_3,
	.param .u64 .ptr .align 1 mse_loss_back_param_4,
	.param .u32 mse_loss_back_param_5
)
{
	.reg .pred 	%p<2>;
	.reg .b32 	%r<9>;
	.reg .b32 	%f<10>;
	.reg .b64 	%rd<14>;

	ld.param.u64 	%rd1, [mse_loss_back_param_0];
	ld.param.u64 	%rd2, [mse_loss_back_param_1];
	ld.param.f32 	%f1, [mse_loss_back_param_2];
	ld.param.u64 	%rd3, [mse_loss_back_param_3];
	ld.param.u64 	%rd4, [mse_loss_back_param_4];
	ld.param.u32 	%r2, [mse_loss_back_param_5];
	mov.u32 	%r3, %ctaid.x;
	mov.u32 	%r4, %ctaid.y;
	mov.u32 	%r5, %nctaid.x;
	mad.lo.s32 	%r6, %r4, %r5, %r3;
	mov.u32 	%r7, %ntid.x;
	mov.u32 	%r8, %tid.x;
	mad.lo.s32 	%r1, %r6, %r7, %r8;
	setp.ge.s32 	%p1, %r1, %r2;
	@%p1 bra 	$L__BB10_2;
	cvta.to.global.u64 	%rd5, %rd1;
	cvta.to.global.u64 	%rd6, %rd2;
	cvta.to.global.u64 	%rd7, %rd3;
	cvta.to.global.u64 	%rd8, %rd4;
	mul.wide.s32 	%rd9, %r1, 4;
	add.s64 	%rd10, %rd5, %rd9;
	ld.global.f32 	%f2, [%rd10];
	add.s64 	%rd11, %rd6, %rd9;
	ld.global.f32 	%f3, [%rd11];
	sub.f32 	%f4, %f2, %f3;
	add.f32 	%f5, %f4, %f4;
	cvt.rn.f32.s32 	%f6, %r2;
	div.rn.f32 	%f7, %f5, %f6;
	add.s64 	%rd12, %rd7, %rd9;
	st.global.f32 	[%rd12], %f7;
	neg.f32 	%f8, %f7;
	mul.f32 	%f9, %f1, %f8;
	add.s64 	%rd13, %rd8, %rd9;
	st.global.f32 	[%rd13], %f9;
$L__BB10_2:
	ret;

}
	// .globl	mse_sum_loss_kernel
.visible .entry mse_sum_loss_kernel(
	.param .u64 .ptr .align 1 mse_sum_loss_kernel_param_0,
	.param .u64 .ptr .align 1 mse_sum_loss_kernel_param_1,
	.param .u64 .ptr .align 1 mse_sum_loss_kernel_param_2,
	.param .f32 mse_sum_loss_kernel_param_3,
	.param .u32 mse_sum_loss_kernel_param_4
)
{
	.reg .pred 	%p<3>;
	.reg .b32 	%r<7>;
	.reg .b32 	%f<8>;
	.reg .b64 	%rd<10>;

	ld.param.u64 	%rd2, [mse_sum_loss_kernel_param_0];
	ld.param.u64 	%rd3, [mse_sum_loss_kernel_param_1];
	ld.param.u64 	%rd4, [mse_sum_loss_kernel_param_2];
	ld.param.f32 	%f1, [mse_sum_loss_kernel_param_3];
	ld.param.u32 	%r2, [mse_sum_loss_kernel_param_4];
	cvta.to.global.u64 	%rd1, %rd4;
	mov.u32 	%r3, %ctaid.x;
	mov.u32 	%r4, %ntid.x;
	mov.u32 	%r5, %tid.x;
	mad.lo.s32 	%r1, %r3, %r4, %r5;
	setp.ne.s32 	%p1, %r1, 0;
	@%p1 bra 	$L__BB11_2;
	mov.b32 	%r6, 0;
	st.global.u32 	[%rd1], %r6;
$L__BB11_2:
	setp.ge.s32 	%p2, %r1, %r2;
	@%p2 bra 	$L__BB11_4;
	cvta.to.global.u64 	%rd5, %rd2;
	mul.wide.s32 	%rd6, %r1, 4;
	add.s64 	%rd7, %rd5, %rd6;
	ld.global.f32 	%f2, [%rd7];
	cvta.to.global.u64 	%rd8, %rd3;
	add.s64 	%rd9, %rd8, %rd6;
	ld.global.f32 	%f3, [%rd9];
	sub.f32 	%f4, %f2, %f3;
	mul.f32 	%f5, %f4, %f4;
	fma.rn.f32 	%f6, %f1, %f5, %f5;
	atom.global.add.f32 	%f7, [%rd1], %f6;
$L__BB11_4:
	ret;

}
	// .globl	mse_sum_loss_back
.visible .entry mse_sum_loss_back(
	.param .u64 .ptr .align 1 mse_sum_loss_back_param_0,
	.param .u64 .ptr .align 1 mse_sum_loss_back_param_1,
	.param .f32 mse_sum_loss_back_param_2,
	.param .u64 .ptr .align 1 mse_sum_loss_back_param_3,
	.param .u64 .ptr .align 1 mse_sum_loss_back_param_4,
	.param .u32 mse_sum_loss_back_param_5
)
{
	.reg .pred 	%p<2>;
	.reg .b32 	%r<9>;
	.reg .b32 	%f<8>;
	.reg .b64 	%rd<14>;

	ld.param.u64 	%rd1, [mse_sum_loss_back_param_0];
	ld.param.u64 	%rd2, [mse_sum_loss_back_param_1];
	ld.param.f32 	%f1, [mse_sum_loss_back_param_2];
	ld.param.u64 	%rd3, [mse_sum_loss_back_param_3];
	ld.param.u64 	%rd4, [mse_sum_loss_back_param_4];
	ld.param.u32 	%r2, [mse_sum_loss_back_param_5];
	mov.u32 	%r3, %ctaid.x;
	mov.u32 	%r4, %ctaid.y;
	mov.u32 	%r5, %nctaid.x;
	mad.lo.s32 	%r6, %r4, %r5, %r3;
	mov.u32 	%r7, %ntid.x;
	mov.u32 	%r8, %tid.x;
	mad.lo.s32 	%r1, %r6, %r7, %r8;
	setp.ge.s32 	%p1, %r1, %r2;
	@%p1 bra 	$L__BB12_2;
	cvta.to.global.u64 	%rd5, %rd1;
	cvta.to.global.u64 	%rd6, %rd2;
	cvta.to.global.u64 	%rd7, %rd3;
	cvta.to.global.u64 	%rd8, %rd4;
	mul.wide.s32 	%rd9, %r1, 4;
	add.s64 	%rd10, %rd5, %rd9;
	ld.global.f32 	%f2, [%rd10];
	add.s64 	%rd11, %rd6, %rd9;
	ld.global.f32 	%f3, [%rd11];
	sub.f32 	%f4, %f2, %f3;
	add.f32 	%f5, %f4, %f4;
	add.s64 	%rd12, %rd7, %rd9;
	st.global.f32 	[%rd12], %f5;
	neg.f32 	%f6, %f5;
	mul.f32 	%f7, %f1, %f6;
	add.s64 	%rd13, %rd8, %rd9;
	st.global.f32 	[%rd13], %f7;
$L__BB12_2:
	ret;

}
	// .globl	mse_sum_only_c_loss_kernel
.visible .entry mse_sum_only_c_loss_kernel(
	.param .u64 .ptr .align 1 mse_sum_only_c_loss_kernel_param_0,
	.param .u64 .ptr .align 1 mse_sum_only_c_loss_kernel_param_1,
	.param .u64 .ptr .align 1 mse_sum_only_c_loss_kernel_param_2,
	.param .f32 mse_sum_only_c_loss_kernel_param_3,
	.param .u32 mse_sum_only_c_loss_kernel_param_4
)
{
	.reg .pred 	%p<3>;
	.reg .b32 	%r<7>;
	.reg .b32 	%f<8>;
	.reg .b64 	%rd<10>;

	ld.param.u64 	%rd2, [mse_sum_only_c_loss_kernel_param_0];
	ld.param.u64 	%rd3, [mse_sum_only_c_loss_kernel_param_1];
	ld.param.u64 	%rd4, [mse_sum_only_c_loss_kernel_param_2];
	ld.param.f32 	%f1, [mse_sum_only_c_loss_kernel_param_3];
	ld.param.u32 	%r2, [mse_sum_only_c_loss_kernel_param_4];
	cvta.to.global.u64 	%rd1, %rd4;
	mov.u32 	%r3, %ctaid.x;
	mov.u32 	%r4, %ntid.x;
	mov.u32 	%r5, %tid.x;
	mad.lo.s32 	%r1, %r3, %r4, %r5;
	setp.ne.s32 	%p1, %r1, 0;
	@%p1 bra 	$L__BB13_2;
	mov.b32 	%r6, 0;
	st.global.u32 	[%rd1], %r6;
$L__BB13_2:
	setp.ge.s32 	%p2, %r1, %r2;
	@%p2 bra 	$L__BB13_4;
	cvta.to.global.u64 	%rd5, %rd2;
	mul.wide.s32 	%rd6, %r1, 4;
	add.s64 	%rd7, %rd5, %rd6;
	ld.global.f32 	%f2, [%rd7];
	cvta.to.global.u64 	%rd8, %rd3;
	add.s64 	%rd9, %rd8, %rd6;
	ld.global.f32 	%f3, [%rd9];
	sub.f32 	%f4, %f2, %f3;
	mul.f32 	%f5, %f4, %f4;
	mul.f32 	%f6, %f1, %f5;
	atom.global.add.f32 	%f7, [%rd1], %f6;
$L__BB13_4:
	ret;

}
	// .globl	mse_sum_only_c_loss_back
.visible .entry mse_sum_only_c_loss_back(
	.param .u64 .ptr .align 1 mse_sum_only_c_loss_back_param_0,
	.param .u64 .ptr .align 1 mse_sum_only_c_loss_back_param_1,
	.param .f32 mse_sum_only_c_loss_back_param_2,
	.param .u64 .ptr .align 1 mse_sum_only_c_loss_back_param_3,
	.param .u32 mse_sum_only_c_loss_back_param_4
)
{
	.reg .pred 	%p<2>;
	.reg .b32 	%r<9>;
	.reg .b32 	%f<7>;
	.reg .b64 	%rd<11>;

	ld.param.u64 	%rd1, [mse_sum_only_c_loss_back_param_0];
	ld.param.u64 	%rd2, [mse_sum_only_c_loss_back_param_1];
	ld.param.f32 	%f1, [mse_sum_only_c_loss_back_param_2];
	ld.param.u64 	%rd3, [mse_sum_only_c_loss_back_param_3];
	ld.param.u32 	%r2, [mse_sum_only_c_loss_back_param_4];
	mov.u32 	%r3, %ctaid.x;
	mov.u32 	%r4, %ctaid.y;
	mov.u32 	%r5, %nctaid.x;
	mad.lo.s32 	%r6, %r4, %r5, %r3;
	mov.u32 	%r7, %ntid.x;
	mov.u32 	%r8, %tid.x;
	mad.lo.s32 	%r1, %r6, %r7, %r8;
	setp.ge.s32 	%p1, %r1, %r2;
	@%p1 bra 	$L__BB14_2;
	cvta.to.global.u64 	%rd4, %rd1;
	cvta.to.global.u64 	%rd5, %rd2;
	cvta.to.global.u64 	%rd6, %rd3;
	mul.wide.s32 	%rd7, %r1, 4;
	add.s64 	%rd8, %rd4, %rd7;
	ld.global.f32 	%f2, [%rd8];
	add.s64 	%rd9, %rd5, %rd7;
	ld.global.f32 	%f3, [%rd9];
	sub.f32 	%f4, %f2, %f3;
	mul.f32 	%f5, %f4, 0fC0000000;
	mul.f32 	%f6, %f1, %f5;
	add.s64 	%rd10, %rd6, %rd7;
	st.global.f32 	[%rd10], %f6;
$L__BB14_2:
	ret;

}
	// .globl	ema_count
.visible .entry ema_count(
	.param .u32 ema_count_param_0,
	.param .u64 .ptr .align 1 ema_count_param_1,
	.param .u64 .ptr .align 1 ema_count_param_2
)
{
	.reg .pred 	%p<12>;
	.reg .b32 	%r<60>;
	.reg .b32 	%f<88>;
	.reg .b64 	%rd<76>;

	ld.param.u32 	%r16, [ema_count_param_0];
	ld.param.u64 	%rd9, [ema_count_param_1];
	ld.param.u64 	%rd10, [ema_count_param_2];
	cvta.to.global.u64 	%rd1, %rd10;
	cvta.to.global.u64 	%rd2, %rd9;
	mov.u32 	%r17, %ctaid.x;
	mov.u32 	%r18, %ctaid.y;
	mov.u32 	%r19, %nctaid.x;
	mad.lo.s32 	%r20, %r18, %r19, %r17;
	mov.u32 	%r21, %ntid.x;
	mul.lo.s32 	%r22, %r20, %r21;
	mov.u32 	%r23, %tid.x;
	neg.s32 	%r24, %r23;
	setp.ne.s32 	%p1, %r22, %r24;
	setp.lt.s32 	%p2, %r16, 1;
	or.pred  	%p3, %p1, %p2;
	@%p3 bra 	$L__BB15_13;
	and.b32  	%r1, %r16, 15;
	setp.lt.u32 	%p4, %r16, 16;
	mov.b32 	%r57, 0;
	@%p4 bra 	$L__BB15_4;
	and.b32  	%r57, %r16, 2147483632;
	neg.s32 	%r55, %r57;
	add.s64 	%rd74, %rd2, 32;
$L__BB15_3:
	.pragma "nounroll";
	ld.global.f32 	%f1, [%rd74+-32];
	cvt.rzi.s32.f32 	%r26, %f1;
	mul.wide.s32 	%rd11, %r26, 4;
	add.s64 	%rd12, %rd1, %rd11;
	ld.global.f32 	%f2, [%rd12];
	add.f32 	%f3, %f2, 0f3F800000;
	st.global.f32 	[%rd12], %f3;
	ld.global.f32 	%f4, [%rd74+-28];
	cvt.rzi.s32.f32 	%r27, %f4;
	mul.wide.s32 	%rd13, %r27, 4;
	add.s64 	%rd14, %rd1, %rd13;
	ld.global.f32 	%f5, [%rd14];
	add.f32 	%f6, %f5, 0f3F800000;
	st.global.f32 	[%rd14], %f6;
	ld.global.f32 	%f7, [%rd74+-24];
	cvt.rzi.s32.f32 	%r28, %f7;
	mul.wide.s32 	%rd15, %r28, 4;
	add.s64 	%rd16, %rd1, %rd15;
	ld.global.f32 	%f8, [%rd16];
	add.f32 	%f9, %f8, 0f3F800000;
	st.global.f32 	[%rd16], %f9;
	ld.global.f32 	%f10, [%rd74+-20];
	cvt.rzi.s32.f32 	%r29, %f10;
	mul.wide.s32 	%rd17, %r29, 4;
	add.s64 	%rd18, %rd1, %rd17;
	ld.global.f32 	%f11, [%rd18];
	add.f32 	%f12, %f11, 0f3F800000;
	st.global.f32 	[%rd18], %f12;
	ld.global.f32 	%f13, [%rd74+-16];
	cvt.rzi.s32.f32 	%r30, %f13;
	mul.wide.s32 	%rd19, %r30, 4;
	add.s64 	%rd20, %rd1, %rd19;
	ld.global.f32 	%f14, [%rd20];
	add.f32 	%f15, %f14, 0f3F800000;
	st.global.f32 	[%rd20], %f15;
	ld.global.f32 	%f16, [%rd74+-12];
	cvt.rzi.s32.f32 	%r31, %f16;
	mul.wide.s32 	%rd21, %r31, 4;
	add.s64 	%rd22, %rd1, %rd21;
	ld.global.f32 	%f17, [%rd22];
	add.f32 	%f18, %f17, 0f3F800000;
	st.global.f32 	[%rd22], %f18;
	ld.global.f32 	%f19, [%rd74+-8];
	cvt.rzi.s32.f32 	%r32, %f19;
	mul.wide.s32 	%rd23, %r32, 4;
	add.s64 	%rd24, %rd1, %rd23;
	ld.global.f32 	%f20, [%rd24];
	add.f32 	%f21, %f20, 0f3F800000;
	st.global.f32 	[%rd24], %f21;
	ld.global.f32 	%f22, [%rd74+-4];
	cvt.rzi.s32.f32 	%r33, %f22;
	mul.wide.s32 	%rd25, %r33, 4;
	add.s64 	%rd26, %rd1, %rd25;
	ld.global.f32 	%f23, [%rd26];
	add.f32 	%f24, %f23, 0f3F800000;
	st.global.f32 	[%rd26], %f24;
	ld.global.f32 	%f25, [%rd74];
	cvt.rzi.s32.f32 	%r34, %f25;
	mul.wide.s32 	%rd27, %r34, 4;
	add.s64 	%rd28, %rd1, %rd27;
	ld.global.f32 	%f26, [%rd28];
	add.f32 	%f27, %f26, 0f3F800000;
	st.global.f32 	[%rd28], %f27;
	ld.global.f32 	%f28, [%rd74+4];
	cvt.rzi.s32.f32 	%r35, %f28;
	mul.wide.s32 	%rd29, %r35, 4;
	add.s64 	%rd30, %rd1, %rd29;
	ld.global.f32 	%f29, [%rd30];
	add.f32 	%f30, %f29, 0f3F800000;
	st.global.f32 	[%rd30], %f30;
	ld.global.f32 	%f31, [%rd74+8];
	cvt.rzi.s32.f32 	%r36, %f31;
	mul.wide.s32 	%rd31, %r36, 4;
	add.s64 	%rd32, %rd1, %rd31;
	ld.global.f32 	%f32, [%rd32];
	add.f32 	%f33, %f32, 0f3F800000;
	st.global.f32 	[%rd32], %f33;
	ld.global.f32 	%f34, [%rd74+12];
	cvt.rzi.s32.f32 	%r37, %f34;
	mul.wide.s32 	%rd33, %r37, 4;
	add.s64 	%rd34, %rd1, %rd33;
	ld.global.f32 	%f35, [%rd34];
	add.f32 	%f36, %f35, 0f3F800000;
	st.global.f32 	[%rd34], %f36;
	ld.global.f32 	%f37, [%rd74+16];
	cvt.rzi.s32.f32 	%r38, %f37;
	mul.wide.s32 	%rd35, %r38, 4;
	add.s64 	%rd36, %rd1, %rd35;
	ld.global.f32 	%f38, [%rd36];
	add.f32 	%f39, %f38, 0f3F800000;
	st.global.f32 	[%rd36], %f39;
	ld.global.f32 	%f40, [%rd74+20];
	cvt.rzi.s32.f32 	%r39, %f40;
	mul.wide.s32 	%rd37, %r39, 4;
	add.s64 	%rd38, %rd1, %rd37;
	ld.global.f32 	%f41, [%rd38];
	add.f32 	%f42, %f41, 0f3F800000;
	st.global.f32 	[%rd38], %f42;
	ld.global.f32 	%f43, [%rd74+24];
	cvt.rzi.s32.f32 	%r40, %f43;
	mul.wide.s32 	%rd39, %r40, 4;
	add.s64 	%rd40, %rd1, %rd39;
	ld.global.f32 	%f44, [%rd40];
	add.f32 	%f45, %f44, 0f3F800000;
	st.global.f32 	[%rd40], %f45;
	ld.global.f32 	%f46, [%rd74+28];
	cvt.rzi.s32.f32 	%r41, %f46;
	mul.wide.s32 	%rd41, %r41, 4;
	add.s64 	%rd42, %rd1, %rd41;
	ld.global.f32 	%f47, [%rd42];
	add.f32 	%f48, %f47, 0f3F800000;
	st.global.f32 	[%rd42], %f48;
	add.s32 	%r55, %r55, 16;
	add.s64 	%rd74, %rd74, 64;
	setp.ne.s32 	%p5, %r55, 0;
	@%p5 bra 	$L__BB15_3;
$L__BB15_4:
	setp.eq.s32 	%p6, %r1, 0;
	@%p6 bra 	$L__BB15_13;
	and.b32  	%r7, %r16, 7;
	setp.lt.u32 	%p7, %r1, 8;
	@%p7 bra 	$L__BB15_7;
	mul.wide.u32 	%rd43, %r57, 4;
	add.s64 	%rd44, %rd2, %rd43;
	ld.global.f32 	%f49, [%rd44];
	cvt.rzi.s32.f32 	%r42, %f49;
	mul.wide.s32 	%rd45, %r42, 4;
	add.s64 	%rd46, %rd1, %rd45;
	ld.global.f32 	%f50, [%rd46];
	add.f32 	%f51, %f50, 0f3F800000;
	st.global.f32 	[%rd46], %f51;
	ld.global.f32 	%f52, [%rd44+4];
	cvt.rzi.s32.f32 	%r43, %f52;
	mul.wide.s32 	%rd47, %r43, 4;
	add.s64 	%rd48, %rd1, %rd47;
	ld.global.f32 	%f53, [%rd48];
	add.f32 	%f54, %f53, 0f3F800000;
	st.global.f32 	[%rd48], %f54;
	ld.global.f32 	%f55, [%rd44+8];
	cvt.rzi.s32.f32 	%r44, %f55;
	mul.wide.s32 	%rd49, %r44, 4;
	add.s64 	%rd50, %rd1, %rd49;
	ld.global.f32 	%f56, [%rd50];
	add.f32 	%f57, %f56, 0f3F800000;
	st.global.f32 	[%rd50], %f57;
	ld.global.f32 	%f58, [%rd44+12];
	cvt.rzi.s32.f32 	%r45, %f58;
	mul.wide.s32 	%rd51, %r45, 4;
	add.s64 	%rd52, %rd1, %rd51;
	ld.global.f32 	%f59, [%rd52];
	add.f32 	%f60, %f59, 0f3F800000;
	st.global.f32 	[%rd52], %f60;
	ld.global.f32 	%f61, [%rd44+16];
	cvt.rzi.s32.f32 	%r46, %f61;
	mul.wide.s32 	%rd53, %r46, 4;
	add.s64 	%rd54, %rd1, %rd53;
	ld.global.f32 	%f62, [%rd54];
	add.f32 	%f63, %f62, 0f3F800000;
	st.global.f32 	[%rd54], %f63;
	ld.global.f32 	%f64, [%rd44+20];
	cvt.rzi.s32.f32 	%r47, %f64;
	mul.wide.s32 	%rd55, %r47, 4;
	add.s64 	%rd56, %rd1, %rd55;
	ld.global.f32 	%f65, [%rd56];
	add.f32 	%f66, %f65, 0f3F800000;
	st.global.f32 	[%rd56], %f66;
	ld.global.f32 	%f67, [%rd44+24];
	cvt.rzi.s32.f32 	%r48, %f67;
	mul.wide.s32 	%rd57, %r48, 4;
	add.s64 	%rd58, %rd1, %rd57;
	ld.global.f32 	%f68, [%rd58];
	add.f32 	%f69, %f68, 0f3F800000;
	st.global.f32 	[%rd58], %f69;
	ld.global.f32 	%f70, [%rd44+28];
	cvt.rzi.s32.f32 	%r49, %f70;
	mul.wide.s32 	%rd59, %r49, 4;
	add.s64 	%rd60, %rd1, %rd59;
	ld.global.f32 	%f71, [%rd60];
	add.f32 	%f72, %f71, 0f3F800000;
	st.global.f32 	[%rd60], %f72;
	add.s32 	%r57, %r57, 8;
$L__BB15_7:
	setp.eq.s32 	%p8, %r7, 0;
	@%p8 bra 	$L__BB15_13;
	and.b32  	%r10, %r16, 3;
	setp.lt.u32 	%p9, %r7, 4;
	@%p9 bra 	$L__BB15_10;
	mul.wide.u32 	%rd61, %r57, 4;
	add.s64 	%rd62, %rd2, %rd61;
	ld.global.f32 	%f73, [%rd62];
	cvt.rzi.s32.f32 	%r50, %f73;
	mul.wide.s32 	%rd63, %r50, 4;
	add.s64 	%rd64, %rd1, %rd63;
	ld.global.f32 	%f74, [%rd64];
	add.f32 	%f75, %f74, 0f3F800000;
	st.global.f32 	[%rd64], %f75;
	ld.global.f32 	%f76, [%rd62+4];
	cvt.rzi.s32.f32 	%r51, %f76;
	mul.wide.s32 	%rd65, %r51, 4;
	add.s64 	%rd66, %rd1, %rd65;
	ld.global.f32 	%f77, [%rd66];
	add.f32 	%f78, %f77, 0f3F800000;
	st.global.f32 	[%rd66], %f78;
	ld.global.f32 	%f79, [%rd62+8];
	cvt.rzi.s32.f32 	%r52, %f79;
	mul.wide.s32 	%rd67, %r52, 4;
	add.s64 	%rd68, %rd1, %rd67;
	ld.global.f32 	%f80, [%rd68];
	add.f32 	%f81, %f80, 0f3F800000;
	st.global.f32 	[%rd68], %f81;
	ld.global.f32 	%f82, [%rd62+12];
	cvt.rzi.s32.f32 	%r53, %f82;
	mul.wide.s32 	%rd69, %r53, 4;
	add.s64 	%rd70, %rd1, %rd69;
	ld.global.f32 	%f83, [%rd70];
	add.f32 	%f84, %f83, 0f3F800000;
	st.global.f32 	[%rd70], %f84;
	add.s32 	%r57, %r57, 4;
$L__BB15_10:
	setp.eq.s32 	%p10, %r10, 0;
	@%p10 bra 	$L__BB15_13;
	mul.wide.u32 	%rd71, %r57, 4;
	add.s64 	%rd75, %rd2, %rd71;
	neg.s32 	%r59, %r10;
$L__BB15_12:
	.pragma "nounroll";
	ld.global.f32 	%f85, [%rd75];
	cvt.rzi.s32.f32 	%r54, %f85;
	mul.wide.s32 	%rd72, %r54, 4;
	add.s64 	%rd73, %rd1, %rd72;
	ld.global.f32 	%f86, [%rd73];
	add.f32 	%f87, %f86, 0f3F800000;
	st.global.f32 	[%rd73], %f87;
	add.s64 	%rd75, %rd75, 4;
	add.s32 	%r59, %r59, 1;
	setp.ne.s32 	%p11, %r59, 0;
	@%p11 bra 	$L__BB15_12;
$L__BB15_13:
	ret;

}
	// .globl	move_ema_count
.visible .entry move_ema_count(
	.param .u64 .ptr .align 1 move_ema_count_param_0,
	.param .u64 .ptr .align 1 move_ema_count_param_1,
	.param .f32 move_ema_count_param_2,
	.param .u32 move_ema_count_param_3
)
{
	.reg .pred 	%p<2>;
	.reg .b32 	%r<9>;
	.reg .b32 	%f<8>;
	.reg .b64 	%rd<8>;

	ld.param.u64 	%rd1, [move_ema_count_param_0];
	ld.param.u64 	%rd2, [move_ema_count_param_1];
	ld.param.f32 	%f1, [move_ema_count_param_2];
	ld.param.u32 	%r2, [move_ema_count_param_3];
	mov.u32 	%r3, %ctaid.x;
	mov.u32 	%r4, %ctaid.y;
	mov.u32 	%r5, %nctaid.x;
	mad.lo.s32 	%r6, %r4, %r5, %r3;
	mov.u32 	%r7, %ntid.x;
	mov.u32 	%r8, %tid.x;
	mad.lo.s32 	%r1, %r6, %r7, %r8;
	setp.ge.s32 	%p1, %r1, %r2;
	@%p1 bra 	$L__BB16_2;
	cvta.to.global.u64 	%rd3, %rd2;
	cvta.to.global.u64 	%rd4, %rd1;
	mul.wide.s32 	%rd5, %r1, 4;
	add.s64 	%rd6, %rd3, %rd5;
	ld.global.f32 	%f2, [%rd6];
	mov.f32 	%f3, 0f3F800000;
	sub.f32 	%f4, %f3, %f1;
	add.s64 	%rd7, %rd4, %rd5;
	ld.global.f32 	%f5, [%rd7];
	mul.f32 	%f6, %f4, %f5;
	fma.rn.f32 	%f7, %f1, %f2, %f6;
	st.global.f32 	[%rd6], %f7;
$L__BB16_2:
	ret;

}
	// .globl	move_ema_count2
.visible .entry move_ema_count2(
	.param .u64 .ptr .align 1 move_ema_count2_param_0,
	.param .u64 .ptr .align 1 move_ema_count2_param_1,
	.param .f32 move_ema_count2_param_2,
	.param .u32 move_ema_count2_param_3,
	.param .u32 move_ema_count2_param_4
)
{
	.reg .pred 	%p<2>;
	.reg .b32 	%r<10>;
	.reg .b32 	%f<9>;
	.reg .b64 	%rd<7>;

	ld.param.u64 	%rd1, [move_ema_count2_param_0];
	ld.param.u64 	%rd2, [move_ema_count2_param_1];
	ld.param.f32 	%f1, [move_ema_count2_param_2];
	ld.param.u32 	%r2, [move_ema_count2_param_3];
	ld.param.u32 	%r3, [move_ema_count2_param_4];
	mov.u32 	%r4, %ctaid.x;
	mov.u32 	%r5, %ctaid.y;
	mov.u32 	%r6, %nctaid.x;
	mad.lo.s32 	%r7, %r5, %r6, %r4;
	mov.u32 	%r8, %ntid.x;
	mov.u32 	%r9, %tid.x;
	mad.lo.s32 	%r1, %r7, %r8, %r9;
	setp.ge.s32 	%p1, %r1, %r3;
	@%p1 bra 	$L__BB17_2;
	cvta.to.global.u64 	%rd3, %rd1;
	cvta.to.global.u64 	%rd4, %rd2;
	mul.wide.s32 	%rd5, %r1, 4;
	add.s64 	%rd6, %rd3, %rd5;
	ld.global.f32 	%f2, [%rd6];
	add.f32 	%f3, %f1, %f2;
	ld.global.f32 	%f4, [%rd4];
	cvt.rn.f32.s32 	%f5, %r2;
	fma.rn.f32 	%f6, %f1, %f5, %f4;
	div.rn.f32 	%f7, %f3, %f6;
	mul.f32 	%f8, %f4, %f7;
	st.global.f32 	[%rd6], %f8;
$L__BB17_2:
	ret;

}
	// .globl	update_emb_weight
.visible .entry update_emb_weight(
	.param .u64 .ptr .align 1 update_emb_weight_param_0,
	.param .u64 .ptr .align 1 update_emb_weight_param_1,
	.param .u64 .ptr .align 1 update_emb_weight_param_2,
	.param .u64 .ptr .align 1 update_emb_weight_param_3,
	.param .f32 update_emb_weight_param_4,
	.param .u32 update_emb_weight_param_5,
	.param .u32 update_emb_weight_param_6
)
{
	.reg .pred 	%p<12>;
	.reg .b32 	%r<34>;
	.reg .b32 	%f<94>;
	.reg .b64 	%rd<29>;

	ld.param.u64 	%rd8, [update_emb_weight_param_0];
	ld.param.u64 	%rd9, [update_emb_weight_param_1];
	ld.param.u64 	%rd10, [update_emb_weight_param_2];
	ld.param.u64 	%rd7, [update_emb_weight_param_3];
	ld.param.f32 	%f2, [update_emb_weight_param_4];
	ld.param.u32 	%r17, [update_emb_weight_param_5];
	ld.param.u32 	%r16, [update_emb_weight_param_6];
	cvta.to.global.u64 	%rd1, %rd9;
	cvta.to.global.u64 	%rd2, %rd8;
	cvta.to.global.u64 	%rd3, %rd10;
	mov.u32 	%r18, %ctaid.x;
	mov.u32 	%r19, %ctaid.y;
	mov.u32 	%r20, %nctaid.x;
	mad.lo.s32 	%r21, %r19, %r20, %r18;
	mov.u32 	%r22, %ntid.x;
	mov.u32 	%r23, %tid.x;
	mad.lo.s32 	%r1, %r21, %r22, %r23;
	setp.ge.s32 	%p1, %r1, %r17;
	setp.lt.s32 	%p2, %r16, 1;
	or.pred  	%p3, %p1, %p2;
	@%p3 bra 	$L__BB18_12;
	cvta.to.global.u64 	%rd11, %rd7;
	mul.lo.s32 	%r2, %r16, %r1;
	mov.f32 	%f3, 0f3F800000;
	sub.f32 	%f1, %f3, %f2;
	mul.wide.s32 	%rd12, %r1, 4;
	add.s64 	%rd4, %rd11, %rd12;
	and.b32  	%r3, %r16, 7;
	setp.lt.u32 	%p4, %r16, 8;
	mov.b32 	%r32, 0;
	@%p4 bra 	$L__BB18_4;
	and.b32  	%r32, %r16, 2147483640;
	neg.s32 	%r30, %r32;
	add.s64 	%rd5, %rd2, 16;
	add.s64 	%rd6, %rd1, 16;
	mov.u32 	%r29, %r2;
$L__BB18_3:
	.pragma "nounroll";
	mul.wide.s32 	%rd13, %r29, 4;
	add.s64 	%rd14, %rd3, %rd13;
	add.s64 	%rd15, %rd5, %rd13;
	add.s64 	%rd16, %rd6, %rd13;
	ld.global.f32 	%f4, [%rd14];
	ld.global.f32 	%f5, [%rd15+-16];
	mul.f32 	%f6, %f1, %f5;
	fma.rn.f32 	%f7, %f2, %f4, %f6;
	st.global.f32 	[%rd14], %f7;
	ld.global.f32 	%f8, [%rd4];
	div.rn.f32 	%f9, %f7, %f8;
	st.global.f32 	[%rd16+-16], %f9;
	ld.global.f32 	%f10, [%rd14+4];
	ld.global.f32 	%f11, [%rd15+-12];
	mul.f32 	%f12, %f1, %f11;
	fma.rn.f32 	%f13, %f2, %f10, %f12;
	st.global.f32 	[%rd14+4], %f13;
	ld.global.f32 	%f14, [%rd4];
	div.rn.f32 	%f15, %f13, %f14;
	st.global.f32 	[%rd16+-12], %f15;
	ld.global.f32 	%f16, [%rd14+8];
	ld.global.f32 	%f17, [%rd15+-8];
	mul.f32 	%f18, %f1, %f17;
	fma.rn.f32 	%f19, %f2, %f16, %f18;
	st.global.f32 	[%rd14+8], %f19;
	ld.global.f32 	%f20, [%rd4];
	div.rn.f32 	%f21, %f19, %f20;
	st.global.f32 	[%rd16+-8], %f21;
	ld.global.f32 	%f22, [%rd14+12];
	ld.global.f32 	%f23, [%rd15+-4];
	mul.f32 	%f24, %f1, %f23;
	fma.rn.f32 	%f25, %f2, %f22, %f24;
	st.global.f32 	[%rd14+12], %f25;
	ld.global.f32 	%f26, [%rd4];
	div.rn.f32 	%f27, %f25, %f26;
	st.global.f32 	[%rd16+-4], %f27;
	ld.global.f32 	%f28, [%rd14+16];
	ld.global.f32 	%f29, [%rd15];
	mul.f32 	%f30, %f1, %f29;
	fma.rn.f32 	%f31, %f2, %f28, %f30;
	st.global.f32 	[%rd14+16], %f31;
	ld.global.f32 	%f32, [%rd4];
	div.rn.f32 	%f33, %f31, %f32;
	st.global.f32 	[%rd16], %f33;
	ld.global.f32 	%f34, [%rd14+20];
	ld.global.f32 	%f35, [%rd15+4];
	mul.f32 	%f36, %f1, %f35;
	fma.rn.f32 	%f37, %f2, %f34, %f36;
	st.global.f32 	[%rd14+20], %f37;
	ld.global.f32 	%f38, [%rd4];
	div.rn.f32 	%f39, %f37, %f38;
	st.global.f32 	[%rd16+4], %f39;
	ld.global.f32 	%f40, [%rd14+24];
	ld.global.f32 	%f41, [%rd15+8];
	mul.f32 	%f42, %f1, %f41;
	fma.rn.f32 	%f43, %f2, %f40, %f42;
	st.global.f32 	[%rd14+24], %f43;
	ld.global.f32 	%f44, [%rd4];
	div.rn.f32 	%f45, %f43, %f44;
	st.global.f32 	[%rd16+8], %f45;
	ld.global.f32 	%f46, [%rd14+28];
	ld.global.f32 	%f47, [%rd15+12];
	mul.f32 	%f48, %f1, %f47;
	fma.rn.f32 	%f49, %f2, %f46, %f48;
	st.global.f32 	[%rd14+28], %f49;
	ld.global.f32 	%f50, [%rd4];
	div.rn.f32 	%f51, %f49, %f50;
	st.global.f32 	[%rd16+12], %f51;
	add.s32 	%r30, %r30, 8;
	add.s32 	%r29, %r29, 8;
	setp.ne.s32 	%p5, %r30, 0;
	@%p5 bra 	$L__BB18_3;
$L__BB18_4:
	setp.eq.s32 	%p6, %r3, 0;
	@%p6 bra 	$L__BB18_12;
	and.b32  	%r11, %r16, 3;
	setp.lt.u32 	%p7, %r3, 4;
	@%p7 bra 	$L__BB18_7;
	add.s32 	%r25, %r32, %r2;
	mul.wide.s32 	%rd17, %r25, 4;
	add.s64 	%rd18, %rd3, %rd17;
	ld.global.f32 	%f52, [%rd18];
	add.s64 	%rd19, %rd2, %rd17;
	ld.global.f32 	%f53, [%rd19];
	mul.f32 	%f54, %f1, %f53;
	fma.rn.f32 	%f55, %f2, %f52, %f54;
	st.global.f32 	[%rd18], %f55;
	ld.global.f32 	%f56, [%rd4];
	div.rn.f32 	%f57, %f55, %f56;
	add.s64 	%rd20, %rd1, %rd17;
	st.global.f32 	[%rd20], %f57;
	ld.global.f32 	%f58, [%rd18+4];
	ld.global.f32 	%f59, [%rd19+4];
	mul.f32 	%f60, %f1, %f59;
	fma.rn.f32 	%f61, %f2, %f58, %f60;
	st.global.f32 	[%rd18+4], %f61;
	ld.global.f32 	%f62, [%rd4];
	div.rn.f32 	%f63, %f61, %f62;
	st.global.f32 	[%rd20+4], %f63;
	ld.global.f32 	%f64, [%rd18+8];
	ld.global.f32 	%f65, [%rd19+8];
	mul.f32 	%f66, %f1, %f65;
	fma.rn.f32 	%f67, %f2, %f64, %f66;
	st.global.f32 	[%rd18+8], %f67;
	ld.global.f32 	%f68, [%rd4];
	div.rn.f32 	%f69, %f67, %f68;
	st.global.f32 	[%rd20+8], %f69;
	ld.global.f32 	%f70, [%rd18+12];
	ld.global.f32 	%f71, [%rd19+12];
	mul.f32 	%f72, %f1, %f71;
	fma.rn.f32 	%f73, %f2, %f70, %f72;
	st.global.f32 	[%rd18+12], %f73;
	ld.global.f32 	%f74, [%rd4];
	div.rn.f32 	%f75, %f73, %f74;
	st.global.f32 	[%rd20+12], %f75;
	add.s32 	%r32, %r32, 4;
$L__BB18_7:
	setp.eq.s32 	%p8, %r11, 0;
	@%p8 bra 	$L__BB18_12;
	setp.eq.s32 	%p9, %r11, 1;
	@%p9 bra 	$L__BB18_10;
	add.s32 	%r26, %r32, %r2;
	mul.wide.s32 	%rd21, %r26, 4;
	add.s64 	%rd22, %rd3, %rd21;
	ld.global.f32 	%f76, [%rd22];
	add.s64 	%rd23, %rd2, %rd21;
	ld.global.f32 	%f77, [%rd23];
	mul.f32 	%f78, %f1, %f77;
	fma.rn.f32 	%f79, %f2, %f76, %f78;
	st.global.f32 	[%rd22], %f79;
	ld.global.f32 	%f80, [%rd4];
	div.rn.f32 	%f81, %f79, %f80;
	add.s64 	%rd24, %rd1, %rd21;
	st.global.f32 	[%rd24], %f81;
	ld.global.f32 	%f82, [%rd22+4];
	ld.global.f32 	%f83, [%rd23+4];
	mul.f32 	%f84, %f1, %f83;
	fma.rn.f32 	%f85, %f2, %f82, %f84;
	st.global.f32 	[%rd22+4], %f85;
	ld.global.f32 	%f86, [%rd4];
	div.rn.f32 	%f87, %f85, %f86;
	st.global.f32 	[%rd24+4], %f87;
	add.s32 	%r32, %r32, 2;
$L__BB18_10:
	and.b32  	%r27, %r16, 1;
	setp.eq.b32 	%p10, %r27, 1;
	not.pred 	%p11, %p10;
	@%p11 bra 	$L__BB18_12;
	add.s32 	%r28, %r32, %r2;
	mul.wide.s32 	%rd25, %r28, 4;
	add.s64 	%rd26, %rd3, %rd25;
	ld.global.f32 	%f88, [%rd26];
	add.s64 	%rd27, %rd2, %rd25;
	ld.global.f32 	%f89, [%rd27];
	mul.f32 	%f90, %f1, %f89;
	fma.rn.f32 	%f91, %f2, %f88, %f90;
	st.global.f32 	[%rd26], %f91;
	ld.global.f32 	%f92, [%rd4];
	div.rn.f32 	%f93, %f91, %f92;
	add.s64 	%rd28, %rd1, %rd25;
	st.global.f32 	[%rd28], %f93;
$L__BB18_12:
	ret;

}
.func  (.param .b64 func_retval0) __internal_accurate_pow(
	.param .b64 __internal_accurate_pow_param_0,
	.param .b64 __internal_accurate_pow_param_1
)
{
	.reg .pred 	%p<8>;
	.reg .b32 	%r<49>;
	.reg .b32 	%f<3>;
	.reg .b64 	%fd<109>;

	ld.param.f64 	%fd10, [__internal_accurate_pow_param_0];
	ld.param.f64 	%fd11, [__internal_accurate_pow_param_1];
	{
	.reg .b32 %temp; 
	mov.b64 	{%temp, %r46}, %fd10;
	}
	{
	.reg .b32 %temp; 
	mov.b64 	{%r45, %temp}, %fd10;
	}
	shr.u32 	%r47, %r46, 20;
	setp.gt.u32 	%p1, %r46, 1048575;
	@%p1 bra 	$L__BB19_2;
	mul.f64 	%fd12, %fd10, 0d4350000000000000;
	{
	.reg .b32 %temp; 
	mov.b64 	{%temp, %r46}, %fd12;
	}
	{
	.reg .b32 %temp; 
	mov.b64 	{%r45, %temp}, %fd12;
	}
	shr.u32 	%r16, %r46, 20;
	add.s32 	%r47, %r16, -54;
$L__BB19_2:
	add.s32 	%r48, %r47, -1023;
	and.b32  	%r17, %r46, -2146435073;
	or.b32  	%r18, %r17, 1072693248;
	mov.b64 	%fd107, {%r45, %r18};
	setp.lt.u32 	%p2, %r18, 1073127583;
	@%p2 bra 	$L__BB19_4;
	{
	.reg .b32 %temp; 
	mov.b64 	{%r19, %temp}, %fd107;
	}
	{
	.reg .b32 %temp; 
	mov.b64 	{%temp, %r20}, %fd107;
	}
	add.s32 	%r21, %r20, -1048576;
	mov.b64 	%fd107, {%r19, %r21};
	add.s32 	%r48, %r47, -1022;
$L__BB19_4:
	add.f64 	%fd13, %fd107, 0dBFF0000000000000;
	add.f64 	%fd14, %fd107, 0d3FF0000000000000;
	rcp.approx.ftz.f64 	%fd15, %fd14;
	neg.f64 	%fd16, %fd14;
	fma.rn.f64 	%fd17, %fd16, %fd15, 0d3FF0000000000000;
	fma.rn.f64 	%fd18, %fd17, %fd17, %fd17;
	fma.rn.f64 	%fd19, %fd18, %fd15, %fd15;
	mul.f64 	%fd20, %fd13, %fd19;
	fma.rn.f64 	%fd21, %fd13, %fd19, %fd20;
	mul.f64 	%fd22, %fd21, %fd21;
	fma.rn.f64 	%fd23, %fd22, 0d3EB0F5FF7D2CAFE2, 0d3ED0F5D241AD3B5A;
	fma.rn.f64 	%fd24, %fd23, %fd22, 0d3EF3B20A75488A3F;
	fma.rn.f64 	%fd25, %fd24, %fd22, 0d3F1745CDE4FAECD5;
	fma.rn.f64 	%fd26, %fd25, %fd22, 0d3F3C71C7258A578B;
	fma.rn.f64 	%fd27, %fd26, %fd22, 0d3F6249249242B910;
	fma.rn.f64 	%fd28, %fd27, %fd22, 0d3F89999999999DFB;
	sub.f64 	%fd29, %fd13, %fd21;
	add.f64 	%fd30, %fd29, %fd29;
	neg.f64 	%fd31, %fd21;
	fma.rn.f64 	%fd32, %fd31, %fd13, %fd30;
	mul.f64 	%fd33, %fd19, %fd32;
	fma.rn.f64 	%fd34, %fd22, %fd28, 0d3FB5555555555555;
	mov.f64 	%fd35, 0d3FB5555555555555;
	sub.f64 	%fd36, %fd35, %fd34;
	fma.rn.f64 	%fd37, %fd22, %fd28, %fd36;
	add.f64 	%fd38, %fd37, 0dBC46A4CB00B9E7B0;
	add.f64 	%fd39, %fd34, %fd38;
	sub.f64 	%fd40, %fd34, %fd39;
	add.f64 	%fd41, %fd38, %fd40;
	mul.rn.f64 	%fd42, %fd21, %fd21;
	neg.f64 	%fd43, %fd42;
	fma.rn.f64 	%fd44, %fd21, %fd21, %fd43;
	{
	.reg .b32 %temp; 
	mov.b64 	{%r22, %temp}, %fd33;
	}
	{
	.reg .b32 %temp; 
	mov.b64 	{%temp, %r23}, %fd33;
	}
	add.s32 	%r24, %r23, 1048576;
	mov.b64 	%fd45, {%r22, %r24};
	fma.rn.f64 	%fd46, %fd21, %fd45, %fd44;
	mul.rn.f64 	%fd47, %fd42, %fd21;
	neg.f64 	%fd48, %fd47;
	fma.rn.f64 	%fd49, %fd42, %fd21, %fd48;
	fma.rn.f64 	%fd50, %fd42, %fd33, %fd49;
	fma.rn.f64 	%fd51, %fd46, %fd21, %fd50;
	mul.rn.f64 	%fd52, %fd39, %fd47;
	neg.f64 	%fd53, %fd52;
	fma.rn.f64 	%fd54, %fd39, %fd47, %fd53;
	fma.rn.f64 	%fd55, %fd39, %fd51, %fd54;
	fma.rn.f64 	%fd56, %fd41, %fd47, %fd55;
	add.f64 	%fd57, %fd52, %fd56;
	sub.f64 	%fd58, %fd52, %fd57;
	add.f64 	%fd59, %fd56, %fd58;
	add.f64 	%fd60, %fd21, %fd57;
	sub.f64 	%fd61, %fd21, %fd60;
	add.f64 	%fd62, %fd57, %fd61;
	add.f64 	%fd63, %fd59, %fd62;
	add.f64 	%fd64, %fd33, %fd63;
	add.f64 	%fd65, %fd60, %fd64;
	sub.f64 	%fd66, %fd60, %fd65;
	add.f64 	%fd67, %fd64, %fd66;
	xor.b32  	%r25, %r48, -2147483648;
	mov.b32 	%r26, 1127219200;
	mov.b64 	%fd68, {%r25, %r26};
	mov.b32 	%r27, -2147483648;
	mov.b64 	%fd69, {%r27, %r26};
	sub.f64 	%fd70, %fd68, %fd69;
	fma.rn.f64 	%fd71, %fd70, 0d3FE62E42FEFA39EF, %fd65;
	fma.rn.f64 	%fd72, %fd70, 0dBFE62E42FEFA39EF, %fd71;
	sub.f64 	%fd73, %fd72, %fd65;
	sub.f64 	%fd74, %fd67, %fd73;
	fma.rn.f64 	%fd75, %fd70, 0d3C7ABC9E3B39803F, %fd74;
	add.f64 	%fd76, %fd71, %fd75;
	sub.f64 	%fd77, %fd71, %fd76;
	add.f64 	%fd78, %fd75, %fd77;
	{
	.reg .b32 %temp; 
	mov.b64 	{%temp, %r28}, %fd11;
	}
	{
	.reg .b32 %temp; 
	mov.b64 	{%r29, %temp}, %fd11;
	}
	shl.b32 	%r30, %r28, 1;
	setp.gt.u32 	%p3, %r30, -33554433;
	and.b32  	%r31, %r28, -15728641;
	selp.b32 	%r32, %r31, %r28, %p3;
	mov.b64 	%fd79, {%r29, %r32};
	mul.rn.f64 	%fd80, %fd76, %fd79;
	neg.f64 	%fd81, %fd80;
	fma.rn.f64 	%fd82, %fd76, %fd79, %fd81;
	fma.rn.f64 	%fd83, %fd78, %fd79, %fd82;
	add.f64 	%fd4, %fd80, %fd83;
	sub.f64 	%fd84, %fd80, %fd4;
	add.f64 	%fd5, %fd83, %fd84;
	fma.rn.f64 	%fd85, %fd4, 0d3FF71547652B82FE, 0d4338000000000000;
	{
	.reg .b32 %temp; 
	mov.b64 	{%r13, %temp}, %fd85;
	}
	mov.f64 	%fd86, 0dC338000000000000;
	add.rn.f64 	%fd87, %fd85, %fd86;
	fma.rn.f64 	%fd88, %fd87, 0dBFE62E42FEFA39EF, %fd4;
	fma.rn.f64 	%fd89, %fd87, 0dBC7ABC9E3B39803F, %fd88;
	fma.rn.f64 	%fd90, %fd89, 0d3E5ADE1569CE2BDF, 0d3E928AF3FCA213EA;
	fma.rn.f64 	%fd91, %fd90, %fd89, 0d3EC71DEE62401315;
	fma.rn.f64 	%fd92, %fd91, %fd89, 0d3EFA01997C89EB71;
	fma.rn.f64 	%fd93, %fd92, %fd89, 0d3F2A01A014761F65;
	fma.rn.f64 	%fd94, %fd93, %fd89, 0d3F56C16C1852B7AF;
	fma.rn.f64 	%fd95, %fd94, %fd89, 0d3F81111111122322;
	fma.rn.f64 	%fd96, %fd95, %fd89, 0d3FA55555555502A1;
	fma.rn.f64 	%fd97, %fd96, %fd89, 0d3FC5555555555511;
	fma.rn.f64 	%fd98, %fd97, %fd89, 0d3FE000000000000B;
	fma.rn.f64 	%fd99, %fd98, %fd89, 0d3FF0000000000000;
	fma.rn.f64 	%fd100, %fd99, %fd89, 0d3FF0000000000000;
	{
	.reg .b32 %temp; 
	mov.b64 	{%r14, %temp}, %fd100;
	}
	{
	.reg .b32 %temp; 
	mov.b64 	{%temp, %r15}, %fd100;
	}
	shl.b32 	%r33, %r13, 20;
	add.s32 	%r34, %r33, %r15;
	mov.b64 	%fd108, {%r14, %r34};
	{
	.reg .b32 %temp; 
	mov.b64 	{%temp, %r35}, %fd4;
	}
	mov.b32 	%f2, %r35;
	abs.f32 	%f1, %f2;
	setp.lt.f32 	%p4, %f1, 0f4086232B;
	@%p4 bra 	$L__BB19_7;
	setp.lt.f64 	%p5, %fd4, 0d0000000000000000;
	add.f64 	%fd101, %fd4, 0d7FF0000000000000;
	selp.f64 	%fd108, 0d0000000000000000, %fd101, %p5;
	setp.geu.f32 	%p6, %f1, 0f40874800;
	@%p6 bra 	$L__BB19_7;
	shr.u32 	%r36, %r13, 31;
	add.s32 	%r37, %r13, %r36;
	shr.s32 	%r38, %r37, 1;
	shl.b32 	%r39, %r38, 20;
	add.s32 	%r40, %r15, %r39;
	mov.b64 	%fd102, {%r14, %r40};
	sub.s32 	%r41, %r13, %r38;
	shl.b32 	%r42, %r41, 20;
	add.s32 	%r43, %r42, 1072693248;
	mov.b32 	%r44, 0;
	mov.b64 	%fd103, {%r44, %r43};
	mul.f64 	%fd108, %fd103, %fd102;
$L__BB19_7:
	abs.f64 	%fd104, %fd108;
	setp.eq.f64 	%p7, %fd104, 0d7FF0000000000000;
	fma.rn.f64 	%fd105, %fd108, %fd5, %fd108;
	selp.f64 	%fd106, %fd108, %fd105, %p7;
	st.param.f64 	[func_retval0], %fd106;
	ret;

}


// ===== COMPILED SASS (sm_100) =====

	.target	sm_100

	.elftype	@"ET_EXEC"


//--------------------- .note.nv.tkinfo           --------------------------
	.section	.note.nv.tkinfo,"",@"SHT_NOTE"
	.sectionflags	@"SHF_NOTE_NV_TKINFO"
	.tkinfo
        /*0018*/ 	.word	0x00000002
        /*0030*/ 	.string	""
        /*0030*/ 	.string	"ptxas"
        /*0030*/ 	.string	"Cuda compilation tools, release 13.0, V13.0.88"
        /*0030*/ 	.string	"Build cuda_13.0.r13.0/compiler.36424714_0"
        /*0030*/ 	.string	"-arch sm_100 -m 64 "



//--------------------- .note.nv.cuinfo           --------------------------
	.section	.note.nv.cuinfo,"",@"SHT_NOTE"
	.sectionflags	@"SHF_NOTE_NV_CUINFO"
        /*0018*/ 	.short	0x0002
        /*001a*/ 	.short	0x0064
        /*001c*/ 	.short	0x0082
	.zero		2


//--------------------- .nv.info                  --------------------------
	.section	.nv.info,"",@"SHT_CUDA_INFO"
	.align	4


	//----- nvinfo : EIATTR_REGCOUNT
	.align		4
        /*0000*/ 	.byte	0x04, 0x2f
        /*0002*/ 	.short	(.L_1 - .L_0)
	.align		4
.L_0:
        /*0004*/ 	.word	index@(reparameterize_forward)
        /*0008*/ 	.word	0x00000012


	//----- nvinfo : EIATTR_FRAME_SIZE
	.align		4
.L_1:
        /*000c*/ 	.byte	0x04, 0x11
        /*000e*/ 	.short	(.L_3 - .L_2)
	.align		4
.L_2:
        /*0010*/ 	.word	index@(reparameterize_forward)
        /*0014*/ 	.word	0x00000000


	//----- nvinfo : EIATTR_REGCOUNT
	.align		4
.L_3:
        /*0018*/ 	.byte	0x04, 0x2f
        /*001a*/ 	.short	(.L_5 - .L_4)
	.align		4
.L_4:
        /*001c*/ 	.word	index@(reparameterize_backward)
        /*0020*/ 	.word	0x00000011


	//----- nvinfo : EIATTR_FRAME_SIZE
	.align		4
.L_5:
        /*0024*/ 	.byte	0x04, 0x11
        /*0026*/ 	.short	(.L_7 - .L_6)
	.align		4
.L_6:
        /*0028*/ 	.word	index@(reparameterize_backward)
        /*002c*/ 	.word	0x00000000


	//----- nvinfo : EIATTR_REGCOUNT
	.align		4
.L_7:
        /*0030*/ 	.byte	0x04, 0x2f
        /*0032*/ 	.short	(.L_9 - .L_8)
	.align		4
.L_8:
        /*0034*/ 	.word	index@(kl_loss)
        /*0038*/ 	.word	0x00000013


	//----- nvinfo : EIATTR_FRAME_SIZE
	.align		4
.L_9:
        /*003c*/ 	.byte	0x04, 0x11
        /*003e*/ 	.short	(.L_11 - .L_10)
	.align		4
.L_10:
        /*0040*/ 	.word	index@(kl_loss)
        /*0044*/ 	.word	0x00000000


	//----- nvinfo : EIATTR_REGCOUNT
	.align		4
.L_11:
        /*0048*/ 	.byte	0x04, 0x2f
        /*004a*/ 	.short	(.L_13 - .L_12)
	.align		4
.L_12:
        /*004c*/ 	.word	index@(kl_loss_back)
        /*0050*/ 	.word	0x00000012


	//----- nvinfo : EIATTR_FRAME_SIZE
	.align		4
.L_13:
        /*0054*/ 	.byte	0x04, 0x11
        /*0056*/ 	.short	(.L_15 - .L_14)
	.align		4
.L_14:
        /*0058*/ 	.word	index@(kl_loss_back)
        /*005c*/ 	.word	0x00000000


	//----- nvinfo : EIATTR_REGCOUNT
	.align		4
.L_15:
        /*0060*/ 	.byte	0x04, 0x2f
        /*0062*/ 	.short	(.L_17 - .L_16)
	.align		4
.L_16:
        /*0064*/ 	.word	index@(CdistP)
        /*0068*/ 	.word	0x00000030


	//----- nvinfo : EIATTR_FRAME_SIZE
	.align		4
.L_17:
        /*006c*/ 	.byte	0x04, 0x11
        /*006e*/ 	.short	(.L_19 - .L_18)
	.align		4
.L_18:
        /*0070*/ 	.word	index@($CdistP$__internal_accurate_pow)
        /*0074*/ 	.word	0x00000000


	//----- nvinfo : EIATTR_FRAME_SIZE
	.align		4
.L_19:
        /*0078*/ 	.byte	0x04, 0x11
        /*007a*/ 	.short	(.L_21 - .L_20)
	.align		4
.L_20:
        /*007c*/ 	.word	index@($__internal_8_$__cuda_sm20_div_u64)
        /*0080*/ 	.word	0x00000000


	//----- nvinfo : EIATTR_FRAME_SIZE
	.align		4
.L_21:
        /*0084*/ 	.byte	0x04, 0x11
        /*0086*/ 	.short	(.L_23 - .L_22)
	.align		4
.L_22:
        /*0088*/ 	.word	index@($__internal_7_$__cuda_sm20_div_s64)
        /*008c*/ 	.word	0x00000000


	//----- nvinfo : EIATTR_FRAME_SIZE
	.align		4
.L_23:
        /*0090*/ 	.byte	0x04, 0x11
        /*0092*/ 	.short	(.L_25 - .L_24)
	.align		4
.L_24:
        /*0094*/ 	.word	index@($__internal_6_$__cuda_sm20_dblrcp_rn_slowpath_v3)
        /*0098*/ 	.word	0x00000000


	//----- nvinfo : EIATTR_FRAME_SIZE
	.align		4
.L_25:
        /*009c*/ 	.byte	0x04, 0x11
        /*009e*/ 	.short	(.L_27 - .L_26)
	.align		4
.L_26:
        /*00a0*/ 	.word	index@(CdistP)
        /*00a4*/ 	.word	0x00000000


	//----- nvinfo : EIATTR_REGCOUNT
	.align		4
.L_27:
        /*00a8*/ 	.byte	0x04, 0x2f
        /*00aa*/ 	.short	(.L_29 - .L_28)
	.align		4
.L_28:
        /*00ac*/ 	.word	index@(calcDistKernel)
        /*00b0*/ 	.word	0x00000014


	//----- nvinfo : EIATTR_FRAME_SIZE
	.align		4
.L_29:
        /*00b4*/ 	.byte	0x04, 0x11
        /*00b6*/ 	.short	(.L_31 - .L_30)
	.align		4
.L_30:
        /*00b8*/ 	.word	index@($__internal_5_$__cuda_sm20_sqrt_rn_f32_slowpath)
        /*00bc*/ 	.word	0x00000000


	//----- nvinfo : EIATTR_FRAME_SIZE
	.align		4
.L_31:
        /*00c0*/ 	.byte	0x04, 0x11
        /*00c2*/ 	.short	(.L_33 - .L_32)
	.align		4
.L_32:
        /*00c4*/ 	.word	index@(calcDistKernel)
        /*00c8*/ 	.word	0x00000000


	//----- nvinfo : EIATTR_REGCOUNT
	.align		4
.L_33:
        /*00cc*/ 	.byte	0x04, 0x2f
        /*00ce*/ 	.short	(.L_35 - .L_34)
	.align		4
.L_34:
        /*00d0*/ 	.word	index@(argmin)
        /*00d4*/ 	.word	0x00000020


	//----- nvinfo : EIATTR_FRAME_SIZE
	.align		4
.L_35:
        /*00d8*/ 	.byte	0x04, 0x11
        /*00da*/ 	.short	(.L_37 - .L_36)
	.align		4
.L_36:
        /*00dc*/ 	.word	index@(argmin)
        /*00e0*/ 	.word	0x00000000


	//----- nvinfo : EIATTR_REGCOUNT
	.align		4
.L_37:
        /*00e4*/ 	.byte	0x04, 0x2f
        /*00e6*/ 	.short	(.L_39 - .L_38)
	.align		4
.L_38:
        /*00e8*/ 	.word	index@(mean_kernel)
        /*00ec*/ 	.word	0x0000000a


	//----- nvinfo : EIATTR_FRAME_SIZE
	.align		4
.L_39:
        /*00f0*/ 	.byte	0x04, 0x11
        /*00f2*/ 	.short	(.L_41 - .L_40)
	.align		4
.L_40:
        /*00f4*/ 	.word	index@(mean_kernel)
        /*00f8*/ 	.word	0x00000000


	//----- nvinfo : EIATTR_REGCOUNT
	.align		4
.L_41:
        /*00fc*/ 	.byte	0x04, 0x2f
        /*00fe*/ 	.short	(.L_43 - .L_42)
	.align		4
.L_42:
        /*0100*/ 	.word	index@(mse_loss_kernel)
        /*0104*/ 	.word	0x0000000e


	//----- nvinfo : EIATTR_FRAME_SIZE
	.align		4
.L_43:
        /*0108*/ 	.byte	0x04, 0x11
        /*010a*/ 	.short	(.L_45 - .L_44)
	.align		4
.L_44:
        /*010c*/ 	.word	index@($__internal_4_$__cuda_sm3x_div_rn_noftz_f32_slowpath)
        /*0110*/ 	.word	0x00000000


	//----- nvinfo : EIATTR_FRAME_SIZE
	.align		4
.L_45:
        /*0114*/ 	.byte	0x04, 0x11
        /*0116*/ 	.short	(.L_47 - .L_46)
	.align		4
.L_46:
        /*0118*/ 	.word	index@(mse_loss_kernel)
        /*011c*/ 	.word	0x00000000


	//----- nvinfo : EIATTR_REGCOUNT
	.align		4
.L_47:
        /*0120*/ 	.byte	0x04, 0x2f
        /*0122*/ 	.short	(.L_49 - .L_48)
	.align		4
.L_48:
        /*0124*/ 	.word	index@(mse_loss_kernel_only_c)
        /*0128*/ 	.word	0x0000000e


	//----- nvinfo : EIATTR_FRAME_SIZE
	.align		4
.L_49:
        /*012c*/ 	.byte	0x04, 0x11
        /*012e*/ 	.short	(.L_51 - .L_50)
	.align		4
.L_50:
        /*0130*/ 	.word	index@($__internal_3_$__cuda_sm3x_div_rn_noftz_f32_slowpath)
        /*0134*/ 	.word	0x00000000


	//----- nvinfo : EIATTR_FRAME_SIZE
	.align		4
.L_51:
        /*0138*/ 	.byte	0x04, 0x11
        /*013a*/ 	.short	(.L_53 - .L_52)
	.align		4
.L_52:
        /*013c*/ 	.word	index@(mse_loss_kernel_only_c)
        /*0140*/ 	.word	0x00000000


	//----- nvinfo : EIATTR_REGCOUNT
	.align		4
.L_53:
        /*0144*/ 	.byte	0x04, 0x2f
        /*0146*/ 	.short	(.L_55 - .L_54)
	.align		4
.L_54:
        /*0148*/ 	.word	index@(mse_loss_back)
        /*014c*/ 	.word	0x00000010


	//----- nvinfo : EIATTR_FRAME_SIZE
	.align		4
.L_55:
        /*0150*/ 	.byte	0x04, 0x11
        /*0152*/ 	.short	(.L_57 - .L_56)
	.align		4
.L_56:
        /*0154*/ 	.word	index@($__internal_2_$__cuda_sm3x_div_rn_noftz_f32_slowpath)
        /*0158*/ 	.word	0x00000000


	//----- nvinfo : EIATTR_FRAME_SIZE
	.align		4
.L_57:
        /*015c*/ 	.byte	0x04, 0x11
        /*015e*/ 	.short	(.L_59 - .L_58)
	.align		4
.L_58:
        /*0160*/ 	.word	index@(mse_loss_back)
        /*0164*/ 	.word	0x00000000


	//----- nvinfo : EIATTR_REGCOUNT
	.align		4
.L_59:
        /*0168*/ 	.byte	0x04, 0x2f
        /*016a*/ 	.short	(.L_61 - .L_60)
	.align		4
.L_60:
        /*016c*/ 	.word	index@(mse_sum_loss_kernel)
        /*0170*/ 	.word	0x0000000c


	//----- nvinfo : EIATTR_FRAME_SIZE
	.align		4
.L_61:
        /*0174*/ 	.byte	0x04, 0x11
        /*0176*/ 	.short	(.L_63 - .L_62)
	.align		4
.L_62:
        /*0178*/ 	.word	index@(mse_sum_loss_kernel)
        /*017c*/ 	.word	0x00000000


	//----- nvinfo : EIATTR_REGCOUNT
	.align		4
.L_63:
        /*0180*/ 	.byte	0x04, 0x2f
        /*0182*/ 	.short	(.L_65 - .L_64)
	.align		4
.L_64:
        /*0184*/ 	.word	index@(mse_sum_loss_back)
        /*0188*/ 	.word	0x00000010


	//----- nvinfo : EIATTR_FRAME_SIZE
	.align		4
.L_65:
        /*018c*/ 	.byte	0x04, 0x11
        /*018e*/ 	.short	(.L_67 - .L_66)
	.align		4
.L_66:
        /*0190*/ 	.word	index@(mse_sum_loss_back)
        /*0194*/ 	.word	0x00000000


	//----- nvinfo : EIATTR_REGCOUNT
	.align		4
.L_67:
        /*0198*/ 	.byte	0x04, 0x2f
        /*019a*/ 	.short	(.L_69 - .L_68)
	.align		4
.L_68:
        /*019c*/ 	.word	index@(mse_sum_only_c_loss_kernel)
        /*01a0*/ 	.word	0x0000000c


	//----- nvinfo : EIATTR_FRAME_SIZE
	.align		4
.L_69:
        /*01a4*/ 	.byte	0x04, 0x11
        /*01a6*/ 	.short	(.L_71 - .L_70)
	.align		4
.L_70:
        /*01a8*/ 	.word	index@(mse_sum_only_c_loss_kernel)
        /*01ac*/ 	.word	0x00000000


	//----- nvinfo : EIATTR_REGCOUNT
	.align		4
.L_71:
        /*01b0*/ 	.byte	0x04, 0x2f
        /*01b2*/ 	.short	(.L_73 - .L_72)
	.align		4
.L_72:
        /*01b4*/ 	.word	index@(mse_sum_only_c_loss_back)
        /*01b8*/ 	.word	0x0000000c


	//----- nvinfo : EIATTR_FRAME_SIZE
	.align		4
.L_73:
        /*01bc*/ 	.byte	0x04, 0x11
        /*01be*/ 	.short	(.L_75 - .L_74)
	.align		4
.L_74:
        /*01c0*/ 	.word	index@(mse_sum_only_c_loss_back)
        /*01c4*/ 	.word	0x00000000


	//----- nvinfo : EIATTR_REGCOUNT
	.align		4
.L_75:
        /*01c8*/ 	.byte	0x04, 0x2f
        /*01ca*/ 	.short	(.L_77 - .L_76)
	.align		4
.L_76:
        /*01cc*/ 	.word	index@(ema_count)
        /*01d0*/ 	.word	0x00000016


	//----- nvinfo : EIATTR_FRAME_SIZE
	.align		4
.L_77:
        /*01d4*/ 	.byte	0x04, 0x11
        /*01d6*/ 	.short	(.L_79 - .L_78)
	.align		4
.L_78:
        /*01d8*/ 	.word	index@(ema_count)
        /*01dc*/ 	.word	0x00000000


	//----- nvinfo : EIATTR_REGCOUNT
	.align		4
.L_79:
        /*01e0*/ 	.byte	0x04, 0x2f
        /*01e2*/ 	.short	(.L_81 - .L_80)
	.align		4
.L_80:
        /*01e4*/ 	.word	index@(move_ema_count)
        /*01e8*/ 	.word	0x0000000b


	//----- nvinfo : EIATTR_FRAME_SIZE
	.align		4
.L_81:
        /*01ec*/ 	.byte	0x04, 0x11
        /*01ee*/ 	.short	(.L_83 - .L_82)
	.align		4
.L_82:
        /*01f0*/ 	.word	index@(move_ema_count)
        /*01f4*/ 	.word	0x00000000


	//----- nvinfo : EIATTR_REGCOUNT
	.align		4
.L_83:
        /*01f8*/ 	.byte	0x04, 0x2f
        /*01fa*/ 	.short	(.L_85 - .L_84)
	.align		4
.L_84:
        /*01fc*/ 	.word	index@(move_ema_count2)
        /*0200*/ 	.word	0x00000012


	//----- nvinfo : EIATTR_FRAME_SIZE
	.align		4
.L_85:
        /*0204*/ 	.byte	0x04, 0x11
        /*0206*/ 	.short	(.L_87 - .L_86)
	.align		4
.L_86:
        /*0208*/ 	.word	index@($__internal_1_$__cuda_sm3x_div_rn_noftz_f32_slowpath)
        /*020c*/ 	.word	0x00000000


	//----- nvinfo : EIATTR_FRAME_SIZE
	.align		4
.L_87:
        /*0210*/ 	.byte	0x04, 0x11
        /*0212*/ 	.short	(.L_89 - .L_88)
	.align		4
.L_88:
        /*0214*/ 	.word	index@(move_ema_count2)
        /*0218*/ 	.word	0x00000000


	//----- nvinfo : EIATTR_REGCOUNT
	.align		4
.L_89:
        /*021c*/ 	.byte	0x04, 0x2f
        /*021e*/ 	.short	(.L_91 - .L_90)
	.align		4
.L_90:
        /*0220*/ 	.word	index@(update_emb_weight)
        /*0224*/ 	.word	0x0000001d


	//----- nvinfo : EIATTR_FRAME_SIZE
	.align		4
.L_91:
        /*0228*/ 	.byte	0x04, 0x11
        /*022a*/ 	.short	(.L_93 - .L_92)
	.align		4
.L_92:
        /*022c*/ 	.word	index@($__internal_0_$__cuda_sm3x_div_rn_noftz_f32_slowpath)
        /*0230*/ 	.word	0x00000000


	//----- nvinfo : EIATTR_FRAME_SIZE
	.align		4
.L_93:
        /*0234*/ 	.byte	0x04, 0x11
        /*0236*/ 	.short	(.L_95 - .L_94)
	.align		4
.L_94:
        /*0238*/ 	.word	index@(update_emb_weight)
        /*023c*/ 	.word	0x00000000


	//----- nvinfo : EIATTR_MIN_STACK_SIZE
	.align		4
.L_95:
        /*0240*/ 	.byte	0x04, 0x12
        /*0242*/ 	.short	(.L_97 - .L_96)
	.align		4
.L_96:
        /*0244*/ 	.word	index@(update_emb_weight)
        /*0248*/ 	.word	0x00000000


	//----- nvinfo : EIATTR_MIN_STACK_SIZE
	.align		4
.L_97:
        /*024c*/ 	.byte	0x04, 0x12
        /*024e*/ 	.short	(.L_99 - .L_98)
	.align		4
.L_98:
        /*0250*/ 	.word	index@(move_ema_count2)
        /*0254*/ 	.word	0x00000000


	//----- nvinfo : EIATTR_MIN_STACK_SIZE
	.align		4
.L_99:
        /*0258*/ 	.byte	0x04, 0x12
        /*025a*/ 	.short	(.L_101 - .L_100)
	.align		4
.L_100:
        /*025c*/ 	.word	index@(move_ema_count)
        /*0260*/ 	.word	0x00000000


	//----- nvinfo : EIATTR_MIN_STACK_SIZE
	.align		4
.L_101:
        /*0264*/ 	.byte	0x04, 0x12
        /*0266*/ 	.short	(.L_103 - .L_102)
	.align		4
.L_102:
        /*0268*/ 	.word	index@(ema_count)
        /*026c*/ 	.word	0x00000000


	//----- nvinfo : EIATTR_MIN_STACK_SIZE
	.align		4
.L_103:
        /*0270*/ 	.byte	0x04, 0x12
        /*0272*/ 	.short	(.L_105 - .L_104)
	.align		4
.L_104:
        /*0274*/ 	.word	index@(mse_sum_only_c_loss_back)
        /*0278*/ 	.word	0x00000000


	//----- nvinfo : EIATTR_MIN_STACK_SIZE
	.align		4
.L_105:
        /*027c*/ 	.byte	0x04, 0x12
        /*027e*/ 	.short	(.L_107 - .L_106)
	.align		4
.L_106:
        /*0280*/ 	.word	index@(mse_sum_only_c_loss_kernel)
        /*0284*/ 	.word	0x00000000


	//----- nvinfo : EIATTR_MIN_STACK_SIZE
	.align		4
.L_107:
        /*0288*/ 	.byte	0x04, 0x12
        /*028a*/ 	.short	(.L_109 - .L_108)
	.align		4
.L_108:
        /*028c*/ 	.word	index@(mse_sum_loss_back)
        /*0290*/ 	.word	0x00000000


	//----- nvinfo : EIATTR_MIN_STACK_SIZE
	.align		4
.L_109:
        /*0294*/ 	.byte	0x04, 0x12
        /*0296*/ 	.short	(.L_111 - .L_110)
	.align		4
.L_110:
        /*0298*/ 	.word	index@(mse_sum_loss_kernel)
        /*029c*/ 	.word	0x00000000


	//----- nvinfo : EIATTR_MIN_STACK_SIZE
	.align		4
.L_111:
        /*02a0*/ 	.byte	0x04, 0x12
        /*02a2*/ 	.short	(.L_113 - .L_112)
	.align		4
.L_112:
        /*02a4*/ 	.word	index@(mse_loss_back)
        /*02a8*/ 	.word	0x00000000


	//----- nvinfo : EIATTR_MIN_STACK_SIZE
	.align		4
.L_113:
        /*02ac*/ 	.byte	0x04, 0x12
        /*02ae*/ 	.short	(.L_115 - .L_114)
	.align		4
.L_114:
        /*02b0*/ 	.word	index@(mse_loss_kernel_only_c)
        /*02b4*/ 	.word	0x00000000


	//----- nvinfo : EIATTR_MIN_STACK_SIZE
	.align		4
.L_115:
        /*02b8*/ 	.byte	0x04, 0x12
        /*02ba*/ 	.short	(.L_117 - .L_116)
	.align		4
.L_116:
        /*02bc*/ 	.word	index@(mse_loss_kernel)
        /*02c0*/ 	.word	0x00000000


	//----- nvinfo : EIATTR_MIN_STACK_SIZE
	.align		4
.L_117:
        /*02c4*/ 	.byte	0x04, 0x12
        /*02c6*/ 	.short	(.L_119 - .L_118)
	.align		4
.L_118:
        /*02c8*/ 	.word	index@(mean_kernel)
        /*02cc*/ 	.word	0x00000000


	//----- nvinfo : EIATTR_MIN_STACK_SIZE
	.align		4
.L_119:
        /*02d0*/ 	.byte	0x04, 0x12
        /*02d2*/ 	.short	(.L_121 - .L_120)
	.align		4
.L_120:
        /*02d4*/ 	.word	index@(argmin)
        /*02d8*/ 	.word	0x00000000


	//----- nvinfo : EIATTR_MIN_STACK_SIZE
	.align		4
.L_121:
        /*02dc*/ 	.byte	0x04, 0x12
        /*02de*/ 	.short	(.L_123 - .L_122)
	.align		4
.L_122:
        /*02e0*/ 	.word	index@(calcDistKernel)
        /*02e4*/ 	.word	0x00000000


	//----- nvinfo : EIATTR_MIN_STACK_SIZE
	.align		4
.L_123:
        /*02e8*/ 	.byte	0x04, 0x12
        /*02ea*/ 	.short	(.L_125 - .L_124)
	.align		4
.L_124:
        /*02ec*/ 	.word	index@(CdistP)
        /*02f0*/ 	.word	0x00000000


	//----- nvinfo : EIATTR_MIN_STACK_SIZE
	.align		4
.L_125:
        /*02f4*/ 	.byte	0x04, 0x12
        /*02f6*/ 	.short	(.L_127 - .L_126)
	.align		4
.L_126:
        /*02f8*/ 	.word	index@(kl_loss_back)
        /*02fc*/ 	.word	0x00000000


	//----- nvinfo : EIATTR_MIN_STACK_SIZE
	.align		4
.L_127:
        /*0300*/ 	.byte	0x04, 0x12
        /*0302*/ 	.short	(.L_129 - .L_128)
	.align		4
.L_128:
        /*0304*/ 	.word	index@(kl_loss)
        /*0308*/ 	.word	0x00000000


	//----- nvinfo : EIATTR_MIN_STACK_SIZE
	.align		4
.L_129:
        /*030c*/ 	.byte	0x04, 0x12
        /*030e*/ 	.short	(.L_131 - .L_130)
	.align		4
.L_130:
        /*0310*/ 	.word	index@(reparameterize_backward)
        /*0314*/ 	.word	0x00000000


	//----- nvinfo : EIATTR_MIN_STACK_SIZE
	.align		4
.L_131:
        /*0318*/ 	.byte	0x04, 0x12
        /*031a*/ 	.short	(.L_133 - .L_132)
	.align		4
.L_132:
        /*031c*/ 	.word	index@(reparameterize_forward)
        /*0320*/ 	.word	0x00000000
.L_133:


//--------------------- .nv.compat                --------------------------
	.section	.nv.compat,"",@"SHT_CUDA_COMPAT_INFO"
	.align	4
        /*0000*/ 	.byte	0x02, 0x09, 0x00, 0x00, 0x02, 0x02, 0x01, 0x00, 0x02, 0x05, 0x05, 0x00, 0x03, 0x07, 0x01, 0x01
        /*0010*/ 	.byte	0x02, 0x03, 0x00, 0x00, 0x02, 0x06, 0x01, 0x00, 0x04, 0x0b, 0x08, 0x00, 0x01, 0x00, 0x00, 0x00
        /*0020*/ 	.byte	0x00, 0x00, 0x00, 0x00


//--------------------- .nv.info.update_emb_weight --------------------------
	.section	.nv.info.update_emb_weight,"",@"SHT_CUDA_INFO"
	.sectionflags	@""
	.align	4


	//----- nvinfo : EIATTR_CUDA_API_VERSION
	.align		4
        /*0000*/ 	.byte	0x04, 0x37
        /*0002*/ 	.short	(.L_135 - .L_134)
.L_134:
        /*0004*/ 	.word	0x00000082


	//----- nvinfo : EIATTR_KPARAM_INFO
	.align		4
.L_135:
        /*0008*/ 	.byte	0x04, 0x17
        /*000a*/ 	.short	(.L_137 - .L_136)
.L_136:
        /*000c*/ 	.word	0x00000000
        /*0010*/ 	.short	0x0006
        /*0012*/ 	.short	0x0028
        /*0014*/ 	.byte	0x00, 0xf0, 0x11, 0x00


	//----- nvinfo : EIATTR_KPARAM_INFO
	.align		4
.L_137:
        /*0018*/ 	.byte	0x04, 0x17
        /*001a*/ 	.short	(.L_139 - .L_138)
.L_138:
        /*001c*/ 	.word	0x00000000
        /*0020*/ 	.short	0x0005
        /*0022*/ 	.short	0x0024
        /*0024*/ 	.byte	0x00, 0xf0, 0x11, 0x00


	//----- nvinfo : EIATTR_KPARAM_INFO
	.align		4
.L_139:
        /*0028*/ 	.byte	0x04, 0x17
        /*002a*/ 	.short	(.L_141 - .L_140)
.L_140:
        /*002c*/ 	.word	0x00000000
        /*0030*/ 	.short	0x0004
        /*0032*/ 	.short	0x0020
        /*0034*/ 	.byte	0x00, 0xf0, 0x11, 0x00


	//----- nvinfo : EIATTR_KPARAM_INFO
	.align		4
.L_141:
        /*0038*/ 	.byte	0x04, 0x17
        /*003a*/ 	.short	(.L_143 - .L_142)
.L_142:
        /*003c*/ 	.word	0x00000000
        /*0040*/ 	.short	0x0003
        /*0042*/ 	.short	0x0018
        /*0044*/ 	.byte	0x00, 0xf5, 0x21, 0x00


	//----- nvinfo : EIATTR_KPARAM_INFO
	.align		4
.L_143:
        /*0048*/ 	.byte	0x04, 0x17
        /*004a*/ 	.short	(.L_145 - .L_144)
.L_144:
        /*004c*/ 	.word	0x00000000
        /*0050*/ 	.short	0x0002
        /*0052*/ 	.short	0x0010
        /*0054*/ 	.byte	0x00, 0xf5, 0x21, 0x00


	//----- nvinfo : EIATTR_KPARAM_INFO
	.align		4
.L_145:
        /*0058*/ 	.byte	0x04, 0x17
        /*005a*/ 	.short	(.L_147 - .L_146)
.L_146:
        /*005c*/ 	.word	0x00000000
        /*0060*/ 	.short	0x0001
        /*0062*/ 	.short	0x0008
        /*0064*/ 	.byte	0x00, 0xf5, 0x21, 0x00


	//----- nvinfo : EIATTR_KPARAM_INFO
	.align		4
.L_147:
        /*0068*/ 	.byte	0x04, 0x17
        /*006a*/ 	.short	(.L_149 - .L_148)
.L_148:
        /*006c*/ 	.word	0x00000000
        /*0070*/ 	.short	0x0000
        /*0072*/ 	.short	0x0000
        /*0074*/ 	.byte	0x00, 0xf5, 0x21, 0x00


	//----- nvinfo : EIATTR_SPARSE_MMA_MASK
	.align		4
.L_149:
        /*0078*/ 	.byte	0x03, 0x50
        /*007a*/ 	.short	0x0000


	//----- nvinfo : EIATTR_MAXREG_COUNT
	.align		4
        /*007c*/ 	.byte	0x03, 0x1b
        /*007e*/ 	.short	0x00ff


	//----- nvinfo : EIATTR_MERCURY_ISA_VERSION
	.align		4
        /*0080*/ 	.byte	0x03, 0x5f
        /*0082*/ 	.short	0x0101


	//----- nvinfo : EIATTR_VRC_CTA_INIT_COUNT
	.align		4
        /*0084*/ 	.byte	0x02, 0x4a
	.zero		1
	.zero		1


	//----- nvinfo : EIATTR_EXIT_INSTR_OFFSETS
	.align		4
        /*0088*/ 	.byte	0x04, 0x1c
        /*008a*/ 	.short	(.L_151 - .L_150)


	//   ....[0]....
.L_150:
        /*008c*/ 	.word	0x000000c0


	//   ....[1]....
        /*0090*/ 	.word	0x00000cd0


	//   ....[2]....
        /*0094*/ 	.word	0x000012f0


	//   ....[3]....
        /*0098*/ 	.word	0x00001670


	//   ....[4]....
        /*009c*/ 	.word	0x00001840


	//----- nvinfo : EIATTR_CRS_STACK_SIZE
	.align		4
.L_151:
        /*00a0*/ 	.byte	0x04, 0x1e
        /*00a2*/ 	.short	(.L_153 - .L_152)
.L_152:
        /*00a4*/ 	.word	0x00000000


	//----- nvinfo : EIATTR_CBANK_PARAM_SIZE
	.align		4
.L_153:
        /*00a8*/ 	.byte	0x03, 0x19
        /*00aa*/ 	.short	0x002c


	//----- nvinfo : EIATTR_PARAM_CBANK
	.align		4
        /*00ac*/ 	.byte	0x04, 0x0a
        /*00ae*/ 	.short	(.L_155 - .L_154)
	.align		4
.L_154:
        /*00b0*/ 	.word	index@(.nv.constant0.update_emb_weight)
        /*00b4*/ 	.short	0x0380
        /*00b6*/ 	.short	0x002c


	//----- nvinfo : EIATTR_SW_WAR
	.align		4
.L_155:
        /*00b8*/ 	.byte	0x04, 0x36
        /*00ba*/ 	.short	(.L_157 - .L_156)
.L_156:
        /*00bc*/ 	.word	0x00000008
.L_157:


//--------------------- .nv.info.move_ema_count2  --------------------------
	.section	.nv.info.move_ema_count2,"",@"SHT_CUDA_INFO"
	.sectionflags	@""
	.align	4


	//----- nvinfo : EIATTR_CUDA_API_VERSION
	.align		4
        /*0000*/ 	.byte	0x04, 0x37
        /*0002*/ 	.short	(.L_159 - .L_158)
.L_158:
        /*0004*/ 	.word	0x00000082


	//----- nvinfo : EIATTR_KPARAM_INFO
	.align		4
.L_159:
        /*0008*/ 	.byte	0x04, 0x17
        /*000a*/ 	.short	(.L_161 - .L_160)
.L_160:
        /*000c*/ 	.word	0x00000000
        /*0010*/ 	.short	0x0004
        /*0012*/ 	.short	0x0018
        /*0014*/ 	.byte	0x00, 0xf0, 0x11, 0x00


	//----- nvinfo : EIATTR_KPARAM_INFO
	.align		4
.L_161:
        /*0018*/ 	.byte	0x04, 0x17
        /*001a*/ 	.short	(.L_163 - .L_162)
.L_162:
        /*001c*/ 	.word	0x00000000
        /*0020*/ 	.short	0x0003
        /*0022*/ 	.short	0x0014
        /*0024*/ 	.byte	0x00, 0xf0, 0x11, 0x00


	//----- nvinfo : EIATTR_KPARAM_INFO
	.align		4
.L_163:
        /*0028*/ 	.byte	0x04, 0x17
        /*002a*/ 	.short	(.L_165 - .L_164)
.L_164:
        /*002c*/ 	.word	0x00000000
        /*0030*/ 	.short	0x0002
        /*0032*/ 	.short	0x0010
        /*0034*/ 	.byte	0x00, 0xf0, 0x11, 0x00


	//----- nvinfo : EIATTR_KPARAM_INFO
	.align		4
.L_165:
        /*0038*/ 	.byte	0x04, 0x17
        /*003a*/ 	.short	(.L_167 - .L_166)
.L_166:
        /*003c*/ 	.word	0x00000000
        /*0040*/ 	.short	0x0001
        /*0042*/ 	.short	0x0008
        /*0044*/ 	.byte	0x00, 0xf5, 0x21, 0x00


	//----- nvinfo : EIATTR_KPARAM_INFO
	.align		4
.L_167:
        /*0048*/ 	.byte	0x04, 0x17
        /*004a*/ 	.short	(.L_169 - .L_168)
.L_168:
        /*004c*/ 	.word	0x00000000
        /*0050*/ 	.short	0x0000
        /*0052*/ 	.short	0x0000
        /*0054*/ 	.byte	0x00, 0xf5, 0x21, 0x00


	//----- nvinfo : EIATTR_SPARSE_MMA_MASK
	.align		4
.L_169:
        /*0058*/ 	.byte	0x03, 0x50
        /*005a*/ 	.short	0x0000


	//----- nvinfo : EIATTR_MAXREG_COUNT
	.align		4
        /*005c*/ 	.byte	0x03, 0x1b
        /*005e*/ 	.short	0x00ff


	//----- nvinfo : EIATTR_MERCURY_ISA_VERSION
	.align		4
        /*0060*/ 	.byte	0x03, 0x5f
        /*0062*/ 	.short	0x0101


	//----- nvinfo : EIATTR_VRC_CTA_INIT_COUNT
	.align		4
        /*0064*/ 	.byte	0x02, 0x4a
	.zero		1
	.zero		1


	//----- nvinfo : EIATTR_EXIT_INSTR_OFFSETS
	.align		4
        /*0068*/ 	.byte	0x04, 0x1c
        /*006a*/ 	.short	(.L_171 - .L_170)


	//   ....[0]....
.L_170:
        /*006c*/ 	.word	0x000000a0


	//   ....[1]....
        /*0070*/ 	.word	0x00000240


	//----- nvinfo : EIATTR_CRS_STACK_SIZE
	.align		4
.L_171:
        /*0074*/ 	.byte	0x04, 0x1e
        /*0076*/ 	.short	(.L_173 - .L_172)
.L_172:
        /*0078*/ 	.word	0x00000000


	//----- nvinfo : EIATTR_CBANK_PARAM_SIZE
	.align		4
.L_173:
        /*007c*/ 	.byte	0x03, 0x19
        /*007e*/ 	.short	0x001c


	//----- nvinfo : EIATTR_PARAM_CBANK
	.align		4
        /*0080*/ 	.byte	0x04, 0x0a
        /*0082*/ 	.short	(.L_175 - .L_174)
	.align		4
.L_174:
        /*0084*/ 	.word	index@(.nv.constant0.move_ema_count2)
        /*0088*/ 	.short	0x0380
        /*008a*/ 	.short	0x001c


	//----- nvinfo : EIATTR_SW_WAR
	.align		4
.L_175:
        /*008c*/ 	.byte	0x04, 0x36
        /*008e*/ 	.short	(.L_177 - .L_176)
.L_176:
        /*0090*/ 	.word	0x00000008
.L_177:


//--------------------- .nv.info.move_ema_count   --------------------------
	.section	.nv.info.move_ema_count,"",@"SHT_CUDA_INFO"
	.sectionflags	@""
	.align	4


	//----- nvinfo : EIATTR_CUDA_API_VERSION
	.align		4
        /*0000*/ 	.byte	0x04, 0x37
        /*0002*/ 	.short	(.L_179 - .L_178)
.L_178:
        /*0004*/ 	.word	0x00000082


	//----- nvinfo : EIATTR_KPARAM_INFO
	.align		4
.L_179:
        /*0008*/ 	.byte	0x04, 0x17
        /*000a*/ 	.short	(.L_181 - .L_180)
.L_180:
        /*000c*/ 	.word	0x00000000
        /*0010*/ 	.short	0x0003
        /*0012*/ 	.short	0x0014
        /*0014*/ 	.byte	0x00, 0xf0, 0x11, 0x00


	//----- nvinfo : EIATTR_KPARAM_INFO
	.align		4
.L_181:
        /*0018*/ 	.byte	0x04, 0x17
        /*001a*/ 	.short	(.L_183 - .L_182)
.L_182:
        /*001c*/ 	.word	0x00000000
        /*0020*/ 	.short	0x0002
        /*0022*/ 	.short	0x0010
        /*0024*/ 	.byte	0x00, 0xf0, 0x11, 0x00


	//----- nvinfo : EIATTR_KPARAM_INFO
	.align		4
.L_183:
        /*0028*/ 	.byte	0x04, 0x17
        /*002a*/ 	.short	(.L_185 - .L_184)
.L_184:
        /*002c*/ 	.word	0x00000000
        /*0030*/ 	.short	0x0001
        /*0032*/ 	.short	0x0008
        /*0034*/ 	.byte	0x00, 0xf5, 0x21, 0x00


	//----- nvinfo : EIATTR_KPARAM_INFO
	.align		4
.L_185:
        /*0038*/ 	.byte	0x04, 0x17
        /*003a*/ 	.short	(.L_187 - .L_186)
.L_186:
        /*003c*/ 	.word	0x00000000
        /*0040*/ 	.short	0x0000
        /*0042*/ 	.short	0x0000
        /*0044*/ 	.byte	0x00, 0xf5, 0x21, 0x00


	//----- nvinfo : EIATTR_SPARSE_MMA_MASK
	.align		4
.L_187:
        /*0048*/ 	.byte	0x03, 0x50
        /*004a*/ 	.short	0x0000


	//----- nvinfo : EIATTR_MAXREG_COUNT
	.align		4
        /*004c*/ 	.byte	0x03, 0x1b
        /*004e*/ 	.short	0x00ff


	//----- nvinfo : EIATTR_MERCURY_ISA_VERSION
	.align		4
        /*0050*/ 	.byte	0x03, 0x5f
        /*0052*/ 	.short	0x0101


	//----- nvinfo : EIATTR_VRC_CTA_INIT_COUNT
	.align		4
        /*0054*/ 	.byte	0x02, 0x4a
	.zero		1
	.zero		1


	//----- nvinfo : EIATTR_EXIT_INSTR_OFFSETS
	.align		4
        /*0058*/ 	.byte	0x04, 0x1c
        /*005a*/ 	.short	(.L_189 - .L_188)


	//   ....[0]....
.L_188:
        /*005c*/ 	.word	0x000000a0


	//   ....[1]....
        /*0060*/ 	.word	0x00000170


	//----- nvinfo : EIATTR_CBANK_PARAM_SIZE
	.align		4
.L_189:
        /*0064*/ 	.byte	0x03, 0x19
        /*0066*/ 	.short	0x0018


	//----- nvinfo : EIATTR_PARAM_CBANK
	.align		4
        /*0068*/ 	.byte	0x04, 0x0a
        /*006a*/ 	.short	(.L_191 - .L_190)
	.align		4
.L_190:
        /*006c*/ 	.word	index@(.nv.constant0.move_ema_count)
        /*0070*/ 	.short	0x0380
        /*0072*/ 	.short	0x0018


	//----- nvinfo : EIATTR_SW_WAR
	.align		4
.L_191:
        /*0074*/ 	.byte	0x04, 0x36
        /*0076*/ 	.short	(.L_193 - .L_192)
.L_192:
        /*0078*/ 	.word	0x00000008
.L_193:


//--------------------- .nv.info.ema_count        --------------------------
	.section	.nv.info.ema_count,"",@"SHT_CUDA_INFO"
	.sectionflags	@""
	.align	4


	//----- nvinfo : EIATTR_CUDA_API_VERSION
	.align		4
        /*0000*/ 	.byte	0x04, 0x37
        /*0002*/ 	.short	(.L_195 - .L_194)
.L_194:
        /*0004*/ 	.word	0x00000082


	//----- nvinfo : EIATTR_KPARAM_INFO
	.align		4
.L_195:
        /*0008*/ 	.byte	0x04, 0x17
        /*000a*/ 	.short	(.L_197 - .L_196)
.L_196:
        /*000c*/ 	.word	0x00000000
        /*0010*/ 	.short	0x0002
        /*0012*/ 	.short	0x0010
        /*0014*/ 	.byte	0x00, 0xf5, 0x21, 0x00


	//----- nvinfo : EIATTR_KPARAM_INFO
	.align		4
.L_197:
        /*0018*/ 	.byte	0x04, 0x17
        /*001a*/ 	.short	(.L_199 - .L_198)
.L_198:
        /*001c*/ 	.word	0x00000000
        /*0020*/ 	.short	0x0001
        /*0022*/ 	.short	0x0008
        /*0024*/ 	.byte	0x00, 0xf5, 0x21, 0x00


	//----- nvinfo : EIATTR_KPARAM_INFO
	.align		4
.L_199:
        /*0028*/ 	.byte	0x04, 0x17
        /*002a*/ 	.short	(.L_201 - .L_200)
.L_200:
        /*002c*/ 	.word	0x00000000
        /*0030*/ 	.short	0x0000
        /*0032*/ 	.short	0x0000
        /*0034*/ 	.byte	0x00, 0xf0, 0x11, 0x00


	//----- nvinfo : EIATTR_SPARSE_MMA_MASK
	.align		4
.L_201:
        /*0038*/ 	.byte	0x03, 0x50
        /*003a*/ 	.short	0x0000


	//----- nvinfo : EIATTR_MAXREG_COUNT
	.align		4
        /*003c*/ 	.byte	0x03, 0x1b
        /*003e*/ 	.short	0x00ff


	//----- nvinfo : EIATTR_MERCURY_ISA_VERSION
	.align		4
        /*0040*/ 	.byte	0x03, 0x5f
        /*0042*/ 	.short	0x0101


	//----- nvinfo : EIATTR_VRC_CTA_INIT_COUNT
	.align		4
        /*0044*/ 	.byte	0x02, 0x4a
	.zero		1
	.zero		1


	//----- nvinfo : EIATTR_EXIT_INSTR_OFFSETS
	.align		4
        /*0048*/ 	.byte	0x04, 0x1c
        /*004a*/ 	.short	(.L_203 - .L_202)


	//   ....[0]....
.L_202:
        /*004c*/ 	.word	0x000000c0


	//   ....[1]....
        /*0050*/ 	.word	0x00000800


	//   ....[2]....
        /*0054*/ 	.word	0x00000b90


	//   ....[3]....
        /*0058*/ 	.word	0x00000da0


	//   ....[4]....
        /*005c*/ 	.word	0x00000ec0


	//----- nvinfo : EIATTR_CBANK_PARAM_SIZE
	.align		4
.L_203:
        /*0060*/ 	.byte	0x03, 0x19
        /*0062*/ 	.short	0x0018


	//----- nvinfo : EIATTR_PARAM_CBANK
	.align		4
        /*0064*/ 	.byte	0x04, 0x0a
        /*0066*/ 	.short	(.L_205 - .L_204)
	.align		4
.L_204:
        /*0068*/ 	.word	index@(.nv.constant0.ema_count)
        /*006c*/ 	.short	0x0380
        /*006e*/ 	.short	0x0018


	//----- nvinfo : EIATTR_SW_WAR
	.align		4
.L_205:
        /*0070*/ 	.byte	0x04, 0x36
        /*0072*/ 	.short	(.L_207 - .L_206)
.L_206:
        /*0074*/ 	.word	0x00000008
.L_207:


//--------------------- .nv.info.mse_sum_only_c_loss_back --------------------------
	.section	.nv.info.mse_sum_only_c_loss_back,"",@"SHT_CUDA_INFO"
	.sectionflags	@""
	.align	4


	//----- nvinfo : EIATTR_CUDA_API_VERSION
	.align		4
        /*0000*/ 	.byte	0x04, 0x37
        /*0002*/ 	.short	(.L_209 - .L_208)
.L_208:
        /*0004*/ 	.word	0x00000082


	//----- nvinfo : EIATTR_KPARAM_INFO
	.align		4
.L_209:
        /*0008*/ 	.byte	0x04, 0x17
        /*000a*/ 	.short	(.L_211 - .L_210)
.L_210:
        /*000c*/ 	.word	0x00000000
        /*0010*/ 	.short	0x0004
        /*0012*/ 	.short	0x0020
        /*0014*/ 	.byte	0x00, 0xf0, 0x11, 0x00


	//----- nvinfo : EIATTR_KPARAM_INFO
	.align		4
.L_211:
        /*0018*/ 	.byte	0x04, 0x17
        /*001a*/ 	.short	(.L_213 - .L_212)
.L_212:
        /*001c*/ 	.word	0x00000000
        /*0020*/ 	.short	0x0003
        /*0022*/ 	.short	0x0018
        /*0024*/ 	.byte	0x00, 0xf5, 0x21, 0x00


	//----- nvinfo : EIATTR_KPARAM_INFO
	.align		4
.L_213:
        /*0028*/ 	.byte	0x04, 0x17
        /*002a*/ 	.short	(.L_215 - .L_214)
.L_214:
        /*002c*/ 	.word	0x00000000
        /*0030*/ 	.short	0x0002
        /*0032*/ 	.short	0x0010
        /*0034*/ 	.byte	0x00, 0xf0, 0x11, 0x00


	//----- nvinfo : EIATTR_KPARAM_INFO
	.align		4
.L_215:
        /*0038*/ 	.byte	0x04, 0x17
        /*003a*/ 	.short	(.L_217 - .L_216)
.L_216:
        /*003c*/ 	.word	0x00000000
        /*0040*/ 	.short	0x0001
        /*0042*/ 	.short	0x0008
        /*0044*/ 	.byte	0x00, 0xf5, 0x21, 0x00


	//----- nvinfo : EIATTR_KPARAM_INFO
	.align		4
.L_217:
        /*0048*/ 	.byte	0x04, 0x17
        /*004a*/ 	.short	(.L_219 - .L_218)
.L_218:
        /*004c*/ 	.word	0x00000000
        /*0050*/ 	.short	0x0000
        /*0052*/ 	.short	0x0000
        /*0054*/ 	.byte	0x00, 0xf5, 0x21, 0x00


	//----- nvinfo : EIATTR_SPARSE_MMA_MASK
	.align		4
.L_219:
        /*0058*/ 	.byte	0x03, 0x50
        /*005a*/ 	.short	0x0000


	//----- nvinfo : EIATTR_MAXREG_COUNT
	.align		4
        /*005c*/ 	.byte	0x03, 0x1b
        /*005e*/ 	.short	0x00ff


	//----- nvinfo : EIATTR_MERCURY_ISA_VERSION
	.align		4
        /*0060*/ 	.byte	0x03, 0x5f
        /*0062*/ 	.short	0x0101


	//----- nvinfo : EIATTR_VRC_CTA_INIT_COUNT
	.align		4
        /*0064*/ 	.byte	0x02, 0x4a
	.zero		1
	.zero		1


	//----- nvinfo : EIATTR_EXIT_INSTR_OFFSETS
	.align		4
        /*0068*/ 	.byte	0x04, 0x1c
        /*006a*/ 	.short	(.L_221 - .L_220)


	//   ....[0]....
.L_220:
        /*006c*/ 	.word	0x000000a0


	//   ....[1]....
        /*0070*/ 	.word	0x00000190


	//----- nvinfo : EIATTR_CBANK_PARAM_SIZE
	.align		4
.L_221:
        /*0074*/ 	.byte	0x03, 0x19
        /*0076*/ 	.short	0x0024


	//----- nvinfo : EIATTR_PARAM_CBANK
	.align		4
        /*0078*/ 	.byte	0x04, 0x0a
        /*007a*/ 	.short	(.L_223 - .L_222)
	.align		4
.L_222:
        /*007c*/ 	.word	index@(.nv.constant0.mse_sum_only_c_loss_back)
        /*0080*/ 	.short	0x0380
        /*0082*/ 	.short	0x0024


	//----- nvinfo : EIATTR_SW_WAR
	.align		4
.L_223:
        /*0084*/ 	.byte	0x04, 0x36
        /*0086*/ 	.short	(.L_225 - .L_224)
.L_224:
        /*0088*/ 	.word	0x00000008
.L_225:


//--------------------- .nv.info.mse_sum_only_c_loss_kernel --------------------------
	.section	.nv.info.mse_sum_only_c_loss_kernel,"",@"SHT_CUDA_INFO"
	.sectionflags	@""
	.align	4


	//----- nvinfo : EIATTR_CUDA_API_VERSION
	.align		4
        /*0000*/ 	.byte	0x04, 0x37
        /*0002*/ 	.short	(.L_227 - .L_226)
.L_226:
        /*0004*/ 	.word	0x00000082


	//----- nvinfo : EIATTR_KPARAM_INFO
	.align		4
.L_227:
        /*0008*/ 	.byte	0x04, 0x17
        /*000a*/ 	.short	(.L_229 - .L_228)
.L_228:
        /*000c*/ 	.word	0x00000000
        /*0010*/ 	.short	0x0004
        /*0012*/ 	.short	0x001c
        /*0014*/ 	.byte	0x00, 0xf0, 0x11, 0x00


	//----- nvinfo : EIATTR_KPARAM_INFO
	.align		4
.L_229:
        /*0018*/ 	.byte	0x04, 0x17
        /*001a*/ 	.short	(.L_231 - .L_230)
.L_230:
        /*001c*/ 	.word	0x00000000
        /*0020*/ 	.short	0x0003
        /*0022*/ 	.short	0x0018
        /*0024*/ 	.byte	0x00, 0xf0, 0x11, 0x00


	//----- nvinfo : EIATTR_KPARAM_INFO
	.align		4
.L_231:
        /*0028*/ 	.byte	0x04, 0x17
        /*002a*/ 	.short	(.L_233 - .L_232)
.L_232:
        /*002c*/ 	.word	0x00000000
        /*0030*/ 	.short	0x0002
        /*0032*/ 	.short	0x0010
        /*0034*/ 	.byte	0x00, 0xf5, 0x21, 0x00


	//----- nvinfo : EIATTR_KPARAM_INFO
	.align		4
.L_233:
        /*0038*/ 	.byte	0x04, 0x17
        /*003a*/ 	.short	(.L_235 - .L_234)
.L_234:
        /*003c*/ 	.word	0x00000000
        /*0040*/ 	.short	0x0001
        /*0042*/ 	.short	0x0008
        /*0044*/ 	.byte	0x00, 0xf5, 0x21, 0x00


	//----- nvinfo : EIATTR_KPARAM_INFO
	.align		4
.L_235:
        /*0048*/ 	.byte	0x04, 0x17
        /*004a*/ 	.short	(.L_237 - .L_236)
.L_236:
        /*004c*/ 	.word	0x00000000
        /*0050*/ 	.short	0x0000
        /*0052*/ 	.short	0x0000
        /*0054*/ 	.byte	0x00, 0xf5, 0x21, 0x00


	//----- nvinfo : EIATTR_SPARSE_MMA_MASK
	.align		4
.L_237:
        /*0058*/ 	.byte	0x03, 0x50
        /*005a*/ 	.short	0x0000


	//----- nvinfo : EIATTR_MAXREG_COUNT
	.align		4
        /*005c*/ 	.byte	0x03, 0x1b
        /*005e*/ 	.short	0x00ff


	//----- nvinfo : EIATTR_MERCURY_ISA_VERSION
	.align		4
        /*0060*/ 	.byte	0x03, 0x5f
        /*0062*/ 	.short	0x0101


	//----- nvinfo : EIATTR_VRC_CTA_INIT_COUNT
	.align		4
        /*0064*/ 	.byte	0x02, 0x4a
	.zero		1
	.zero		1


	//----- nvinfo : EIATTR_EXIT_INSTR_OFFSETS
	.align		4
        /*0068*/ 	.byte	0x04, 0x1c
        /*006a*/ 	.short	(.L_239 - .L_238)


	//   ....[0]....
.L_238:
        /*006c*/ 	.word	0x000000b0


	//   ....[1]....
        /*0070*/ 	.word	0x00000180


	//----- nvinfo : EIATTR_CBANK_PARAM_SIZE
	.align		4
.L_239:
        /*0074*/ 	.byte	0x03, 0x19
        /*0076*/ 	.short	0x0020


	//----- nvinfo : EIATTR_PARAM_CBANK
	.align		4
        /*0078*/ 	.byte	0x04, 0x0a
        /*007a*/ 	.short	(.L_241 - .L_240)
	.align		4
.L_240:
        /*007c*/ 	.word	index@(.nv.constant0.mse_sum_only_c_loss_kernel)
        /*0080*/ 	.short	0x0380
        /*0082*/ 	.short	0x0020


	//----- nvinfo : EIATTR_SW_WAR
	.align		4
.L_241:
        /*0084*/ 	.byte	0x04, 0x36
        /*0086*/ 	.short	(.L_243 - .L_242)
.L_242:
        /*0088*/ 	.word	0x00000008
.L_243:


//--------------------- .nv.info.mse_sum_loss_back --------------------------
	.section	.nv.info.mse_sum_loss_back,"",@"SHT_CUDA_INFO"
	.sectionflags	@""
	.align	4


	//----- nvinfo : EIATTR_CUDA_API_VERSION
	.align		4
        /*0000*/ 	.byte	0x04, 0x37
        /*0002*/ 	.short	(.L_245 - .L_244)
.L_244:
        /*0004*/ 	.word	0x00000082


	//----- nvinfo : EIATTR_KPARAM_INFO
	.align		4
.L_245:
        /*0008*/ 	.byte	0x04, 0x17
        /*000a*/ 	.short	(.L_247 - .L_246)
.L_246:
        /*000c*/ 	.word	0x00000000
        /*0010*/ 	.short	0x0005
        /*0012*/ 	.short	0x0028
        /*0014*/ 	.byte	0x00, 0xf0, 0x11, 0x00


	//----- nvinfo : EIATTR_KPARAM_INFO
	.align		4
.L_247:
        /*0018*/ 	.byte	0x04, 0x17
        /*001a*/ 	.short	(.L_249 - .L_248)
.L_248:
        /*001c*/ 	.word	0x00000000
        /*0020*/ 	.short	0x0004
        /*0022*/ 	.short	0x0020
        /*0024*/ 	.byte	0x00, 0xf5, 0x21, 0x00


	//----- nvinfo : EIATTR_KPARAM_INFO
	.align		4
.L_249:
        /*0028*/ 	.byte	0x04, 0x17
        /*002a*/ 	.short	(.L_251 - .L_250)
.L_250:
        /*002c*/ 	.word	0x00000000
        /*0030*/ 	.short	0x0003
        /*0032*/ 	.short	0x0018
        /*0034*/ 	.byte	0x00, 0xf5, 0x21, 0x00


	//----- nvinfo : EIATTR_KPARAM_INFO
	.align		4
.L_251:
        /*0038*/ 	.byte	0x04, 0x17
        /*003a*/ 	.short	(.L_253 - .L_252)
.L_252:
        /*003c*/ 	.word	0x00000000
        /*0040*/ 	.short	0x0002
        /*0042*/ 	.short	0x0010
        /*0044*/ 	.byte	0x00, 0xf0, 0x11, 0x00


	//----- nvinfo : EIATTR_KPARAM_INFO
	.align		4
.L_253:
        /*0048*/ 	.byte	0x04, 0x17
        /*004a*/ 	.short	(.L_255 - .L_254)
.L_254:
        /*004c*/ 	.word	0x00000000
        /*0050*/ 	.short	0x0001
        /*0052*/ 	.short	0x0008
        /*0054*/ 	.byte	0x00, 0xf5, 0x21, 0x00


	//----- nvinfo : EIATTR_KPARAM_INFO
	.align		4
.L_255:
        /*0058*/ 	.byte	0x04, 0x17
        /*005a*/ 	.short	(.L_257 - .L_256)
.L_256:
        /*005c*/ 	.word	0x00000000
        /*0060*/ 	.short	0x0000
        /*0062*/ 	.short	0x0000
        /*0064*/ 	.byte	0x00, 0xf5, 0x21, 0x00


	//----- nvinfo : EIATTR_SPARSE_MMA_MASK
	.align		4
.L_257:
        /*0068*/ 	.byte	0x03, 0x50
        /*006a*/ 	.short	0x0000


	//----- nvinfo : EIATTR_MAXREG_COUNT
	.align		4
        /*006c*/ 	.byte	0x03, 0x1b
        /*006e*/ 	.short	0x00ff


	//----- nvinfo : EIATTR_MERCURY_ISA_VERSION
	.align		4
        /*0070*/ 	.byte	0x03, 0x5f
        /*0072*/ 	.short	0x0101


	//----- nvinfo : EIATTR_VRC_CTA_INIT_COUNT
	.align		4
        /*0074*/ 	.byte	0x02, 0x4a
	.zero		1
	.zero		1


	//----- nvinfo : EIATTR_EXIT_INSTR_OFFSETS
	.align		4
        /*0078*/ 	.byte	0x04, 0x1c
        /*007a*/ 	.short	(.L_259 - .L_258)


	//   ....[0]....
.L_258:
        /*007c*/ 	.word	0x000000a0


	//   ....[1]....
        /*0080*/ 	.word	0x000001c0


	//----- nvinfo : EIATTR_CBANK_PARAM_SIZE
	.align		4
.L_259:
        /*0084*/ 	.byte	0x03, 0x19
        /*0086*/ 	.short	0x002c


	//----- nvinfo : EIATTR_PARAM_CBANK
	.align		4
        /*0088*/ 	.byte	0x04, 0x0a
        /*008a*/ 	.short	(.L_261 - .L_260)
	.align		4
.L_260:
        /*008c*/ 	.word	index@(.nv.constant0.mse_sum_loss_back)
        /*0090*/ 	.short	0x0380
        /*0092*/ 	.short	0x002c


	//----- nvinfo : EIATTR_SW_WAR
	.align		4
.L_261:
        /*0094*/ 	.byte	0x04, 0x36
        /*0096*/ 	.short	(.L_263 - .L_262)
.L_262:
        /*0098*/ 	.word	0x00000008
.L_263:


//--------------------- .nv.info.mse_sum_loss_kernel --------------------------
	.section	.nv.info.mse_sum_loss_kernel,"",@"SHT_CUDA_INFO"
	.sectionflags	@""
	.align	4


	//----- nvinfo : EIATTR_CUDA_API_VERSION
	.align		4
        /*0000*/ 	.byte	0x04, 0x37
        /*0002*/ 	.short	(.L_265 - .L_264)
.L_264:
        /*0004*/ 	.word	0x00000082


	//----- nvinfo : EIATTR_KPARAM_INFO
	.align		4
.L_265:
        /*0008*/ 	.byte	0x04, 0x17
        /*000a*/ 	.short	(.L_267 - .L_266)
.L_266:
        /*000c*/ 	.word	0x00000000
        /*0010*/ 	.short	0x0004
        /*0012*/ 	.short	0x001c
        /*0014*/ 	.byte	0x00, 0xf0, 0x11, 0x00


	//----- nvinfo : EIATTR_KPARAM_INFO
	.align		4
.L_267:
        /*0018*/ 	.byte	0x04, 0x17
        /*001a*/ 	.short	(.L_269 - .L_268)
.L_268:
        /*001c*/ 	.word	0x00000000
        /*0020*/ 	.short	0x0003
        /*0022*/ 	.short	0x0018
        /*0024*/ 	.byte	0x00, 0xf0, 0x11, 0x00


	//----- nvinfo : EIATTR_KPARAM_INFO
	.align		4
.L_269:
        /*0028*/ 	.byte	0x04, 0x17
        /*002a*/ 	.short	(.L_271 - .L_270)
.L_270:
        /*002c*/ 	.word	0x00000000
        /*0030*/ 	.short	0x0002
        /*0032*/ 	.short	0x0010
        /*0034*/ 	.byte	0x00, 0xf5, 0x21, 0x00


	//----- nvinfo : EIATTR_KPARAM_INFO
	.align		4
.L_271:
        /*0038*/ 	.byte	0x04, 0x17
        /*003a*/ 	.short	(.L_273 - .L_272)
.L_272:
        /*003c*/ 	.word	0x00000000
        /*0040*/ 	.short	0x0001
        /*0042*/ 	.short	0x0008
        /*0044*/ 	.byte	0x00, 0xf5, 0x21, 0x00


	//----- nvinfo : EIATTR_KPARAM_INFO
	.align		4
.L_273:
        /*0048*/ 	.byte	0x04, 0x17
        /*004a*/ 	.short	(.L_275 - .L_274)
.L_274:
        /*004c*/ 	.word	0x00000000
        /*0050*/ 	.short	0x0000
        /*0052*/ 	.short	0x0000
        /*0054*/ 	.byte	0x00, 0xf5, 0x21, 0x00


	//----- nvinfo : EIATTR_SPARSE_MMA_MASK
	.align		4
.L_275:
        /*0058*/ 	.byte	0x03, 0x50
        /*005a*/ 	.short	0x0000


	//----- nvinfo : EIATTR_MAXREG_COUNT
	.align		4
        /*005c*/ 	.byte	0x03, 0x1b
        /*005e*/ 	.short	0x00ff


	//----- nvinfo : EIATTR_MERCURY_ISA_VERSION
	.align		4
        /*0060*/ 	.byte	0x03, 0x5f
        /*0062*/ 	.short	0x0101


	//----- nvinfo : EIATTR_VRC_CTA_INIT_COUNT
	.align		4
        /*0064*/ 	.byte	0x02, 0x4a
	.zero		1
	.zero		1


	//----- nvinfo : EIATTR_EXIT_INSTR_OFFSETS
	.align		4
        /*0068*/ 	.byte	0x04, 0x1c
        /*006a*/ 	.short	(.L_277 - .L_276)


	//   ....[0]....
.L_276:
        /*006c*/ 	.word	0x000000b0


	//   ....[1]....
        /*0070*/ 	.word	0x00000180


	//----- nvinfo : EIATTR_CBANK_PARAM_SIZE
	.align		4
.L_277:
        /*0074*/ 	.byte	0x03, 0x19
        /*0076*/ 	.short	0x0020


	//----- nvinfo : EIATTR_PARAM_CBANK
	.align		4
        /*0078*/ 	.byte	0x04, 0x0a
        /*007a*/ 	.short	(.L_279 - .L_278)
	.align		4
.L_278:
        /*007c*/ 	.word	index@(.nv.constant0.mse_sum_loss_kernel)
        /*0080*/ 	.short	0x0380
        /*0082*/ 	.short	0x0020


	//----- nvinfo : EIATTR_SW_WAR
	.align		4
.L_279:
        /*0084*/ 	.byte	0x04, 0x36
        /*0086*/ 	.short	(.L_281 - .L_280)
.L_280:
        /*0088*/ 	.word	0x00000008
.L_281:


//--------------------- .nv.info.mse_loss_back    --------------------------
	.section	.nv.info.mse_loss_back,"",@"SHT_CUDA_INFO"
	.sectionflags	@""
	.align	4


	//----- nvinfo : EIATTR_CUDA_API_VERSION
	.align		4
        /*0000*/ 	.byte	0x04, 0x37
        /*0002*/ 	.short	(.L_283 - .L_282)
.L_282:
        /*0004*/ 	.word	0x00000082


	//----- nvinfo : EIATTR_KPARAM_INFO
	.align		4
.L_283:
        /*0008*/ 	.byte	0x04, 0x17
        /*000a*/ 	.short	(.L_285 - .L_284)
.L_284:
        /*000c*/ 	.word	0x00000000
        /*0010*/ 	.short	0x0005
        /*0012*/ 	.short	0x0028
        /*0014*/ 	.byte	0x00, 0xf0, 0x11, 0x00


	//----- nvinfo : EIATTR_KPARAM_INFO
	.align		4
.L_285:
        /*0018*/ 	.byte	0x04, 0x17
        /*001a*/ 	.short	(.L_287 - .L_286)
.L_286:
        /*001c*/ 	.word	0x00000000
        /*0020*/ 	.short	0x0004
        /*0022*/ 	.short	0x0020
        /*0024*/ 	.byte	0x00, 0xf5, 0x21, 0x00


	//----- nvinfo : EIATTR_KPARAM_INFO
	.align		4
.L_287:
        /*0028*/ 	.byte	0x04, 0x17
        /*002a*/ 	.short	(.L_289 - .L_288)
.L_288:
        /*002c*/ 	.word	0x00000000
        /*0030*/ 	.short	0x0003
        /*0032*/ 	.short	0x0018
        /*0034*/ 	.byte	0x00, 0xf5, 0x21, 0x00


	//----- nvinfo : EIATTR_KPARAM_INFO
	.align		4
.L_289:
        /*0038*/ 	.byte	0x04, 0x17
        /*003a*/ 	.short	(.L_291 - .L_290)
.L_290:
        /*003c*/ 	.word	0x00000000
        /*0040*/ 	.short	0x0002
        /*0042*/ 	.short	0x0010
        /*0044*/ 	.byte	0x00, 0xf0, 0x11, 0x00


	//----- nvinfo : EIATTR_KPARAM_INFO
	.align		4
.L_291:
        /*0048*/ 	.byte	0x04, 0x17
        /*004a*/ 	.short	(.L_293 - .L_292)
.L_292:
        /*004c*/ 	.word	0x00000000
        /*0050*/ 	.short	0x0001
        /*0052*/ 	.short	0x0008
        /*0054*/ 	.byte	0x00, 0xf5, 0x21, 0x00


	//----- nvinfo : EIATTR_KPARAM_INFO
	.align		4
.L_293:
        /*0058*/ 	.byte	0x04, 0x17
        /*005a*/ 	.short	(.L_295 - .L_294)
.L_294:
        /*005c*/ 	.word	0x00000000
        /*0060*/ 	.short	0x0000
        /*0062*/ 	.short	0x0000
        /*0064*/ 	.byte	0x00, 0xf5, 0x21, 0x00


	//----- nvinfo : EIATTR_SPARSE_MMA_MASK
	.align		4
.L_295:
        /*0068*/ 	.byte	0x03, 0x50
        /*006a*/ 	.short	0x0000


	//----- nvinfo : EIATTR_MAXREG_COUNT
	.align		4
        /*006c*/ 	.byte	0x03, 0x1b
        /*006e*/ 	.short	0x00ff


	//----- nvinfo : EIATTR_MERCURY_ISA_VERSION
	.align		4
        /*0070*/ 	.byte	0x03, 0x5f
        /*0072*/ 	.short	0x0101


	//----- nvinfo : EIATTR_VRC_CTA_INIT_COUNT
	.align		4
        /*0074*/ 	.byte	0x02, 0x4a
	.zero		1
	.zero		1


	//----- nvinfo : EIATTR_EXIT_INSTR_OFFSETS
	.align		4
        /*0078*/ 	.byte	0x04, 0x1c
        /*007a*/ 	.short	(.L_297 - .L_296)


	//   ....[0]....
.L_296:
        /*007c*/ 	.word	0x000000a0


	//   ....[1]....
        /*0080*/ 	.word	0x000002a0


	//----- nvinfo : EIATTR_CRS_STACK_SIZE
	.align		4
.L_297:
        /*0084*/ 	.byte	0x04, 0x1e
        /*0086*/ 	.short	(.L_299 - .L_298)
.L_298:
        /*0088*/ 	.word	0x00000000


	//----- nvinfo : EIATTR_CBANK_PARAM_SIZE
	.align		4
.L_299:
        /*008c*/ 	.byte	0x03, 0x19
        /*008e*/ 	.short	0x002c


	//----- nvinfo : EIATTR_PARAM_CBANK
	.align		4
        /*0090*/ 	.byte	0x04, 0x0a
        /*0092*/ 	.short	(.L_301 - .L_300)
	.align		4
.L_300:
        /*0094*/ 	.word	index@(.nv.constant0.mse_loss_back)
        /*0098*/ 	.short	0x0380
        /*009a*/ 	.short	0x002c


	//----- nvinfo : EIATTR_SW_WAR
	.align		4
.L_301:
        /*009c*/ 	.byte	0x04, 0x36
        /*009e*/ 	.short	(.L_303 - .L_302)
.L_302:
        /*00a0*/ 	.word	0x00000008
.L_303:


//--------------------- .nv.info.mse_loss_kernel_only_c --------------------------
	.section	.nv.info.mse_loss_kernel_only_c,"",@"SHT_CUDA_INFO"
	.sectionflags	@""
	.align	4


	//----- nvinfo : EIATTR_CUDA_API_VERSION
	.align		4
        /*0000*/ 	.byte	0x04, 0x37
        /*0002*/ 	.short	(.L_305 - .L_304)
.L_304:
        /*0004*/ 	.word	0x00000082


	//----- nvinfo : EIATTR_KPARAM_INFO
	.align		4
.L_305:
        /*0008*/ 	.byte	0x04, 0x17
        /*000a*/ 	.short	(.L_307 - .L_306)
.L_306:
        /*000c*/ 	.word	0x00000000
        /*0010*/ 	.short	0x0004
        /*0012*/ 	.short	0x001c
        /*0014*/ 	.byte	0x00, 0xf0, 0x11, 0x00


	//----- nvinfo : EIATTR_KPARAM_INFO
	.align		4
.L_307:
        /*0018*/ 	.byte	0x04, 0x17
        /*001a*/ 	.short	(.L_309 - .L_308)
.L_308:
        /*001c*/ 	.word	0x00000000
        /*0020*/ 	.short	0x0003
        /*0022*/ 	.short	0x0018
        /*0024*/ 	.byte	0x00, 0xf0, 0x11, 0x00


	//----- nvinfo : EIATTR_KPARAM_INFO
	.align		4
.L_309:
        /*0028*/ 	.byte	0x04, 0x17
        /*002a*/ 	.short	(.L_311 - .L_310)
.L_310:
        /*002c*/ 	.word	0x00000000
        /*0030*/ 	.short	0x0002
        /*0032*/ 	.short	0x0010
        /*0034*/ 	.byte	0x00, 0xf5, 0x21, 0x00


	//----- nvinfo : EIATTR_KPARAM_INFO
	.align		4
.L_311:
        /*0038*/ 	.byte	0x04, 0x17
        /*003a*/ 	.short	(.L_313 - .L_312)
.L_312:
        /*003c*/ 	.word	0x00000000
        /*0040*/ 	.short	0x0001
        /*0042*/ 	.short	0x0008
        /*0044*/ 	.byte	0x00, 0xf5, 0x21, 0x00


	//----- nvinfo : EIATTR_KPARAM_INFO
	.align		4
.L_313:
        /*0048*/ 	.byte	0x04, 0x17
        /*004a*/ 	.short	(.L_315 - .L_314)
.L_314:
        /*004c*/ 	.word	0x00000000
        /*0050*/ 	.short	0x0000
        /*0052*/ 	.short	0x0000
        /*0054*/ 	.byte	0x00, 0xf5, 0x21, 0x00


	//----- nvinfo : EIATTR_SPARSE_MMA_MASK
	.align		4
.L_315:
        /*0058*/ 	.byte	0x03, 0x50
        /*005a*/ 	.short	0x0000


	//----- nvinfo : EIATTR_MAXREG_COUNT
	.align		4
        /*005c*/ 	.byte	0x03, 0x1b
        /*005e*/ 	.short	0x00ff


	//----- nvinfo : EIATTR_MERCURY_ISA_VERSION
	.align		4
        /*0060*/ 	.byte	0x03, 0x5f
        /*0062*/ 	.short	0x0101


	//----- nvinfo : EIATTR_VRC_CTA_INIT_COUNT
	.align		4
        /*0064*/ 	.byte	0x02, 0x4a
	.zero		1
	.zero		1


	//----- nvinfo : EIATTR_EXIT_INSTR_OFFSETS
	.align		4
        /*0068*/ 	.byte	0x04, 0x1c
        /*006a*/ 	.short	(.L_317 - .L_316)


	//   ....[0]....
.L_316:
        /*006c*/ 	.word	0x000000b0


	//   ....[1]....
        /*0070*/ 	.word	0x00000250


	//----- nvinfo : EIATTR_CRS_STACK_SIZE
	.align		4
.L_317:
        /*0074*/ 	.byte	0x04, 0x1e
        /*0076*/ 	.short	(.L_319 - .L_318)
.L_318:
        /*0078*/ 	.word	0x00000000


	//----- nvinfo : EIATTR_CBANK_PARAM_SIZE
	.align		4
.L_319:
        /*007c*/ 	.byte	0x03, 0x19
        /*007e*/ 	.short	0x0020


	//----- nvinfo : EIATTR_PARAM_CBANK
	.align		4
        /*0080*/ 	.byte	0x04, 0x0a
        /*0082*/ 	.short	(.L_321 - .L_320)
	.align		4
.L_320:
        /*0084*/ 	.word	index@(.nv.constant0.mse_loss_kernel_only_c)
        /*0088*/ 	.short	0x0380
        /*008a*/ 	.short	0x0020


	//----- nvinfo : EIATTR_SW_WAR
	.align		4
.L_321:
        /*008c*/ 	.byte	0x04, 0x36
        /*008e*/ 	.short	(.L_323 - .L_322)
.L_322:
        /*0090*/ 	.word	0x00000008
.L_323:


//--------------------- .nv.info.mse_loss_kernel  --------------------------
	.section	.nv.info.mse_loss_kernel,"",@"SHT_CUDA_INFO"
	.sectionflags	@""
	.align	4


	//----- nvinfo : EIATTR_CUDA_API_VERSION
	.align		4
        /*0000*/ 	.byte	0x04, 0x37
        /*0002*/ 	.short	(.L_325 - .L_324)
.L_324:
        /*0004*/ 	.word	0x00000082


	//----- nvinfo : EIATTR_KPARAM_INFO
	.align		4
.L_325:
        /*0008*/ 	.byte	0x04, 0x17
        /*000a*/ 	.short	(.L_327 - .L_326)
.L_326:
        /*000c*/ 	.word	0x00000000
        /*0010*/ 	.short	0x0004
        /*0012*/ 	.short	0x001c
        /*0014*/ 	.byte	0x00, 0xf0, 0x11, 0x00


	//----- nvinfo : EIATTR_KPARAM_INFO
	.align		4
.L_327:
        /*0018*/ 	.byte	0x04, 0x17
        /*001a*/ 	.short	(.L_329 - .L_328)
.L_328:
        /*001c*/ 	.word	0x00000000
        /*0020*/ 	.short	0x0003
        /*0022*/ 	.short	0x0018
        /*0024*/ 	.byte	0x00, 0xf0, 0x11, 0x00


	//----- nvinfo : EIATTR_KPARAM_INFO
	.align		4
.L_329:
        /*0028*/ 	.byte	0x04, 0x17
        /*002a*/ 	.short	(.L_331 - .L_330)
.L_330:
        /*002c*/ 	.word	0x00000000
        /*0030*/ 	.short	0x0002
        /*0032*/ 	.short	0x0010
        /*0034*/ 	.byte	0x00, 0xf5, 0x21, 0x00


	//----- nvinfo : EIATTR_KPARAM_INFO
	.align		4
.L_331:
        /*0038*/ 	.byte	0x04, 0x17
        /*003a*/ 	.short	(.L_333 - .L_332)
.L_332:
        /*003c*/ 	.word	0x00000000
        /*0040*/ 	.short	0x0001
        /*0042*/ 	.short	0x0008
        /*0044*/ 	.byte	0x00, 0xf5, 0x21, 0x00


	//----- nvinfo : EIATTR_KPARAM_INFO
	.align		4
.L_333:
        /*0048*/ 	.byte	0x04, 0x17
        /*004a*/ 	.short	(.L_335 - .L_334)
.L_334:
        /*004c*/ 	.word	0x00000000
        /*0050*/ 	.short	0x0000
        /*0052*/ 	.short	0x0000
        /*0054*/ 	.byte	0x00, 0xf5, 0x21, 0x00


	//----- nvinfo : EIATTR_SPARSE_MMA_MASK
	.align		4
.L_335:
        /*0058*/ 	.byte	0x03, 0x50
        /*005a*/ 	.short	0x0000


	//----- nvinfo : EIATTR_MAXREG_COUNT
	.align		4
        /*005c*/ 	.byte	0x03, 0x1b
        /*005e*/ 	.short	0x00ff


	//----- nvinfo : EIATTR_MERCURY_ISA_VERSION
	.align		4
        /*0060*/ 	.byte	0x03, 0x5f
        /*0062*/ 	.short	0x0101


	//----- nvinfo : EIATTR_VRC_CTA_INIT_COUNT
	.align		4
        /*0064*/ 	.byte	0x02, 0x4a
	.zero		1
	.zero		1


	//----- nvinfo : EIATTR_EXIT_INSTR_OFFSETS
	.align		4
        /*0068*/ 	.byte	0x04, 0x1c
        /*006a*/ 	.short	(.L_337 - .L_336)


	//   ....[0]....
.L_336:
        /*006c*/ 	.word	0x000000b0


	//   ....[1]....
        /*0070*/ 	.word	0x00000250


	//----- nvinfo : EIATTR_CRS_STACK_SIZE
	.align		4
.L_337:
        /*0074*/ 	.byte	0x04, 0x1e
        /*0076*/ 	.short	(.L_339 - .L_338)
.L_338:
        /*0078*/ 	.word	0x00000000


	//----- nvinfo : EIATTR_CBANK_PARAM_SIZE
	.align		4
.L_339:
        /*007c*/ 	.byte	0x03, 0x19
        /*007e*/ 	.short	0x0020


	//----- nvinfo : EIATTR_PARAM_CBANK
	.align		4
        /*0080*/ 	.byte	0x04, 0x0a
        /*0082*/ 	.short	(.L_341 - .L_340)
	.align		4
.L_340:
        /*0084*/ 	.word	index@(.nv.constant0.mse_loss_kernel)
        /*0088*/ 	.short	0x0380
        /*008a*/ 	.short	0x0020


	//----- nvinfo : EIATTR_SW_WAR
	.align		4
.L_341:
        /*008c*/ 	.byte	0x04, 0x36
        /*008e*/ 	.short	(.L_343 - .L_342)
.L_342:
        /*0090*/ 	.word	0x00000008
.L_343:


//--------------------- .nv.info.mean_kernel      --------------------------
	.section	.nv.info.mean_kernel,"",@"SHT_CUDA_INFO"
	.sectionflags	@""
	.align	4


	//----- nvinfo : EIATTR_CUDA_API_VERSION
	.align		4
        /*0000*/ 	.byte	0x04, 0x37
        /*0002*/ 	.short	(.L_345 - .L_344)
.L_344:
        /*0004*/ 	.word	0x00000082


	//----- nvinfo : EIATTR_KPARAM_INFO
	.align		4
.L_345:
        /*0008*/ 	.byte	0x04, 0x17
        /*000a*/ 	.short	(.L_347 - .L_346)
.L_346:
        /*000c*/ 	.word	0x00000000
        /*0010*/ 	.short	0x0002
        /*0012*/ 	.short	0x0010
        /*0014*/ 	.byte	0x00, 0xf0, 0x11, 0x00


	//----- nvinfo : EIATTR_KPARAM_INFO
	.align		4
.L_347:
        /*0018*/ 	.byte	0x04, 0x17
        /*001a*/ 	.short	(.L_349 - .L_348)
.L_348:
        /*001c*/ 	.word	0x00000000
        /*0020*/ 	.short	0x0001
        /*0022*/ 	.short	0x0008
        /*0024*/ 	.byte	0x00, 0xf5, 0x21, 0x00


	//----- nvinfo : EIATTR_KPARAM_INFO
	.align		4
.L_349:
        /*0028*/ 	.byte	0x04, 0x17
        /*002a*/ 	.short	(.L_351 - .L_350)
.L_350:
        /*002c*/ 	.word	0x00000000
        /*0030*/ 	.short	0x0000
        /*0032*/ 	.short	0x0000
        /*0034*/ 	.byte	0x00, 0xf5, 0x21, 0x00


	//----- nvinfo : EIATTR_SPARSE_MMA_MASK
	.align		4
.L_351:
        /*0038*/ 	.byte	0x03, 0x50
        /*003a*/ 	.short	0x0000


	//----- nvinfo : EIATTR_MAXREG_COUNT
	.align		4
        /*003c*/ 	.byte	0x03, 0x1b
        /*003e*/ 	.short	0x00ff


	//----- nvinfo : EIATTR_MERCURY_ISA_VERSION
	.align		4
        /*0040*/ 	.byte	0x03, 0x5f
        /*0042*/ 	.short	0x0101


	//----- nvinfo : EIATTR_VRC_CTA_INIT_COUNT
	.align		4
        /*0044*/ 	.byte	0x02, 0x4a
	.zero		1
	.zero		1


	//----- nvinfo : EIATTR_EXIT_INSTR_OFFSETS
	.align		4
        /*0048*/ 	.byte	0x04, 0x1c
        /*004a*/ 	.short	(.L_353 - .L_352)


	//   ....[0]....
.L_352:
        /*004c*/ 	.word	0x000000a0


	//   ....[1]....
        /*0050*/ 	.word	0x00000190


	//----- nvinfo : EIATTR_CBANK_PARAM_SIZE
	.align		4
.L_353:
        /*0054*/ 	.byte	0x03, 0x19
        /*0056*/ 	.short	0x0014


	//----- nvinfo : EIATTR_PARAM_CBANK
	.align		4
        /*0058*/ 	.byte	0x04, 0x0a
        /*005a*/ 	.short	(.L_355 - .L_354)
	.align		4
.L_354:
        /*005c*/ 	.word	index@(.nv.constant0.mean_kernel)
        /*0060*/ 	.short	0x0380
        /*0062*/ 	.short	0x0014


	//----- nvinfo : EIATTR_SW_WAR
	.align		4
.L_355:
        /*0064*/ 	.byte	0x04, 0x36
        /*0066*/ 	.short	(.L_357 - .L_356)
.L_356:
        /*0068*/ 	.word	0x00000008
.L_357:


//--------------------- .nv.info.argmin           --------------------------
	.section	.nv.info.argmin,"",@"SHT_CUDA_INFO"
	.sectionflags	@""
	.align	4


	//----- nvinfo : EIATTR_CUDA_API_VERSION
	.align		4
        /*0000*/ 	.byte	0x04, 0x37
        /*0002*/ 	.short	(.L_359 - .L_358)
.L_358:
        /*0004*/ 	.word	0x00000082


	//----- nvinfo : EIATTR_KPARAM_INFO
	.align		4
.L_359:
        /*0008*/ 	.byte	0x04, 0x17
        /*000a*/ 	.short	(.L_361 - .L_360)
.L_360:
        /*000c*/ 	.word	0x00000000
        /*0010*/ 	.short	0x0003
        /*0012*/ 	.short	0x0014
        /*0014*/ 	.byte	0x00, 0xf0, 0x11, 0x00


	//----- nvinfo : EIATTR_KPARAM_INFO
	.align		4
.L_361:
        /*0018*/ 	.byte	0x04, 0x17
        /*001a*/ 	.short	(.L_363 - .L_362)
.L_362:
        /*001c*/ 	.word	0x00000000
        /*0020*/ 	.short	0x0002
        /*0022*/ 	.short	0x0010
        /*0024*/ 	.byte	0x00, 0xf0, 0x11, 0x00


	//----- nvinfo : EIATTR_KPARAM_INFO
	.align		4
.L_363:
        /*0028*/ 	.byte	0x04, 0x17
        /*002a*/ 	.short	(.L_365 - .L_364)
.L_364:
        /*002c*/ 	.word	0x00000000
        /*0030*/ 	.short	0x0001
        /*0032*/ 	.short	0x0008
        /*0034*/ 	.byte	0x00, 0xf5, 0x21, 0x00


	//----- nvinfo : EIATTR_KPARAM_INFO
	.align		4
.L_365:
        /*0038*/ 	.byte	0x04, 0x17
        /*003a*/ 	.short	(.L_367 - .L_366)
.L_366:
        /*003c*/ 	.word	0x00000000
        /*0040*/ 	.short	0x0000
        /*0042*/ 	.short	0x0000
        /*0044*/ 	.byte	0x00, 0xf5, 0x21, 0x00


	//----- nvinfo : EIATTR_SPARSE_MMA_MASK
	.align		4
.L_367:
        /*0048*/ 	.byte	0x03, 0x50
        /*004a*/ 	.short	0x0000


	//----- nvinfo : EIATTR_MAXREG_COUNT
	.align		4
        /*004c*/ 	.byte	0x03, 0x1b
        /*004e*/ 	.short	0x00ff


	//----- nvinfo : EIATTR_MERCURY_ISA_VERSION
	.align		4
        /*0050*/ 	.byte	0x03, 0x5f
        /*0052*/ 	.short	0x0101


	//----- nvinfo : EIATTR_VRC_CTA_INIT_COUNT
	.align		4
        /*0054*/ 	.byte	0x02, 0x4a
	.zero		1
	.zero		1


	//----- nvinfo : EIATTR_EXIT_INSTR_OFFSETS
	.align		4
        /*0058*/ 	.byte	0x04, 0x1c
        /*005a*/ 	.short	(.L_369 - .L_368)


	//   ....[0]....
.L_368:
        /*005c*/ 	.word	0x000000a0


	//   ....[1]....
        /*0060*/ 	.word	0x00000bb0


	//----- nvinfo : EIATTR_CBANK_PARAM_SIZE
	.align		4
.L_369:
        /*0064*/ 	.byte	0x03, 0x19
        /*0066*/ 	.short	0x0018


	//----- nvinfo : EIATTR_PARAM_CBANK
	.align		4
        /*0068*/ 	.byte	0x04, 0x0a
        /*006a*/ 	.short	(.L_371 - .L_370)
	.align		4
.L_370:
        /*006c*/ 	.word	index@(.nv.constant0.argmin)
        /*0070*/ 	.short	0x0380
        /*0072*/ 	.short	0x0018


	//----- nvinfo : EIATTR_SW_WAR
	.align		4
.L_371:
        /*0074*/ 	.byte	0x04, 0x36
        /*0076*/ 	.short	(.L_373 - .L_372)
.L_372:
        /*0078*/ 	.word	0x00000008
.L_373:


//--------------------- .nv.info.calcDistKernel   --------------------------
	.section	.nv.info.calcDistKernel,"",@"SHT_CUDA_INFO"
	.sectionflags	@""
	.align	4


	//----- nvinfo : EIATTR_CUDA_API_VERSION
	.align		4
        /*0000*/ 	.byte	0x04, 0x37
        /*0002*/ 	.short	(.L_375 - .L_374)
.L_374:
        /*0004*/ 	.word	0x00000082


	//----- nvinfo : EIATTR_KPARAM_INFO
	.align		4
.L_375:
        /*0008*/ 	.byte	0x04, 0x17
        /*000a*/ 	.short	(.L_377 - .L_376)
.L_376:
        /*000c*/ 	.word	0x00000000
        /*0010*/ 	.short	0x0005
        /*0012*/ 	.short	0x0020
        /*0014*/ 	.byte	0x00, 0xf0, 0x11, 0x00


	//----- nvinfo : EIATTR_KPARAM_INFO
	.align		4
.L_377:
        /*0018*/ 	.byte	0x04, 0x17
        /*001a*/ 	.short	(.L_379 - .L_378)
.L_378:
        /*001c*/ 	.word	0x00000000
        /*0020*/ 	.short	0x0004
        /*0022*/ 	.short	0x001c
        /*0024*/ 	.byte	0x00, 0xf0, 0x11, 0x00


	//----- nvinfo : EIATTR_KPARAM_INFO
	.align		4
.L_379:
        /*0028*/ 	.byte	0x04, 0x17
        /*002a*/ 	.short	(.L_381 - .L_380)
.L_380:
        /*002c*/ 	.word	0x00000000
        /*0030*/ 	.short	0x0003
        /*0032*/ 	.short	0x0018
        /*0034*/ 	.byte	0x00, 0xf0, 0x11, 0x00


	//----- nvinfo : EIATTR_KPARAM_INFO
	.align		4
.L_381:
        /*0038*/ 	.byte	0x04, 0x17
        /*003a*/ 	.short	(.L_383 - .L_382)
.L_382:
        /*003c*/ 	.word	0x00000000
        /*0040*/ 	.short	0x0002
        /*0042*/ 	.short	0x0010
        /*0044*/ 	.byte	0x00, 0xf5, 0x21, 0x00


	//----- nvinfo : EIATTR_KPARAM_INFO
	.align		4
.L_383:
        /*0048*/ 	.byte	0x04, 0x17
        /*004a*/ 	.short	(.L_385 - .L_384)
.L_384:
        /*004c*/ 	.word	0x00000000
        /*0050*/ 	.short	0x0001
        /*0052*/ 	.short	0x0008
        /*0054*/ 	.byte	0x00, 0xf5, 0x21, 0x00


	//----- nvinfo : EIATTR_KPARAM_INFO
	.align		4
.L_385:
        /*0058*/ 	.byte	0x04, 0x17
        /*005a*/ 	.short	(.L_387 - .L_386)
.L_386:
        /*005c*/ 	.word	0x00000000
        /*0060*/ 	.short	0x0000
        /*0062*/ 	.short	0x0000
        /*0064*/ 	.byte	0x00, 0xf5, 0x21, 0x00


	//----- nvinfo : EIATTR_SPARSE_MMA_MASK
	.align		4
.L_387:
        /*0068*/ 	.byte	0x03, 0x50
        /*006a*/ 	.short	0x0000


	//----- nvinfo : EIATTR_MAXREG_COUNT
	.align		4
        /*006c*/ 	.byte	0x03, 0x1b
        /*006e*/ 	.short	0x00ff


	//----- nvinfo : EIATTR_NUM_BARRIERS
	.align		4
        /*0070*/ 	.byte	0x02, 0x4c
        /*0072*/ 	.byte	0x01
	.zero		1


	//----- nvinfo : EIATTR_MERCURY_ISA_VERSION
	.align		4
        /*0074*/ 	.byte	0x03, 0x5f
        /*0076*/ 	.short	0x0101


	//----- nvinfo : EIATTR_VRC_CTA_INIT_COUNT
	.align		4
        /*0078*/ 	.byte	0x02, 0x4a
	.zero		1
	.zero		1


	//----- nvinfo : EIATTR_EXIT_INSTR_OFFSETS
	.align		4
        /*007c*/ 	.byte	0x04, 0x1c
        /*007e*/ 	.short	(.L_389 - .L_388)


	//   ....[0]....
.L_388:
        /*0080*/ 	.word	0x00000bd0


	//   ....[1]....
        /*0084*/ 	.word	0x00000c30


	//----- nvinfo : EIATTR_CRS_STACK_SIZE
	.align		4
.L_389:
        /*0088*/ 	.byte	0x04, 0x1e
        /*008a*/ 	.short	(.L_391 - .L_390)
.L_390:
        /*008c*/ 	.word	0x00000000


	//----- nvinfo : EIATTR_CBANK_PARAM_SIZE
	.align		4
.L_391:
        /*0090*/ 	.byte	0x03, 0x19
        /*0092*/ 	.short	0x0024


	//----- nvinfo : EIATTR_PARAM_CBANK
	.align		4
        /*0094*/ 	.byte	0x04, 0x0a
        /*0096*/ 	.short	(.L_393 - .L_392)
	.align		4
.L_392:
        /*0098*/ 	.word	index@(.nv.constant0.calcDistKernel)
        /*009c*/ 	.short	0x0380
        /*009e*/ 	.short	0x0024


	//----- nvinfo : EIATTR_SW_WAR
	.align		4
.L_393:
        /*00a0*/ 	.byte	0x04, 0x36
        /*00a2*/ 	.short	(.L_395 - .L_394)
.L_394:
        /*00a4*/ 	.word	0x00000008
.L_395:


//--------------------- .nv.info.CdistP           --------------------------
	.section	.nv.info.CdistP,"",@"SHT_CUDA_INFO"
	.sectionflags	@""
	.align	4


	//----- nvinfo : EIATTR_CUDA_API_VERSION
	.align		4
        /*0000*/ 	.byte	0x04, 0x37
        /*0002*/ 	.short	(.L_397 - .L_396)
.L_396:
        /*0004*/ 	.word	0x00000082


	//----- nvinfo : EIATTR_KPARAM_INFO
	.align		4
.L_397:
        /*0008*/ 	.byte	0x04, 0x17
        /*000a*/ 	.short	(.L_399 - .L_398)
.L_398:
        /*000c*/ 	.word	0x00000000
        /*0010*/ 	.short	0x0008
        /*0012*/ 	.short	0x0040
        /*0014*/ 	.byte	0x00, 0xf0, 0x21, 0x00


	//----- nvinfo : EIATTR_KPARAM_INFO
	.align		4
.L_399:
        /*0018*/ 	.byte	0x04, 0x17
        /*001a*/ 	.short	(.L_401 - .L_400)
.L_400:
        /*001c*/ 	.word	0x00000000
        /*0020*/ 	.short	0x0007
        /*0022*/ 	.short	0x0038
        /*0024*/ 	.byte	0x00, 0xf0, 0x21, 0x00


	//----- nvinfo : EIATTR_KPARAM_INFO
	.align		4
.L_401:
        /*0028*/ 	.byte	0x04, 0x17
        /*002a*/ 	.short	(.L_403 - .L_402)
.L_402:
        /*002c*/ 	.word	0x00000000
        /*0030*/ 	.short	0x0006
        /*0032*/ 	.short	0x0030
        /*0034*/ 	.byte	0x00, 0xf0, 0x21, 0x00


	//----- nvinfo : EIATTR_KPARAM_INFO
	.align		4
.L_403:
        /*0038*/ 	.byte	0x04, 0x17
        /*003a*/ 	.short	(.L_405 - .L_404)
.L_404:
        /*003c*/ 	.word	0x00000000
        /*0040*/ 	.short	0x0005
        /*0042*/ 	.short	0x0028
        /*0044*/ 	.byte	0x00, 0xf0, 0x21, 0x00


	//----- nvinfo : EIATTR_KPARAM_INFO
	.align		4
.L_405:
        /*0048*/ 	.byte	0x04, 0x17
        /*004a*/ 	.short	(.L_407 - .L_406)
.L_406:
        /*004c*/ 	.word	0x00000000
        /*0050*/ 	.short	0x0004
        /*0052*/ 	.short	0x0020
        /*0054*/ 	.byte	0x00, 0xf0, 0x21, 0x00


	//----- nvinfo : EIATTR_KPARAM_INFO
	.align		4
.L_407:
        /*0058*/ 	.byte	0x04, 0x17
        /*005a*/ 	.short	(.L_409 - .L_408)
.L_408:
        /*005c*/ 	.word	0x00000000
        /*0060*/ 	.short	0x0003
        /*0062*/ 	.short	0x0018
        /*0064*/ 	.byte	0x00, 0xf0, 0x21, 0x00


	//----- nvinfo : EIATTR_KPARAM_INFO
	.align		4
.L_409:
        /*0068*/ 	.byte	0x04, 0x17
        /*006a*/ 	.short	(.L_411 - .L_410)
.L_410:
        /*006c*/ 	.word	0x00000000
        /*0070*/ 	.short	0x0002
        /*0072*/ 	.short	0x0010
        /*0074*/ 	.byte	0x00, 0xf5, 0x21, 0x00


	//----- nvinfo : EIATTR_KPARAM_INFO
	.align		4
.L_411:
        /*0078*/ 	.byte	0x04, 0x17
        /*007a*/ 	.short	(.L_413 - .L_412)
.L_412:
        /*007c*/ 	.word	0x00000000
        /*0080*/ 	.short	0x0001
        /*0082*/ 	.short	0x0008
        /*0084*/ 	.byte	0x00, 0xf5, 0x21, 0x00


	//----- nvinfo : EIATTR_KPARAM_INFO
	.align		4
.L_413:
        /*0088*/ 	.byte	0x04, 0x17
        /*008a*/ 	.short	(.L_415 - .L_414)
.L_414:
        /*008c*/ 	.word	0x00000000
        /*0090*/ 	.short	0x0000
        /*0092*/ 	.short	0x0000
        /*0094*/ 	.byte	0x00, 0xf5, 0x21, 0x00


	//----- nvinfo : EIATTR_SPARSE_MMA_MASK
	.align		4
.L_415:
        /*0098*/ 	.byte	0x03, 0x50
        /*009a*/ 	.short	0x0000


	//----- nvinfo : EIATTR_MAXREG_COUNT
	.align		4
        /*009c*/ 	.byte	0x03, 0x1b
        /*009e*/ 	.short	0x00ff


	//----- nvinfo : EIATTR_NUM_BARRIERS
	.align		4
        /*00a0*/ 	.byte	0x02, 0x4c
        /*00a2*/ 	.byte	0x01
	.zero		1


	//----- nvinfo : EIATTR_MERCURY_ISA_VERSION
	.align		4
        /*00a4*/ 	.byte	0x03, 0x5f
        /*00a6*/ 	.short	0x0101


	//----- nvinfo : EIATTR_COOP_GROUP_MASK_REGIDS
	.align		4
        /*00a8*/ 	.byte	0x04, 0x29
        /*00aa*/ 	.short	(.L_417 - .L_416)


	//   ....[0]....
.L_416:
        /*00ac*/ 	.word	0xffffffff


	//   ....[1]....
        /*00b0*/ 	.word	0xffffffff


	//   ....[2]....
        /*00b4*/ 	.word	0xffffffff


	//   ....[3]....
        /*00b8*/ 	.word	0xffffffff


	//   ....[4]....
        /*00bc*/ 	.word	0xffffffff


	//   ....[5]....
        /*00c0*/ 	.word	0xffffffff


	//----- nvinfo : EIATTR_COOP_GROUP_INSTR_OFFSETS
	.align		4
.L_417:
        /*00c4*/ 	.byte	0x04, 0x28
        /*00c6*/ 	.short	(.L_419 - .L_418)


	//   ....[0]....
.L_418:
        /*00c8*/ 	.word	0x00001b20


	//   ....[1]....
        /*00cc*/ 	.word	0x00001bb0


	//   ....[2]....
        /*00d0*/ 	.word	0x00001bf0


	//   ....[3]....
        /*00d4*/ 	.word	0x00001c20


	//   ....[4]....
        /*00d8*/ 	.word	0x00001c70


	//   ....[5]....
        /*00dc*/ 	.word	0x00001d20


	//----- nvinfo : EIATTR_VRC_CTA_INIT_COUNT
	.align		4
.L_419:
        /*00e0*/ 	.byte	0x02, 0x4a
	.zero		1
	.zero		1


	//----- nvinfo : EIATTR_EXIT_INSTR_OFFSETS
	.align		4
        /*00e4*/ 	.byte	0x04, 0x1c
        /*00e6*/ 	.short	(.L_421 - .L_420)


	//   ....[0]....
.L_420:
        /*00e8*/ 	.word	0x00001cc0


	//   ....[1]....
        /*00ec*/ 	.word	0x00001d60


	//   ....[2]....
        /*00f0*/ 	.word	0x00002340


	//----- nvinfo : EIATTR_CRS_STACK_SIZE
	.align		4
.L_421:
        /*00f4*/ 	.byte	0x04, 0x1e
        /*00f6*/ 	.short	(.L_423 - .L_422)
.L_422:
        /*00f8*/ 	.word	0x00000000


	//----- nvinfo : EIATTR_CBANK_PARAM_SIZE
	.align		4
.L_423:
        /*00fc*/ 	.byte	0x03, 0x19
        /*00fe*/ 	.short	0x0048


	//----- nvinfo : EIATTR_PARAM_CBANK
	.align		4
        /*0100*/ 	.byte	0x04, 0x0a
        /*0102*/ 	.short	(.L_425 - .L_424)
	.align		4
.L_424:
        /*0104*/ 	.word	index@(.nv.constant0.CdistP)
        /*0108*/ 	.short	0x0380
        /*010a*/ 	.short	0x0048


	//----- nvinfo : EIATTR_SW_WAR
	.align		4
.L_425:
        /*010c*/ 	.byte	0x04, 0x36
        /*010e*/ 	.short	(.L_427 - .L_426)
.L_426:
        /*0110*/ 	.word	0x00000008
.L_427:


//--------------------- .nv.info.kl_loss_back     --------------------------
	.section	.nv.info.kl_loss_back,"",@"SHT_CUDA_INFO"
	.sectionflags	@""
	.align	4


	//----- nvinfo : EIATTR_CUDA_API_VERSION
	.align		4
        /*0000*/ 	.byte	0x04, 0x37
        /*0002*/ 	.short	(.L_429 - .L_428)
.L_428:
        /*0004*/ 	.word	0x00000082


	//----- nvinfo : EIATTR_KPARAM_INFO
	.align		4
.L_429:
        /*0008*/ 	.byte	0x04, 0x17
        /*000a*/ 	.short	(.L_431 - .L_430)
.L_430:
        /*000c*/ 	.word	0x00000000
        /*0010*/ 	.short	0x0006
        /*0012*/ 	.short	0x002c
        /*0014*/ 	.byte	0x00, 0xf0, 0x11, 0x00


	//----- nvinfo : EIATTR_KPARAM_INFO
	.align		4
.L_431:
        /*0018*/ 	.byte	0x04, 0x17
        /*001a*/ 	.short	(.L_433 - .L_432)
.L_432:
        /*001c*/ 	.word	0x00000000
        /*0020*/ 	.short	0x0005
        /*0022*/ 	.short	0x0028
        /*0024*/ 	.byte	0x00, 0xf0, 0x11, 0x00


	//----- nvinfo : EIATTR_KPARAM_INFO
	.align		4
.L_433:
        /*0028*/ 	.byte	0x04, 0x17
        /*002a*/ 	.short	(.L_435 - .L_434)
.L_434:
        /*002c*/ 	.word	0x00000000
        /*0030*/ 	.short	0x0004
        /*0032*/ 	.short	0x0020
        /*0034*/ 	.byte	0x00, 0xf5, 0x21, 0x00


	//----- nvinfo : EIATTR_KPARAM_INFO
	.align		4
.L_435:
        /*0038*/ 	.byte	0x04, 0x17
        /*003a*/ 	.short	(.L_437 - .L_436)
.L_436:
        /*003c*/ 	.word	0x00000000
        /*0040*/ 	.short	0x0003
        /*0042*/ 	.short	0x0018
        /*0044*/ 	.byte	0x00, 0xf5, 0x21, 0x00


	//----- nvinfo : EIATTR_KPARAM_INFO
	.align		4
.L_437:
        /*0048*/ 	.byte	0x04, 0x17
        /*004a*/ 	.short	(.L_439 - .L_438)
.L_438:
        /*004c*/ 	.word	0x00000000
        /*0050*/ 	.short	0x0002
        /*0052*/ 	.short	0x0010
        /*0054*/ 	.byte	0x00, 0xf0, 0x11, 0x00


	//----- nvinfo : EIATTR_KPARAM_INFO
	.align		4
.L_439:
        /*0058*/ 	.byte	0x04, 0x17
        /*005a*/ 	.short	(.L_441 - .L_440)
.L_440:
        /*005c*/ 	.word	0x00000000
        /*0060*/ 	.short	0x0001
        /*0062*/ 	.short	0x0008
        /*0064*/ 	.byte	0x00, 0xf5, 0x21, 0x00


	//----- nvinfo : EIATTR_KPARAM_INFO
	.align		4
.L_441:
        /*0068*/ 	.byte	0x04, 0x17
        /*006a*/ 	.short	(.L_443 - .L_442)
.L_442:
        /*006c*/ 	.word	0x00000000
        /*0070*/ 	.short	0x0000
        /*0072*/ 	.short	0x0000
        /*0074*/ 	.byte	0x00, 0xf5, 0x21, 0x00


	//----- nvinfo : EIATTR_SPARSE_MMA_MASK
	.align		4
.L_443:
        /*0078*/ 	.byte	0x03, 0x50
        /*007a*/ 	.short	0x0000


	//----- nvinfo : EIATTR_MAXREG_COUNT
	.align		4
        /*007c*/ 	.byte	0x03, 0x1b
        /*007e*/ 	.short	0x00ff


	//----- nvinfo : EIATTR_MERCURY_ISA_VERSION
	.align		4
        /*0080*/ 	.byte	0x03, 0x5f
        /*0082*/ 	.short	0x0101


	//----- nvinfo : EIATTR_VRC_CTA_INIT_COUNT
	.align		4
        /*0084*/ 	.byte	0x02, 0x4a
	.zero		1
	.zero		1


	//----- nvinfo : EIATTR_EXIT_INSTR_OFFSETS
	.align		4
        /*0088*/ 	.byte	0x04, 0x1c
        /*008a*/ 	.short	(.L_445 - .L_444)


	//   ....[0]....
.L_444:
        /*008c*/ 	.word	0x000000a0


	//   ....[1]....
        /*0090*/ 	.word	0x00000260


	//----- nvinfo : EIATTR_CBANK_PARAM_SIZE
	.align		4
.L_445:
        /*0094*/ 	.byte	0x03, 0x19
        /*0096*/ 	.short	0x0030


	//----- nvinfo : EIATTR_PARAM_CBANK
	.align		4
        /*0098*/ 	.byte	0x04, 0x0a
        /*009a*/ 	.short	(.L_447 - .L_446)
	.align		4
.L_446:
        /*009c*/ 	.word	index@(.nv.constant0.kl_loss_back)
        /*00a0*/ 	.short	0x0380
        /*00a2*/ 	.short	0x0030


	//----- nvinfo : EIATTR_SW_WAR
	.align		4
.L_447:
        /*00a4*/ 	.byte	0x04, 0x36
        /*00a6*/ 	.short	(.L_449 - .L_448)
.L_448:
        /*00a8*/ 	.word	0x00000008
.L_449:


//--------------------- .nv.info.kl_loss          --------------------------
	.section	.nv.info.kl_loss,"",@"SHT_CUDA_INFO"
	.sectionflags	@""
	.align	4


	//----- nvinfo : EIATTR_CUDA_API_VERSION
	.align		4
        /*0000*/ 	.byte	0x04, 0x37
        /*0002*/ 	.short	(.L_451 - .L_450)
.L_450:
        /*0004*/ 	.word	0x00000082


	//----- nvinfo : EIATTR_KPARAM_INFO
	.align		4
.L_451:
        /*0008*/ 	.byte	0x04, 0x17
        /*000a*/ 	.short	(.L_453 - .L_452)
.L_452:
        /*000c*/ 	.word	0x00000000
        /*0010*/ 	.short	0x0004
        /*0012*/ 	.short	0x0020
        /*0014*/ 	.byte	0x00, 0xf0, 0x11, 0x00


	//----- nvinfo : EIATTR_KPARAM_INFO
	.align		4
.L_453:
        /*0018*/ 	.byte	0x04, 0x17
        /*001a*/ 	.short	(.L_455 - .L_454)
.L_454:
        /*001c*/ 	.word	0x00000000
        /*0020*/ 	.short	0x0003
        /*0022*/ 	.short	0x0018
        /*0024*/ 	.byte	0x00, 0xf5, 0x21, 0x00


	//----- nvinfo : EIATTR_KPARAM_INFO
	.align		4
.L_455:
        /*0028*/ 	.byte	0x04, 0x17
        /*002a*/ 	.short	(.L_457 - .L_456)
.L_456:
        /*002c*/ 	.word	0x00000000
        /*0030*/ 	.short	0x0002
        /*0032*/ 	.short	0x0010
        /*0034*/ 	.byte	0x00, 0xf0, 0x11, 0x00


	//----- nvinfo : EIATTR_KPARAM_INFO
	.align		4
.L_457:
        /*0038*/ 	.byte	0x04, 0x17
        /*003a*/ 	.short	(.L_459 - .L_458)
.L_458:
        /*003c*/ 	.word	0x00000000
        /*0040*/ 	.short	0x0001
        /*0042*/ 	.short	0x0008
        /*0044*/ 	.byte	0x00, 0xf5, 0x21, 0x00


	//----- nvinfo : EIATTR_KPARAM_INFO
	.align		4
.L_459:
        /*0048*/ 	.byte	0x04, 0x17
        /*004a*/ 	.short	(.L_461 - .L_460)
.L_460:
        /*004c*/ 	.word	0x00000000
        /*0050*/ 	.short	0x0000
        /*0052*/ 	.short	0x0000
        /*0054*/ 	.byte	0x00, 0xf5, 0x21, 0x00


	//----- nvinfo : EIATTR_SPARSE_MMA_MASK
	.align		4
.L_461:
        /*0058*/ 	.byte	0x03, 0x50
        /*005a*/ 	.short	0x0000


	//----- nvinfo : EIATTR_MAXREG_COUNT
	.align		4
        /*005c*/ 	.byte	0x03, 0x1b
        /*005e*/ 	.short	0x00ff


	//----- nvinfo : EIATTR_MERCURY_ISA_VERSION
	.align		4
        /*0060*/ 	.byte	0x03, 0x5f
        /*0062*/ 	.short	0x0101


	//----- nvinfo : EIATTR_VRC_CTA_INIT_COUNT
	.align		4
        /*0064*/ 	.byte	0x02, 0x4a
	.zero		1
	.zero		1


	//----- nvinfo : EIATTR_EXIT_INSTR_OFFSETS
	.align		4
        /*0068*/ 	.byte	0x04, 0x1c
        /*006a*/ 	.short	(.L_463 - .L_462)


	//   ....[0]....
.L_462:
        /*006c*/ 	.word	0x000000a0


	//   ....[1]....
        /*0070*/ 	.word	0x000006a0


	//----- nvinfo : EIATTR_CRS_STACK_SIZE
	.align		4
.L_463:
        /*0074*/ 	.byte	0x04, 0x1e
        /*0076*/ 	.short	(.L_465 - .L_464)
.L_464:
        /*0078*/ 	.word	0x00000000


	//----- nvinfo : EIATTR_CBANK_PARAM_SIZE
	.align		4
.L_465:
        /*007c*/ 	.byte	0x03, 0x19
        /*007e*/ 	.short	0x0024


	//----- nvinfo : EIATTR_PARAM_CBANK
	.align		4
        /*0080*/ 	.byte	0x04, 0x0a
        /*0082*/ 	.short	(.L_467 - .L_466)
	.align		4
.L_466:
        /*0084*/ 	.word	index@(.nv.constant0.kl_loss)
        /*0088*/ 	.short	0x0380
        /*008a*/ 	.short	0x0024


	//----- nvinfo : EIATTR_SW_WAR
	.align		4
.L_467:
        /*008c*/ 	.byte	0x04, 0x36
        /*008e*/ 	.short	(.L_469 - .L_468)
.L_468:
        /*0090*/ 	.word	0x00000008
.L_469:


//--------------------- .nv.info.reparameterize_backward --------------------------
	.section	.nv.info.reparameterize_backward,"",@"SHT_CUDA_INFO"
	.sectionflags	@""
	.align	4


	//----- nvinfo : EIATTR_CUDA_API_VERSION
	.align		4
        /*0000*/ 	.byte	0x04, 0x37
        /*0002*/ 	.short	(.L_471 - .L_470)
.L_470:
        /*0004*/ 	.word	0x00000082


	//----- nvinfo : EIATTR_KPARAM_INFO
	.align		4
.L_471:
        /*0008*/ 	.byte	0x04, 0x17
        /*000a*/ 	.short	(.L_473 - .L_472)
.L_472:
        /*000c*/ 	.word	0x00000000
        /*0010*/ 	.short	0x0005
        /*0012*/ 	.short	0x0028
        /*0014*/ 	.byte	0x00, 0xf0, 0x11, 0x00


	//----- nvinfo : EIATTR_KPARAM_INFO
	.align		4
.L_473:
        /*0018*/ 	.byte	0x04, 0x17
        /*001a*/ 	.short	(.L_475 - .L_474)
.L_474:
        /*001c*/ 	.word	0x00000000
        /*0020*/ 	.short	0x0004
        /*0022*/ 	.short	0x0020
        /*0024*/ 	.byte	0x00, 0xf5, 0x21, 0x00


	//----- nvinfo : EIATTR_KPARAM_INFO
	.align		4
.L_475:
        /*0028*/ 	.byte	0x04, 0x17
        /*002a*/ 	.short	(.L_477 - .L_476)
.L_476:
        /*002c*/ 	.word	0x00000000
        /*0030*/ 	.short	0x0003
        /*0032*/ 	.short	0x0018
        /*0034*/ 	.byte	0x00, 0xf5, 0x21, 0x00


	//----- nvinfo : EIATTR_KPARAM_INFO
	.align		4
.L_477:
        /*0038*/ 	.byte	0x04, 0x17
        /*003a*/ 	.short	(.L_479 - .L_478)
.L_478:
        /*003c*/ 	.word	0x00000000
        /*0040*/ 	.short	0x0002
        /*0042*/ 	.short	0x0010
        /*0044*/ 	.byte	0x00, 0xf5, 0x21, 0x00


	//----- nvinfo : EIATTR_KPARAM_INFO
	.align		4
.L_479:
        /*0048*/ 	.byte	0x04, 0x17
        /*004a*/ 	.short	(.L_481 - .L_480)
.L_480:
        /*004c*/ 	.word	0x00000000
        /*0050*/ 	.short	0x0001
        /*0052*/ 	.short	0x0008
        /*0054*/ 	.byte	0x00, 0xf5, 0x21, 0x00


	//----- nvinfo : EIATTR_KPARAM_INFO
	.align		4
.L_481:
        /*0058*/ 	.byte	0x04, 0x17
        /*005a*/ 	.short	(.L_483 - .L_482)
.L_482:
        /*005c*/ 	.word	0x00000000
        /*0060*/ 	.short	0x0000
        /*0062*/ 	.short	0x0000
        /*0064*/ 	.byte	0x00, 0xf5, 0x21, 0x00


	//----- nvinfo : EIATTR_SPARSE_MMA_MASK
	.align		4
.L_483:
        /*0068*/ 	.byte	0x03, 0x50
        /*006a*/ 	.short	0x0000


	//----- nvinfo : EIATTR_MAXREG_COUNT
	.align		4
        /*006c*/ 	.byte	0x03, 0x1b
        /*006e*/ 	.short	0x00ff


	//----- nvinfo : EIATTR_MERCURY_ISA_VERSION
	.align		4
        /*0070*/ 	.byte	0x03, 0x5f
        /*0072*/ 	.short	0x0101


	//----- nvinfo : EIATTR_VRC_CTA_INIT_COUNT
	.align		4
        /*0074*/ 	.byte	0x02, 0x4a
	.zero		1
	.zero		1


	//----- nvinfo : EIATTR_EXIT_INSTR_OFFSETS
	.align		4
        /*0078*/ 	.byte	0x04, 0x1c
        /*007a*/ 	.short	(.L_485 - .L_484)


	//   ....[0]....
.L_484:
        /*007c*/ 	.word	0x000000a0


	//   ....[1]....
        /*0080*/ 	.word	0x000002d0


	//----- nvinfo : EIATTR_CBANK_PARAM_SIZE
	.align		4
.L_485:
        /*0084*/ 	.byte	0x03, 0x19
        /*0086*/ 	.short	0x002c


	//----- nvinfo : EIATTR_PARAM_CBANK
	.align		4
        /*0088*/ 	.byte	0x04, 0x0a
        /*008a*/ 	.short	(.L_487 - .L_486)
	.align		4
.L_486:
        /*008c*/ 	.word	index@(.nv.constant0.reparameterize_backward)
        /*0090*/ 	.short	0x0380
        /*0092*/ 	.short	0x002c


	//----- nvinfo : EIATTR_SW_WAR
	.align		4
.L_487:
        /*0094*/ 	.byte	0x04, 0x36
        /*0096*/ 	.short	(.L_489 - .L_488)
.L_488:
        /*0098*/ 	.word	0x00000008
.L_489:


//--------------------- .nv.info.reparameterize_forward --------------------------
	.section	.nv.info.reparameterize_forward,"",@"SHT_CUDA_INFO"
	.sectionflags	@""
	.align	4


	//----- nvinfo : EIATTR_CUDA_API_VERSION
	.align		4
        /*0000*/ 	.byte	0x04, 0x37
        /*0002*/ 	.short	(.L_491 - .L_490)
.L_490:
        /*0004*/ 	.word	0x00000082


	//----- nvinfo : EIATTR_KPARAM_INFO
	.align		4
.L_491:
        /*0008*/ 	.byte	0x04, 0x17
        /*000a*/ 	.short	(.L_493 - .L_492)
.L_492:
        /*000c*/ 	.word	0x00000000
        /*0010*/ 	.short	0x0004
        /*0012*/ 	.short	0x0020
        /*0014*/ 	.byte	0x00, 0xf0, 0x11, 0x00


	//----- nvinfo : EIATTR_KPARAM_INFO
	.align		4
.L_493:
        /*0018*/ 	.byte	0x04, 0x17
        /*001a*/ 	.short	(.L_495 - .L_494)
.L_494:
        /*001c*/ 	.word	0x00000000
        /*0020*/ 	.short	0x0003
        /*0022*/ 	.short	0x0018
        /*0024*/ 	.byte	0x00, 0xf5, 0x21, 0x00


	//----- nvinfo : EIATTR_KPARAM_INFO
	.align		4
.L_495:
        /*0028*/ 	.byte	0x04, 0x17
        /*002a*/ 	.short	(.L_497 - .L_496)
.L_496:
        /*002c*/ 	.word	0x00000000
        /*0030*/ 	.short	0x0002
        /*0032*/ 	.short	0x0010
        /*0034*/ 	.byte	0x00, 0xf5, 0x21, 0x00


	//----- nvinfo : EIATTR_KPARAM_INFO
	.align		4
.L_497:
        /*0038*/ 	.byte	0x04, 0x17
        /*003a*/ 	.short	(.L_499 - .L_498)
.L_498:
        /*003c*/ 	.word	0x00000000
        /*0040*/ 	.short	0x0001
        /*0042*/ 	.short	0x0008
        /*0044*/ 	.byte	0x00, 0xf5, 0x21, 0x00


	//----- nvinfo : EIATTR_KPARAM_INFO
	.align		4
.L_499:
        /*0048*/ 	.byte	0x04, 0x17
        /*004a*/ 	.short	(.L_501 - .L_500)
.L_500:
        /*004c*/ 	.word	0x00000000
        /*0050*/ 	.short	0x0000
        /*0052*/ 	.short	0x0000
        /*0054*/ 	.byte	0x00, 0xf5, 0x21, 0x00


	//----- nvinfo : EIATTR_SPARSE_MMA_MASK
	.align		4
.L_501:
        /*0058*/ 	.byte	0x03, 0x50
        /*005a*/ 	.short	0x0000


	//----- nvinfo : EIATTR_MAXREG_COUNT
	.align		4
        /*005c*/ 	.byte	0x03, 0x1b
        /*005e*/ 	.short	0x00ff


	//----- nvinfo : EIATTR_MERCURY_ISA_VERSION
	.align		4
        /*0060*/ 	.byte	0x03, 0x5f
        /*0062*/ 	.short	0x0101


	//----- nvinfo : EIATTR_VRC_CTA_INIT_COUNT
	.align		4
        /*0064*/ 	.byte	0x02, 0x4a
	.zero		1
	.zero		1


	//----- nvinfo : EIATTR_EXIT_INSTR_OFFSETS
	.align		4
        /*0068*/ 	.byte	0x04, 0x1c
        /*006a*/ 	.short	(.L_503 - .L_502)


	//   ....[0]....
.L_502:
        /*006c*/ 	.word	0x000000a0


	//   ....[1]....
        /*0070*/ 	.word	0x00000240


	//----- nvinfo : EIATTR_CBANK_PARAM_SIZE
	.align		4
.L_503:
        /*0074*/ 	.byte	0x03, 0x19
        /*0076*/ 	.short	0x0024


	//----- nvinfo : EIATTR_PARAM_CBANK
	.align		4
        /*0078*/ 	.byte	0x04, 0x0a
        /*007a*/ 	.short	(.L_505 - .L_504)
	.align		4
.L_504:
        /*007c*/ 	.word	index@(.nv.constant0.reparameterize_forward)
        /*0080*/ 	.short	0x0380
        /*0082*/ 	.short	0x0024


	//----- nvinfo : EIATTR_SW_WAR
	.align		4
.L_505:
        /*0084*/ 	.byte	0x04, 0x36
        /*0086*/ 	.short	(.L_507 - .L_506)
.L_506:
        /*0088*/ 	.word	0x00000008
.L_507:


//--------------------- .nv.callgraph             --------------------------
	.section	.nv.callgraph,"",@"SHT_CUDA_CALLGRAPH"
	.align	4
	.sectionentsize	8
	.align		4
        /*0000*/ 	.word	0x00000000
	.align		4
        /*0004*/ 	.word	0xffffffff
	.align		4
        /*0008*/ 	.word	0x00000000
	.align		4
        /*000c*/ 	.word	0xfffffffe
	.align		4
        /*0010*/ 	.word	0x00000000
	.align		4
        /*0014*/ 	.word	0xfffffffd
	.align		4
        /*0018*/ 	.word	0x00000000
	.align		4
        /*001c*/ 	.word	0xfffffffc


//--------------------- .text.update_emb_weight   --------------------------
	.section	.text.update_emb_weight,"ax",@progbits
	.align	128
        .global         update_emb_weight
        .type           update_emb_weight,@function
        .size           update_emb_weight,(.L_x_198 - update_emb_weight)
        .other          update_emb_weight,@"STO_CUDA_ENTRY STV_DEFAULT"
update_emb_weight:
.text.update_emb_weight:
[----:B------:R-:W-:Y:S01]  /*0000*/  LDC R1, c[0x0][0x37c] ;  /* 0x0000df00ff017b82 */ /* 0x000fe20000000800 */
[----:B------:R-:W0:Y:S07]  /*0010*/  S2R R0, SR_TID.X ;  /* 0x0000000000007919 */ /* 0x000e2e0000002100 */
[----:B------:R-:W-:Y:S01]  /*0020*/  S2UR UR4, SR_CTAID.X ;  /* 0x00000000000479c3 */ /* 0x000fe20000002500 */
[----:B------:R-:W1:Y:S01]  /*0030*/  LDCU UR6, c[0x0][0x370] ;  /* 0x00006e00ff0677ac */ /* 0x000e620008000800 */
[----:B------:R-:W2:Y:S06]  /*0040*/  LDCU UR7, c[0x0][0x3a4] ;  /* 0x00007480ff0777ac */ /* 0x000eac0008000800 */
[----:B------:R-:W1:Y:S08]  /*0050*/  S2UR UR5, SR_CTAID.Y ;  /* 0x00000000000579c3 */ /* 0x000e700000002600 */
[----:B------:R-:W0:Y:S08]  /*0060*/  LDC R5, c[0x0][0x360] ;  /* 0x0000d800ff057b82 */ /* 0x000e300000000800 */
[----:B------:R-:W3:Y:S01]  /*0070*/  LDC R6, c[0x0][0x3a8] ;  /* 0x0000ea00ff067b82 */ /* 0x000ee20000000800 */
[----:B-1----:R-:W-:-:S06]  /*0080*/  UIMAD UR4, UR5, UR6, UR4 ;  /* 0x00000006050472a4 */ /* 0x002fcc000f8e0204 */
[----:B0-----:R-:W-:Y:S01]  /*0090*/  IMAD R5, R5, UR4, R0 ;  /* 0x0000000405057c24 */ /* 0x001fe2000f8e0200 */
[----:B---3--:R-:W-:-:S04]  /*00a0*/  ISETP.GE.AND P0, PT, R6, 0x1, PT ;  /* 0x000000010600780c */ /* 0x008fc80003f06270 */
[----:B--2---:R-:W-:-:S13]  /*00b0*/  ISETP.GE.OR P0, PT, R5, UR7, !P0 ;  /* 0x0000000705007c0c */ /* 0x004fda000c706670 */
[----:B------:R-:W-:Y:S05]  /*00c0*/  @P0 EXIT ;  /* 0x000000000000094d */ /* 0x000fea0003800000 */
[----:B------:R-:W0:Y:S01]  /*00d0*/  LDC.64 R18, c[0x0][0x398] ;  /* 0x0000e600ff127b82 */ /* 0x000e220000000a00 */
[C---:B------:R-:W-:Y:S01]  /*00e0*/  ISETP.GE.U32.AND P0, PT, R6.reuse, 0x8, PT ;  /* 0x000000080600780c */ /* 0x040fe20003f06070 */
[----:B------:R-:W1:Y:S01]  /*00f0*/  LDCU.64 UR12, c[0x0][0x358] ;  /* 0x00006b00ff0c77ac */ /* 0x000e620008000a00 */
[----:B------:R-:W-:Y:S01]  /*0100*/  HFMA2 R4, -RZ, RZ, 0, 0 ;  /* 0x00000000ff047431 */ /* 0x000fe200000001ff */
[----:B------:R-:W-:-:S04]  /*0110*/  LOP3.LUT R22, R6, 0x7, RZ, 0xc0, !PT ;  /* 0x0000000706167812 */ /* 0x000fc800078ec0ff */
[----:B------:R-:W2:Y:S01]  /*0120*/  LDC R2, c[0x0][0x3a0] ;  /* 0x0000e800ff027b82 */ /* 0x000ea20000000800 */
[----:B0-----:R-:W-:-:S04]  /*0130*/  IMAD.WIDE R18, R5, 0x4, R18 ;  /* 0x0000000405127825 */ /* 0x001fc800078e0212 */
[----:B------:R-:W-:Y:S02]  /*0140*/  IMAD R5, R5, R6, RZ ;  /* 0x0000000605057224 */ /* 0x000fe400078e02ff */
[----:B--2---:R-:W-:Y:S01]  /*0150*/  FADD R2, -R2, 1 ;  /* 0x3f80000002027421 */ /* 0x004fe20000000100 */
[----:B-1----:R-:W-:Y:S06]  /*0160*/  @!P0 BRA `(.L_x_0) ;  /* 0x0000000800d48947 */ /* 0x002fec0003800000 */
[----:B------:R-:W0:Y:S01]  /*0170*/  LDC.64 R16, c[0x0][0x390] ;  /* 0x0000e400ff107b82 */ /* 0x000e220000000a00 */
[----:B------:R-:W1:Y:S01]  /*0180*/  LDCU.128 UR8, c[0x0][0x380] ;  /* 0x00007000ff0877ac */ /* 0x000e620008000c00 */
[----:B------:R-:W-:Y:S02]  /*0190*/  LOP3.LUT R4, R6, 0x7ffffff8, RZ, 0xc0, !PT ;  /* 0x7ffffff806047812 */ /* 0x000fe400078ec0ff */
[----:B------:R-:W-:Y:S01]  /*01a0*/  MOV R23, R5 ;  /* 0x0000000500177202 */ /* 0x000fe20000000f00 */
[----:B------:R-:W2:Y:S01]  /*01b0*/  LDCU UR14, c[0x0][0x3a0] ;  /* 0x00007400ff0e77ac */ /* 0x000ea20008000800 */
[----:B------:R-:W-:Y:S01]  /*01c0*/  IADD3 R24, PT, PT, -R4, RZ, RZ ;  /* 0x000000ff04187210 */ /* 0x000fe20007ffe1ff */
[----:B-1----:R-:W-:Y:S02]  /*01d0*/  UIADD3 UR6, UP0, UPT, UR8, 0x10, URZ ;  /* 0x0000001008067890 */ /* 0x002fe4000ff1e0ff */
[----:B------:R-:W-:Y:S02]  /*01e0*/  UIADD3 UR4, UP1, UPT, UR10, 0x10, URZ ;  /* 0x000000100a047890 */ /* 0x000fe4000ff3e0ff */
[----:B------:R-:W-:-:S02]  /*01f0*/  UIADD3.X UR7, UPT, UPT, URZ, UR9, URZ, UP0, !UPT ;  /* 0x00000009ff077290 */ /* 0x000fc400087fe4ff */
[----:B--2---:R-:W-:-:S12]  /*0200*/  UIADD3.X UR5, UPT, UPT, URZ, UR11, URZ, UP1, !UPT ;  /* 0x0000000bff057290 */ /* 0x004fd80008ffe4ff */
.L_x_17:
[----:B------:R-:W-:Y:S01]  /*0210*/  MOV R14, UR6 ;  /* 0x00000006000e7c02 */ /* 0x000fe20008000f00 */
[----:B0-----:R-:W-:Y:S01]  /*0220*/  IMAD.WIDE R12, R23, 0x4, R16 ;  /* 0x00000004170c7825 */ /* 0x001fe200078e0210 */
[----:B------:R-:W-:-:S04]  /*0230*/  MOV R15, UR7 ;  /* 0x00000007000f7c02 */ /* 0x000fc80008000f00 */
[----:B------:R-:W2:Y:S01]  /*0240*/  LDG.E R3, desc[UR12][R12.64] ;  /* 0x0000000c0c037981 */ /* 0x000ea2000c1e1900 */
[----:B------:R-:W-:-:S05]  /*0250*/  IMAD.WIDE R14, R23, 0x4, R14 ;  /* 0x00000004170e7825 */ /* 0x000fca00078e020e */
[----:B-1----:R-:W3:Y:S02]  /*0260*/  LDG.E R7, desc[UR12][R14.64+-0x10] ;  /* 0xfffff00c0e077981 */ /* 0x002ee4000c1e1900 */
[----:B---3--:R-:W-:-:S04]  /*0270*/  FMUL R0, R2, R7 ;  /* 0x0000000702007220 */ /* 0x008fc80000400000 */
[----:B--2---:R-:W-:-:S05]  /*0280*/  FFMA R3, R3, UR14, R0 ;  /* 0x0000000e03037c23 */ /* 0x004fca0008000000 */
[----:B------:R0:W-:Y:S04]  /*0290*/  STG.E desc[UR12][R12.64], R3 ;  /* 0x000000030c007986 */ /* 0x0001e8000c10190c */
[----:B------:R-:W2:Y:S01]  /*02a0*/  LDG.E R0, desc[UR12][R18.64] ;  /* 0x0000000c12007981 */ /* 0x000ea2000c1e1900 */
[----:B------:R-:W-:Y:S02]  /*02b0*/  MOV R10, UR4 ;  /* 0x00000004000a7c02 */ /* 0x000fe40008000f00 */
[----:B------:R-:W-:Y:S01]  /*02c0*/  MOV R11, UR5 ;  /* 0x00000005000b7c02 */ /* 0x000fe20008000f00 */
[----:B------:R-:W-:Y:S01]  /*02d0*/  BSSY.RECONVERGENT B2, `(.L_x_1) ;  /* 0x000000f000027945 */ /* 0x000fe20003800200 */
[----:B------:R-:W-:Y:S01]  /*02e0*/  IADD3 R24, PT, PT, R24, 0x8, RZ ;  /* 0x0000000818187810 */ /* 0x000fe20007ffe0ff */
[----:B------:R-:W-:-:S03]  /*02f0*/  IMAD.WIDE R10, R23, 0x4, R10 ;  /* 0x00000004170a7825 */ /* 0x000fc600078e020a */
[----:B------:R-:W-:Y:S01]  /*0300*/  ISETP.NE.AND P2, PT, R24, RZ, PT ;  /* 0x000000ff1800720c */ /* 0x000fe20003f45270 */
[----:B--2---:R-:W1:Y:S08]  /*0310*/  MUFU.RCP R7, R0 ;  /* 0x0000000000077308 */ /* 0x004e700000001000 */
[----:B------:R-:W2:Y:S01]  /*0320*/  FCHK P0, R3, R0 ;  /* 0x0000000003007302 */ /* 0x000ea20000000000 */
[----:B-1----:R-:W-:-:S04]  /*0330*/  FFMA R6, -R0, R7, 1 ;  /* 0x3f80000000067423 */ /* 0x002fc80000000107 */
[----:B------:R-:W-:-:S04]  /*0340*/  FFMA R6, R7, R6, R7 ;  /* 0x0000000607067223 */ /* 0x000fc80000000007 */
[----:B------:R-:W-:-:S04]  /*0350*/  FFMA R7, R3, R6, RZ ;  /* 0x0000000603077223 */ /* 0x000fc800000000ff */
[----:B------:R-:W-:-:S04]  /*0360*/  FFMA R8, -R0, R7, R3 ;  /* 0x0000000700087223 */ /* 0x000fc80000000103 */
[----:B------:R-:W-:Y:S01]  /*0370*/  FFMA R7, R6, R8, R7 ;  /* 0x0000000806077223 */ /* 0x000fe20000000007 */
[----:B0-2---:R-:W-:Y:S06]  /*0380*/  @!P0 BRA `(.L_x_2) ;  /* 0x00000000000c8947 */ /* 0x005fec0003800000 */
[----:B------:R-:W-:-:S07]  /*0390*/  MOV R6, 0x3b0 ;  /* 0x000003b000067802 */ /* 0x000fce0000000f00 */
[----:B------:R-:W-:Y:S05]  /*03a0*/  CALL.REL.NOINC `($__internal_0_$__cuda_sm3x_div_rn_noftz_f32_slowpath) ;  /* 0x0000001400287944 */ /* 0x000fea0003c00000 */
[----:B------:R-:W-:-:S07]  /*03b0*/  MOV R7, R0 ;  /* 0x0000000000077202 */ /* 0x000fce0000000f00 */
.L_x_2:
[----:B------:R-:W-:Y:S05]  /*03c0*/  BSYNC.RECONVERGENT B2 ;  /* 0x0000000000027941 */ /* 0x000fea0003800200 */
.L_x_1:
[----:B------:R0:W-:Y:S04]  /*03d0*/  STG.E desc[UR12][R10.64+-0x10], R7 ;  /* 0xfffff0070a007986 */ /* 0x0001e8000c10190c */
[----:B------:R-:W2:Y:S04]  /*03e0*/  LDG.E R9, desc[UR12][R14.64+-0xc] ;  /* 0xfffff40c0e097981 */ /* 0x000ea8000c1e1900 */
[----:B------:R-:W3:Y:S01]  /*03f0*/  LDG.E R3, desc[UR12][R12.64+0x4] ;  /* 0x0000040c0c037981 */ /* 0x000ee2000c1e1900 */
[----:B--2---:R-:W-:-:S04]  /*0400*/  FMUL R0, R2, R9 ;  /* 0x0000000902007220 */ /* 0x004fc80000400000 */
[----:B---3--:R-:W-:-:S05]  /*0410*/  FFMA R3, R3, UR14, R0 ;  /* 0x0000000e03037c23 */ /* 0x008fca0008000000 */
[----:B------:R1:W-:Y:S04]  /*0420*/  STG.E desc[UR12][R12.64+0x4], R3 ;  /* 0x000004030c007986 */ /* 0x0003e8000c10190c */
[----:B------:R-:W2:Y:S01]  /*0430*/  LDG.E R0, desc[UR12][R18.64] ;  /* 0x0000000c12007981 */ /* 0x000ea2000c1e1900 */
[----:B------:R-:W-:Y:S01]  /*0440*/  BSSY.RECONVERGENT B2, `(.L_x_3) ;  /* 0x000000c000027945 */ /* 0x000fe20003800200 */
[----:B--2---:R-:W2:Y:S08]  /*0450*/  MUFU.RCP R9, R0 ;  /* 0x0000000000097308 */ /* 0x004eb00000001000 */
[----:B------:R-:W3:Y:S01]  /*0460*/  FCHK P0, R3, R0 ;  /* 0x0000000003007302 */ /* 0x000ee20000000000 */
[----:B--2---:R-:W-:-:S04]  /*0470*/  FFMA R6, -R0, R9, 1 ;  /* 0x3f80000000067423 */ /* 0x004fc80000000109 */
[----:B------:R-:W-:-:S04]  /*0480*/  FFMA R6, R9, R6, R9 ;  /* 0x0000000609067223 */ /* 0x000fc80000000009 */
[----:B0-----:R-:W-:-:S04]  /*0490*/  FFMA R7, R3, R6, RZ ;  /* 0x0000000603077223 */ /* 0x001fc800000000ff */
[----:B------:R-:W-:-:S04]  /*04a0*/  FFMA R8, -R0, R7, R3 ;  /* 0x0000000700087223 */ /* 0x000fc80000000103 */
[----:B------:R-:W-:Y:S01]  /*04b0*/  FFMA R7, R6, R8, R7 ;  /* 0x0000000806077223 */ /* 0x000fe20000000007 */
[----:B-1-3--:R-:W-:Y:S06]  /*04c0*/  @!P0 BRA `(.L_x_4) ;  /* 0x00000000000c8947 */ /* 0x00afec0003800000 */
[----:B------:R-:W-:-:S07]  /*04d0*/  MOV R6, 0x4f0 ;  /* 0x000004f000067802 */ /* 0x000fce0000000f00 */
[----:B------:R-:W-:Y:S05]  /*04e0*/  CALL.REL.NOINC `($__internal_0_$__cuda_sm3x_div_rn_noftz_f32_slowpath) ;  /* 0x0000001000d87944 */ /* 0x000fea0003c00000 */
[----:B------:R-:W-:-:S07]  /*04f0*/  MOV R7, R0 ;  /* 0x0000000000077202 */ /* 0x000fce0000000f00 */
.L_x_4:
[----:B------:R-:W-:Y:S05]  /*0500*/  BSYNC.RECONVERGENT B2 ;  /* 0x0000000000027941 */ /* 0x000fea0003800200 */
.L_x_3:
        /* <DEDUP_REMOVED lines=19> */
.L_x_6:
[----:B------:R-:W-:Y:S05]  /*0640*/  BSYNC.RECONVERGENT B2 ;  /* 0x0000000000027941 */ /* 0x000fea0003800200 */
.L_x_5:
        /* <DEDUP_REMOVED lines=19> */
.L_x_8:
[----:B------:R-:W-:Y:S05]  /*0780*/  BSYNC.RECONVERGENT B2 ;  /* 0x0000000000027941 */ /* 0x000fea0003800200 */
.L_x_7:
        /* <DEDUP_REMOVED lines=19> */
.L_x_10:
[----:B------:R-:W-:Y:S05]  /*08c0*/  BSYNC.RECONVERGENT B2 ;  /* 0x0000000000027941 */ /* 0x000fea0003800200 */
.L_x_9:
        /* <DEDUP_REMOVED lines=19> */
.L_x_12:
[----:B------:R-:W-:Y:S05]  /*0a00*/  BSYNC.RECONVERGENT B2 ;  /* 0x0000000000027941 */ /* 0x000fea0003800200 */
.L_x_11:
        /* <DEDUP_REMOVED lines=19> */
.L_x_14:
[----:B------:R-:W-:Y:S05]  /*0b40*/  BSYNC.RECONVERGENT B2 ;  /* 0x0000000000027941 */ /* 0x000fea0003800200 */
.L_x_13:
        /* <DEDUP_REMOVED lines=19> */
.L_x_16:
[----:B------:R-:W-:Y:S05]  /*0c80*/  BSYNC.RECONVERGENT B2 ;  /* 0x0000000000027941 */ /* 0x000fea0003800200 */
.L_x_15:
[----:B------:R1:W-:Y:S01]  /*0c90*/  STG.E desc[UR12][R10.64+0xc], R7 ;  /* 0x00000c070a007986 */ /* 0x0003e2000c10190c */
[----:B------:R-:W-:Y:S01]  /*0ca0*/  IADD3 R23, PT, PT, R23, 0x8, RZ ;  /* 0x0000000817177810 */ /* 0x000fe20007ffe0ff */
[----:B------:R-:W-:Y:S06]  /*0cb0*/  @P2 BRA `(.L_x_17) ;  /* 0xfffffff400542947 */ /* 0x000fec000383ffff */
.L_x_0:
[----:B------:R-:W-:-:S13]  /*0cc0*/  ISETP.NE.AND P0, PT, R22, RZ, PT ;  /* 0x000000ff1600720c */ /* 0x000fda0003f05270 */
[----:B------:R-:W-:Y:S05]  /*0cd0*/  @!P0 EXIT ;  /* 0x000000000000894d */ /* 0x000fea0003800000 */
[----:B------:R-:W0:Y:S01]  /*0ce0*/  LDCU UR4, c[0x0][0x3a8] ;  /* 0x00007500ff0477ac */ /* 0x000e220008000800 */
[----:B------:R-:W-:Y:S01]  /*0cf0*/  ISETP.GE.U32.AND P0, PT, R22, 0x4, PT ;  /* 0x000000041600780c */ /* 0x000fe20003f06070 */
[----:B0-----:R-:W-:-:S12]  /*0d00*/  ULOP3.LUT UR4, UR4, 0x3, URZ, 0xc0, !UPT ;  /* 0x0000000304047892 */ /* 0x001fd8000f8ec0ff */
[----:B------:R-:W-:Y:S05]  /*0d10*/  @!P0 BRA `(.L_x_18) ;  /* 0x0000000400708947 */ /* 0x000fea0003800000 */
[----:B------:R-:W0:Y:S01]  /*0d20*/  LDC.64 R12, c[0x0][0x380] ;  /* 0x0000e000ff0c7b82 */ /* 0x000e220000000a00 */
[----:B-1----:R-:W-:Y:S01]  /*0d30*/  IADD3 R10, PT, PT, R5, R4, RZ ;  /* 0x00000004050a7210 */ /* 0x002fe20007ffe0ff */
[----:B------:R-:W1:Y:S06]  /*0d40*/  LDCU UR5, c[0x0][0x3a0] ;  /* 0x00007400ff0577ac */ /* 0x000e6c0008000800 */
[----:B------:R-:W2:Y:S01]  /*0d50*/  LDC.64 R14, c[0x0][0x390] ;  /* 0x0000e400ff0e7b82 */ /* 0x000ea20000000a00 */
[----:B0-----:R-:W-:-:S05]  /*0d60*/  IMAD.WIDE R12, R10, 0x4, R12 ;  /* 0x000000040a0c7825 */ /* 0x001fca00078e020c */
[----:B------:R-:W3:Y:S01]  /*0d70*/  LDG.E R7, desc[UR12][R12.64] ;  /* 0x0000000c0c077981 */ /* 0x000ee2000c1e1900 */
[----:B--2---:R-:W-:-:S05]  /*0d80*/  IMAD.WIDE R14, R10, 0x4, R14 ;  /* 0x000000040a0e7825 */ /* 0x004fca00078e020e */
[----:B------:R-:W1:Y:S01]  /*0d90*/  LDG.E R3, desc[UR12][R14.64] ;  /* 0x0000000c0e037981 */ /* 0x000e62000c1e1900 */
[----:B---3--:R-:W-:-:S04]  /*0da0*/  FMUL R0, R2, R7 ;  /* 0x0000000702007220 */ /* 0x008fc80000400000 */
[----:B-1----:R-:W-:-:S05]  /*0db0*/  FFMA R3, R3, UR5, R0 ;  /* 0x0000000503037c23 */ /* 0x002fca0008000000 */
[----:B------:R0:W-:Y:S04]  /*0dc0*/  STG.E desc[UR12][R14.64], R3 ;  /* 0x000000030e007986 */ /* 0x0001e8000c10190c */
[----:B------:R-:W2:Y:S01]  /*0dd0*/  LDG.E R0, desc[UR12][R18.64] ;  /* 0x0000000c12007981 */ /* 0x000ea2000c1e1900 */
[----:B------:R-:W-:Y:S01]  /*0de0*/  BSSY.RECONVERGENT B2, `(.L_x_19) ;  /* 0x000000c000027945 */ /* 0x000fe20003800200 */
        /* <DEDUP_REMOVED lines=11> */
.L_x_20:
[----:B------:R-:W-:Y:S05]  /*0ea0*/  BSYNC.RECONVERGENT B2 ;  /* 0x0000000000027941 */ /* 0x000fea0003800200 */
.L_x_19:
[----:B------:R-:W0:Y:S01]  /*0eb0*/  LDC.64 R6, c[0x0][0x388] ;  /* 0x0000e200ff067b82 */ /* 0x000e220000000a00 */
[----:B------:R-:W1:Y:S01]  /*0ec0*/  LDCU UR5, c[0x0][0x3a0] ;  /* 0x00007400ff0577ac */ /* 0x000e620008000800 */
[----:B0-----:R-:W-:-:S05]  /*0ed0*/  IMAD.WIDE R10, R10, 0x4, R6 ;  /* 0x000000040a0a7825 */ /* 0x001fca00078e0206 */
[----:B------:R0:W-:Y:S04]  /*0ee0*/  STG.E desc[UR12][R10.64], R9 ;  /* 0x000000090a007986 */ /* 0x0001e8000c10190c */
[----:B------:R-:W2:Y:S04]  /*0ef0*/  LDG.E R7, desc[UR12][R12.64+0x4] ;  /* 0x0000040c0c077981 */ /* 0x000ea8000c1e1900 */
[----:B------:R-:W1:Y:S01]  /*0f00*/  LDG.E R3, desc[UR12][R14.64+0x4] ;  /* 0x0000040c0e037981 */ /* 0x000e62000c1e1900 */
[----:B--2---:R-:W-:-:S04]  /*0f10*/  FMUL R0, R2, R7 ;  /* 0x0000000702007220 */ /* 0x004fc80000400000 */
        /* <DEDUP_REMOVED lines=15> */
.L_x_22:
[----:B------:R-:W-:Y:S05]  /*1010*/  BSYNC.RECONVERGENT B2 ;  /* 0x0000000000027941 */ /* 0x000fea0003800200 */
.L_x_21:
[----:B------:R0:W-:Y:S01]  /*1020*/  STG.E desc[UR12][R10.64+0x4], R7 ;  /* 0x000004070a007986 */ /* 0x0001e2000c10190c */
[----:B------:R-:W1:Y:S03]  /*1030*/  LDCU UR5, c[0x0][0x3a0] ;  /* 0x00007400ff0577ac */ /* 0x000e660008000800 */
[----:B------:R-:W2:Y:S04]  /*1040*/  LDG.E R9, desc[UR12][R12.64+0x8] ;  /* 0x0000080c0c097981 */ /* 0x000ea8000c1e1900 */
[----:B------:R-:W1:Y:S01]  /*1050*/  LDG.E R3, desc[UR12][R14.64+0x8] ;  /* 0x0000080c0e037981 */ /* 0x000e62000c1e1900 */
[----:B--2---:R-:W-:-:S04]  /*1060*/  FMUL R0, R2, R9 ;  /* 0x0000000902007220 */ /* 0x004fc80000400000 */
[----:B-1----:R-:W-:-:S05]  /*1070*/  FFMA R3, R3, UR5, R0 ;  /* 0x0000000503037c23 */ /* 0x002fca0008000000 */
        /* <DEDUP_REMOVED lines=14> */
.L_x_24:
[----:B------:R-:W-:Y:S05]  /*1160*/  BSYNC.RECONVERGENT B2 ;  /* 0x0000000000027941 */ /* 0x000fea0003800200 */
.L_x_23:
        /* <DEDUP_REMOVED lines=20> */
.L_x_26:
[----:B------:R-:W-:Y:S05]  /*12b0*/  BSYNC.RECONVERGENT B2 ;  /* 0x0000000000027941 */ /* 0x000fea0003800200 */
.L_x_25:
[----:B------:R0:W-:Y:S01]  /*12c0*/  STG.E desc[UR12][R10.64+0xc], R7 ;  /* 0x00000c070a007986 */ /* 0x0001e2000c10190c */
[----:B------:R-:W-:-:S07]  /*12d0*/  IADD3 R4, PT, PT, R4, 0x4, RZ ;  /* 0x0000000404047810 */ /* 0x000fce0007ffe0ff */
.L_x_18:
[----:B------:R-:W-:-:S13]  /*12e0*/  ISETP.NE.AND P0, PT, RZ, UR4, PT ;  /* 0x00000004ff007c0c */ /* 0x000fda000bf05270 */
[----:B------:R-:W-:Y:S05]  /*12f0*/  @!P0 EXIT ;  /* 0x000000000000894d */ /* 0x000fea0003800000 */
[----:B------:R-:W-:-:S09]  /*1300*/  UISETP.NE.AND UP0, UPT, UR4, 0x1, UPT ;  /* 0x000000010400788c */ /* 0x000fd2000bf05270 */
[----:B------:R-:W-:Y:S05]  /*1310*/  BRA.U !UP0, `(.L_x_27) ;  /* 0x0000000108c87547 */ /* 0x000fea000b800000 */
[----:B------:R-:W2:Y:S01]  /*1320*/  LDC.64 R12, c[0x0][0x380] ;  /* 0x0000e000ff0c7b82 */ /* 0x000ea20000000a00 */
[----:B------:R-:W-:Y:S01]  /*1330*/  IADD3 R14, PT, PT, R5, R4, RZ ;  /* 0x00000004050e7210 */ /* 0x000fe20007ffe0ff */
[----:B------:R-:W3:Y:S06]  /*1340*/  LDCU UR4, c[0x0][0x3a0] ;  /* 0x00007400ff0477ac */ /* 0x000eec0008000800 */
[----:B01----:R-:W0:Y:S01]  /*1350*/  LDC.64 R10, c[0x0][0x390] ;  /* 0x0000e400ff0a7b82 */ /* 0x003e220000000a00 */
[----:B--2---:R-:W-:-:S05]  /*1360*/  IMAD.WIDE R12, R14, 0x4, R12 ;  /* 0x000000040e0c7825 */ /* 0x004fca00078e020c */
[----:B------:R-:W2:Y:S01]  /*1370*/  LDG.E R7, desc[UR12][R12.64] ;  /* 0x0000000c0c077981 */ /* 0x000ea2000c1e1900 */
[----:B0-----:R-:W-:-:S05]  /*1380*/  IMAD.WIDE R10, R14, 0x4, R10 ;  /* 0x000000040e0a7825 */ /* 0x001fca00078e020a */
[----:B------:R-:W3:Y:S01]  /*1390*/  LDG.E R3, desc[UR12][R10.64] ;  /* 0x0000000c0a037981 */ /* 0x000ee2000c1e1900 */
[----:B--2---:R-:W-:-:S04]  /*13a0*/  FMUL R0, R2, R7 ;  /* 0x0000000702007220 */ /* 0x004fc80000400000 */
[----:B---3--:R-:W-:-:S05]  /*13b0*/  FFMA R3, R3, UR4, R0 ;  /* 0x0000000403037c23 */ /* 0x008fca0008000000 */
        /* <DEDUP_REMOVED lines=14> */
.L_x_29:
[----:B------:R-:W-:Y:S05]  /*14a0*/  BSYNC.RECONVERGENT B2 ;  /* 0x0000000000027941 */ /* 0x000fea0003800200 */
.L_x_28:
        /* <DEDUP_REMOVED lines=22> */
.L_x_31:
[----:B------:R-:W-:Y:S05]  /*1610*/  BSYNC.RECONVERGENT B2 ;  /* 0x0000000000027941 */ /* 0x000fea0003800200 */
.L_x_30:
[----:B------:R2:W-:Y:S01]  /*1620*/  STG.E desc[UR12][R14.64+0x4], R7 ;  /* 0x000004070e007986 */ /* 0x0005e2000c10190c */
[----:B------:R-:W-:-:S07]  /*1630*/  IADD3 R4, PT, PT, R4, 0x2, RZ ;  /* 0x0000000204047810 */ /* 0x000fce0007ffe0ff */
.L_x_27:
[----:B------:R-:W3:Y:S02]  /*1640*/  LDC R0, c[0x0][0x3a8] ;  /* 0x0000ea00ff007b82 */ /* 0x000ee40000000800 */
[----:B---3--:R-:W-:-:S04]  /*1650*/  LOP3.LUT R0, R0, 0x1, RZ, 0xc0, !PT ;  /* 0x0000000100007812 */ /* 0x008fc800078ec0ff */
[----:B------:R-:W-:-:S13]  /*1660*/  ISETP.NE.U32.AND P0, PT, R0, 0x1, PT ;  /* 0x000000010000780c */ /* 0x000fda0003f05070 */
[----:B------:R-:W-:Y:S05]  /*1670*/  @P0 EXIT ;  /* 0x000000000000094d */ /* 0x000fea0003800000 */
[----:B------:R-:W3:Y:S01]  /*1680*/  LDC.64 R8, c[0x0][0x380] ;  /* 0x0000e000ff087b82 */ /* 0x000ee20000000a00 */
[----:B------:R-:W-:Y:S01]  /*1690*/  IADD3 R4, PT, PT, R5, R4, RZ ;  /* 0x0000000405047210 */ /* 0x000fe20007ffe0ff */
[----:B------:R-:W4:Y:S06]  /*16a0*/  LDCU UR4, c[0x0][0x3a0] ;  /* 0x00007400ff0477ac */ /* 0x000f2c0008000800 */
[----:B012---:R-:W0:Y:S01]  /*16b0*/  LDC.64 R6, c[0x0][0x390] ;  /* 0x0000e400ff067b82 */ /* 0x007e220000000a00 */
[----:B---3--:R-:W-:-:S06]  /*16c0*/  IMAD.WIDE R8, R4, 0x4, R8 ;  /* 0x0000000404087825 */ /* 0x008fcc00078e0208 */
[----:B------:R-:W2:Y:S01]  /*16d0*/  LDG.E R9, desc[UR12][R8.64] ;  /* 0x0000000c08097981 */ /* 0x000ea2000c1e1900 */
[----:B0-----:R-:W-:-:S05]  /*16e0*/  IMAD.WIDE R6, R4, 0x4, R6 ;  /* 0x0000000404067825 */ /* 0x001fca00078e0206 */
[----:B------:R-:W4:Y:S01]  /*16f0*/  LDG.E R3, desc[UR12][R6.64] ;  /* 0x0000000c06037981 */ /* 0x000f22000c1e1900 */
[----:B--2---:R-:W-:-:S04]  /*1700*/  FMUL R2, R2, R9 ;  /* 0x0000000902027220 */ /* 0x004fc80000400000 */
[----:B----4-:R-:W-:-:S05]  /*1710*/  FFMA R3, R3, UR4, R2 ;  /* 0x0000000403037c23 */ /* 0x010fca0008000002 */
        /* <DEDUP_REMOVED lines=14> */
.L_x_33:
[----:B------:R-:W-:Y:S05]  /*1800*/  BSYNC.RECONVERGENT B2 ;  /* 0x0000000000027941 */ /* 0x000fea0003800200 */
.L_x_32:
[----:B------:R-:W0:Y:S02]  /*1810*/  LDC.64 R2, c[0x0][0x388] ;  /* 0x0000e200ff027b82 */ /* 0x000e240000000a00 */
[----:B0-----:R-:W-:-:S05]  /*1820*/  IMAD.WIDE R4, R4, 0x4, R2 ;  /* 0x0000000404047825 */ /* 0x001fca00078e0202 */
[----:B------:R-:W-:Y:S01]  /*1830*/  STG.E desc[UR12][R4.64], R9 ;  /* 0x0000000904007986 */ /* 0x000fe2000c10190c */
[----:B------:R-:W-:Y:S05]  /*1840*/  EXIT ;  /* 0x000000000000794d */ /* 0x000fea0003800000 */
        .weak           $__internal_0_$__cuda_sm3x_div_rn_noftz_f32_slowpath
        .type           $__internal_0_$__cuda_sm3x_div_rn_noftz_f32_slowpath,@function
        .size           $__internal_0_$__cuda_sm3x_div_rn_noftz_f32_slowpath,(.L_x_198 - $__internal_0_$__cuda_sm3x_div_rn_noftz_f32_slowpath)
$__internal_0_$__cuda_sm3x_div_rn_noftz_f32_slowpath:
[----:B------:R-:W-:Y:S01]  /*1850*/  SHF.R.U32.HI R7, RZ, 0x17, R0 ;  /* 0x00000017ff077819 */ /* 0x000fe20000011600 */
[----:B------:R-:W-:Y:S01]  /*1860*/  BSSY.RECONVERGENT B0, `(.L_x_34) ;  /* 0x0000062000007945 */ /* 0x000fe20003800200 */
[----:B------:R-:W-:Y:S02]  /*1870*/  SHF.R.U32.HI R9, RZ, 0x17, R3 ;  /* 0x00000017ff097819 */ /* 0x000fe40000011603 */
[----:B------:R-:W-:Y:S02]  /*1880*/  LOP3.LUT R7, R7, 0xff, RZ, 0xc0, !PT ;  /* 0x000000ff07077812 */ /* 0x000fe400078ec0ff */
[----:B------:R-:W-:Y:S02]  /*1890*/  LOP3.LUT R9, R9, 0xff, RZ, 0xc0, !PT ;  /* 0x000000ff09097812 */ /* 0x000fe400078ec0ff */
[----:B------:R-:W-:Y:S02]  /*18a0*/  IADD3 R20, PT, PT, R7, -0x1, RZ ;  /* 0xffffffff07147810 */ /* 0x000fe40007ffe0ff */
[----:B------:R-:W-:-:S02]  /*18b0*/  IADD3 R21, PT, PT, R9, -0x1, RZ ;  /* 0xffffffff09157810 */ /* 0x000fc40007ffe0ff */
[----:B------:R-:W-:-:S04]  /*18c0*/  ISETP.GT.U32.AND P0, PT, R20, 0xfd, PT ;  /* 0x000000fd1400780c */ /* 0x000fc80003f04070 */
[----:B------:R-:W-:-:S13]  /*18d0*/  ISETP.GT.U32.OR P0, PT, R21, 0xfd, P0 ;  /* 0x000000fd1500780c */ /* 0x000fda0000704470 */
[----:B------:R-:W-:Y:S01]  /*18e0*/  @!P0 MOV R8, RZ ;  /* 0x000000ff00088202 */ /* 0x000fe20000000f00 */
[----:B------:R-:W-:Y:S06]  /*18f0*/  @!P0 BRA `(.L_x_35) ;  /* 0x00000000005c8947 */ /* 0x000fec0003800000 */
[----:B------:R-:W-:Y:S02]  /*1900*/  FSETP.GTU.FTZ.AND P0, PT, |R3|, +INF , PT ;  /* 0x7f8000000300780b */ /* 0x000fe40003f1c200 */
[----:B------:R-:W-:-:S04]  /*1910*/  FSETP.GTU.FTZ.AND P1, PT, |R0|, +INF , PT ;  /* 0x7f8000000000780b */ /* 0x000fc80003f3c200 */
[----:B------:R-:W-:-:S13]  /*1920*/  PLOP3.LUT P0, PT, P0, P1, PT, 0xf8, 0x8f ;  /* 0x00000000008f781c */ /* 0x000fda0000703f70 */
[----:B------:R-:W-:Y:S05]  /*1930*/  @P0 BRA `(.L_x_36) ;  /* 0x00000004004c0947 */ /* 0x000fea0003800000 */
[----:B------:R-:W-:-:S13]  /*1940*/  LOP3.LUT P0, RZ, R0, 0x7fffffff, R3, 0xc8, !PT ;  /* 0x7fffffff00ff7812 */ /* 0x000fda000780c803 */
[----:B------:R-:W-:Y:S05]  /*1950*/  @!P0 BRA `(.L_x_37) ;  /* 0x00000004003c8947 */ /* 0x000fea0003800000 */
[C---:B------:R-:W-:Y:S02]  /*1960*/  FSETP.NEU.FTZ.AND P3, PT, |R3|.reuse, +INF , PT ;  /* 0x7f8000000300780b */ /* 0x040fe40003f7d200 */
[----:B------:R-:W-:Y:S02]  /*1970*/  FSETP.NEU.FTZ.AND P1, PT, |R0|, +INF , PT ;  /* 0x7f8000000000780b */ /* 0x000fe40003f3d200 */
[----:B------:R-:W-:-:S11]  /*1980*/  FSETP.NEU.FTZ.AND P0, PT, |R3|, +INF , PT ;  /* 0x7f8000000300780b */ /* 0x000fd60003f1d200 */
[----:B------:R-:W-:Y:S05]  /*1990*/  @!P1 BRA !P3, `(.L_x_37) ;  /* 0x00000004002c9947 */ /* 0x000fea0005800000 */
[----:B------:R-:W-:-:S04]  /*19a0*/  LOP3.LUT P3, RZ, R3, 0x7fffffff, RZ, 0xc0, !PT ;  /* 0x7fffffff03ff7812 */ /* 0x000fc8000786c0ff */
[----:B------:R-:W-:-:S13]  /*19b0*/  PLOP3.LUT P1, PT, P1, P3, PT, 0x2f, 0xf2 ;  /* 0x0000000000f2781c */ /* 0x000fda0000f26577 */
[----:B------:R-:W-:Y:S05]  /*19c0*/  @P1 BRA `(.L_x_38) ;  /* 0x0000000400181947 */ /* 0x000fea0003800000 */
[----:B------:R-:W-:-:S04]  /*19d0*/  LOP3.LUT P1, RZ, R0, 0x7fffffff, RZ, 0xc0, !PT ;  /* 0x7fffffff00ff7812 */ /* 0x000fc8000782c0ff */
[----:B------:R-:W-:-:S13]  /*19e0*/  PLOP3.LUT P0, PT, P0, P1, PT, 0x2f, 0xf2 ;  /* 0x0000000000f2781c */ /* 0x000fda0000702577 */
[----:B------:R-:W-:Y:S05]  /*19f0*/  @P0 BRA `(.L_x_39) ;  /* 0x0000000400000947 */ /* 0x000fea0003800000 */
[----:B------:R-:W-:Y:S02]  /*1a00*/  ISETP.GE.AND P0, PT, R21, RZ, PT ;  /* 0x000000ff1500720c */ /* 0x000fe40003f06270 */
[----:B------:R-:W-:-:S11]  /*1a10*/  ISETP.GE.AND P1, PT, R20, RZ, PT ;  /* 0x000000ff1400720c */ /* 0x000fd60003f26270 */
[----:B------:R-:W-:Y:S01]  /*1a20*/  @P0 MOV R8, RZ ;  /* 0x000000ff00080202 */ /* 0x000fe20000000f00 */
[----:B------:R-:W-:Y:S01]  /*1a30*/  @!P0 FFMA R3, R3, 1.84467440737095516160e+19, RZ ;  /* 0x5f80000003038823 */ /* 0x000fe200000000ff */
[----:B------:R-:W-:Y:S01]  /*1a40*/  @!P0 MOV R8, 0xffffffc0 ;  /* 0xffffffc000088802 */ /* 0x000fe20000000f00 */
[----:B------:R-:W-:-:S03]  /*1a50*/  @!P1 FFMA R0, R0, 1.84467440737095516160e+19, RZ ;  /* 0x5f80000000009823 */ /* 0x000fc600000000ff */
[----:B------:R-:W-:-:S07]  /*1a60*/  @!P1 IADD3 R8, PT, PT, R8, 0x40, RZ ;  /* 0x0000004008089810 */ /* 0x000fce0007ffe0ff */
.L_x_35:
[----:B------:R-:W-:Y:S01]  /*1a70*/  LEA R25, R7, 0xc0800000, 0x17 ;  /* 0xc080000007197811 */ /* 0x000fe200078eb8ff */
[----:B------:R-:W-:Y:S01]  /*1a80*/  BSSY.RECONVERGENT B1, `(.L_x_40) ;  /* 0x0000036000017945 */ /* 0x000fe20003800200 */
[----:B------:R-:W-:Y:S02]  /*1a90*/  IADD3 R26, PT, PT, R9, -0x7f, RZ ;  /* 0xffffff81091a7810 */ /* 0x000fe40007ffe0ff */
[----:B------:R-:W-:Y:S02]  /*1aa0*/  IADD3 R25, PT, PT, -R25, R0, RZ ;  /* 0x0000000019197210 */ /* 0x000fe40007ffe1ff */
[C---:B------:R-:W-:Y:S01]  /*1ab0*/  IADD3 R7, PT, PT, R26.reuse, 0x7f, -R7 ;  /* 0x0000007f1a077810 */ /* 0x040fe20007ffe807 */
[----:B------:R-:W-:Y:S01]  /*1ac0*/  IMAD R0, R26, -0x800000, R3 ;  /* 0xff8000001a007824 */ /* 0x000fe200078e0203 */
[----:B------:R-:W0:Y:S01]  /*1ad0*/  MUFU.RCP R20, R25 ;  /* 0x0000001900147308 */ /* 0x000e220000001000 */
[----:B------:R-:W-:Y:S01]  /*1ae0*/  FADD.FTZ R21, -R25, -RZ ;  /* 0x800000ff19157221 */ /* 0x000fe20000010100 */
[----:B------:R-:W-:-:S03]  /*1af0*/  IADD3 R7, PT, PT, R7, R8, RZ ;  /* 0x0000000807077210 */ /* 0x000fc60007ffe0ff */
[----:B0-----:R-:W-:-:S04]  /*1b00*/  FFMA R9, R20, R21, 1 ;  /* 0x3f80000014097423 */ /* 0x001fc80000000015 */
[----:B------:R-:W-:-:S04]  /*1b10*/  FFMA R9, R20, R9, R20 ;  /* 0x0000000914097223 */ /* 0x000fc80000000014 */
[----:B------:R-:W-:-:S04]  /*1b20*/  FFMA R20, R0, R9, RZ ;  /* 0x0000000900147223 */ /* 0x000fc800000000ff */
[----:B------:R-:W-:-:S04]  /*1b30*/  FFMA R3, R21, R20, R0 ;  /* 0x0000001415037223 */ /* 0x000fc80000000000 */
[----:B------:R-:W-:-:S04]  /*1b40*/  FFMA R20, R9, R3, R20 ;  /* 0x0000000309147223 */ /* 0x000fc80000000014 */
[----:B------:R-:W-:-:S04]  /*1b50*/  FFMA R21, R21, R20, R0 ;  /* 0x0000001415157223 */ /* 0x000fc80000000000 */
[----:B------:R-:W-:-:S05]  /*1b60*/  FFMA R0, R9, R21, R20 ;  /* 0x0000001509007223 */ /* 0x000fca0000000014 */
[----:B------:R-:W-:-:S04]  /*1b70*/  SHF.R.U32.HI R3, RZ, 0x17, R0 ;  /* 0x00000017ff037819 */ /* 0x000fc80000011600 */
[----:B------:R-:W-:-:S04]  /*1b80*/  LOP3.LUT R8, R3, 0xff, RZ, 0xc0, !PT ;  /* 0x000000ff03087812 */ /* 0x000fc800078ec0ff */
[----:B------:R-:W-:-:S04]  /*1b90*/  IADD3 R3, PT, PT, R8, R7, RZ ;  /* 0x0000000708037210 */ /* 0x000fc80007ffe0ff */
[----:B------:R-:W-:-:S04]  /*1ba0*/  IADD3 R8, PT, PT, R3, -0x1, RZ ;  /* 0xffffffff03087810 */ /* 0x000fc80007ffe0ff */
[----:B------:R-:W-:-:S13]  /*1bb0*/  ISETP.GE.U32.AND P0, PT, R8, 0xfe, PT ;  /* 0x000000fe0800780c */ /* 0x000fda0003f06070 */
[----:B------:R-:W-:Y:S05]  /*1bc0*/  @!P0 BRA `(.L_x_41) ;  /* 0x0000000000808947 */ /* 0x000fea0003800000 */
[----:B------:R-:W-:-:S13]  /*1bd0*/  ISETP.GT.AND P0, PT, R3, 0xfe, PT ;  /* 0x000000fe0300780c */ /* 0x000fda0003f04270 */
[----:B------:R-:W-:Y:S05]  /*1be0*/  @P0 BRA `(.L_x_42) ;  /* 0x00000000006c0947 */ /* 0x000fea0003800000 */
[----:B------:R-:W-:-:S13]  /*1bf0*/  ISETP.GE.AND P0, PT, R3, 0x1, PT ;  /* 0x000000010300780c */ /* 0x000fda0003f06270 */
[----:B------:R-:W-:Y:S05]  /*1c00*/  @P0 BRA `(.L_x_43) ;  /* 0x0000000000740947 */ /* 0x000fea0003800000 */
[----:B------:R-:W-:Y:S02]  /*1c10*/  ISETP.GE.AND P0, PT, R3, -0x18, PT ;  /* 0xffffffe80300780c */ /* 0x000fe40003f06270 */
[----:B------:R-:W-:-:S11]  /*1c20*/  LOP3.LUT R0, R0, 0x80000000, RZ, 0xc0, !PT ;  /* 0x8000000000007812 */ /* 0x000fd600078ec0ff */
[----:B------:R-:W-:Y:S05]  /*1c30*/  @!P0 BRA `(.L_x_43) ;  /* 0x0000000000688947 */ /* 0x000fea0003800000 */
[CCC-:B------:R-:W-:Y:S01]  /*1c40*/  FFMA.RZ R7, R9.reuse, R21.reuse, R20.reuse ;  /* 0x0000001509077223 */ /* 0x1c0fe2000000c014 */
[CCC-:B------:R-:W-:Y:S01]  /*1c50*/  FFMA.RP R8, R9.reuse, R21.reuse, R20.reuse ;  /* 0x0000001509087223 */ /* 0x1c0fe20000008014 */
[----:B------:R-:W-:Y:S01]  /*1c60*/  FFMA.RM R21, R9, R21, R20 ;  /* 0x0000001509157223 */ /* 0x000fe20000004014 */
[----:B------:R-:W-:Y:S02]  /*1c70*/  IADD3 R9, PT, PT, R3, 0x20, RZ ;  /* 0x0000002003097810 */ /* 0x000fe40007ffe0ff */
[----:B------:R-:W-:Y:S02]  /*1c80*/  LOP3.LUT R7, R7, 0x7fffff, RZ, 0xc0, !PT ;  /* 0x007fffff07077812 */ /* 0x000fe400078ec0ff */
[----:B------:R-:W-:Y:S02]  /*1c90*/  ISETP.NE.AND P3, PT, R3, RZ, PT ;  /* 0x000000ff0300720c */ /* 0x000fe40003f65270 */
[----:B------:R-:W-:Y:S02]  /*1ca0*/  LOP3.LUT R20, R7, 0x800000, RZ, 0xfc, !PT ;  /* 0x0080000007147812 */ /* 0x000fe400078efcff */
[----:B------:R-:W-:-:S02]  /*1cb0*/  ISETP.NE.AND P1, PT, R3, RZ, PT ;  /* 0x000000ff0300720c */ /* 0x000fc40003f25270 */
[----:B------:R-:W-:Y:S02]  /*1cc0*/  IADD3 R3, PT, PT, -R3, RZ, RZ ;  /* 0x000000ff03037210 */ /* 0x000fe40007ffe1ff */
[----:B------:R-:W-:Y:S02]  /*1cd0*/  SHF.L.U32 R9, R20, R9, RZ ;  /* 0x0000000914097219 */ /* 0x000fe400000006ff */
[----:B------:R-:W-:Y:S02]  /*1ce0*/  FSETP.NEU.FTZ.AND P0, PT, R8, R21, PT ;  /* 0x000000150800720b */ /* 0x000fe40003f1d000 */
[----:B------:R-:W-:Y:S02]  /*1cf0*/  SEL R3, R3, RZ, P3 ;  /* 0x000000ff03037207 */ /* 0x000fe40001800000 */
[----:B------:R-:W-:Y:S02]  /*1d00*/  ISETP.NE.AND P1, PT, R9, RZ, P1 ;  /* 0x000000ff0900720c */ /* 0x000fe40000f25270 */
[----:B------:R-:W-:-:S02]  /*1d10*/  SHF.R.U32.HI R20, RZ, R3, R20 ;  /* 0x00000003ff147219 */ /* 0x000fc40000011614 */
[----:B------:R-:W-:Y:S02]  /*1d20*/  PLOP3.LUT P0, PT, P0, P1, PT, 0xf8, 0x8f ;  /* 0x00000000008f781c */ /* 0x000fe40000703f70 */
[----:B------:R-:W-:Y:S02]  /*1d30*/  SHF.R.U32.HI R7, RZ, 0x1, R20 ;  /* 0x00000001ff077819 */ /* 0x000fe40000011614 */
[----:B------:R-:W-:-:S04]  /*1d40*/  SEL R8, RZ, 0x1, !P0 ;  /* 0x00000001ff087807 */ /* 0x000fc80004000000 */
[----:B------:R-:W-:-:S04]  /*1d50*/  LOP3.LUT R3, R8, 0x1, R7, 0xf8, !PT ;  /* 0x0000000108037812 */ /* 0x000fc800078ef807 */
[----:B------:R-:W-:-:S04]  /*1d60*/  LOP3.LUT R20, R3, R20, RZ, 0xc0, !PT ;  /* 0x0000001403147212 */ /* 0x000fc800078ec0ff */
[----:B------:R-:W-:-:S04]  /*1d70*/  IADD3 R7, PT, PT, R7, R20, RZ ;  /* 0x0000001407077210 */ /* 0x000fc80007ffe0ff */
[----:B------:R-:W-:Y:S01]  /*1d80*/  LOP3.LUT R0, R7, R0, RZ, 0xfc, !PT ;  /* 0x0000000007007212 */ /* 0x000fe200078efcff */
[----:B------:R-:W-:Y:S06]  /*1d90*/  BRA `(.L_x_43) ;  /* 0x0000000000107947 */ /* 0x000fec0003800000 */
.L_x_42:
[----:B------:R-:W-:-:S04]  /*1da0*/  LOP3.LUT R0, R0, 0x80000000, RZ, 0xc0, !PT ;  /* 0x8000000000007812 */ /* 0x000fc800078ec0ff */
[----:B------:R-:W-:Y:S01]  /*1db0*/  LOP3.LUT R0, R0, 0x7f800000, RZ, 0xfc, !PT ;  /* 0x7f80000000007812 */ /* 0x000fe200078efcff */
[----:B------:R-:W-:Y:S06]  /*1dc0*/  BRA `(.L_x_43) ;  /* 0x0000000000047947 */ /* 0x000fec0003800000 */
.L_x_41:
[----:B------:R-:W-:-:S07]  /*1dd0*/  LEA R0, R7, R0, 0x17 ;  /* 0x0000000007007211 */ /* 0x000fce00078eb8ff */
.L_x_43:
[----:B------:R-:W-:Y:S05]  /*1de0*/  BSYNC.RECONVERGENT B1 ;  /* 0x0000000000017941 */ /* 0x000fea0003800200 */
.L_x_40:
[----:B------:R-:W-:Y:S05]  /*1df0*/  BRA `(.L_x_44) ;  /* 0x0000000000207947 */ /* 0x000fea0003800000 */
.L_x_39:
[----:B------:R-:W-:-:S04]  /*1e00*/  LOP3.LUT R0, R0, 0x80000000, R3, 0x48, !PT ;  /* 0x8000000000007812 */ /* 0x000fc800078e4803 */
[----:B------:R-:W-:Y:S01]  /*1e10*/  LOP3.LUT R0, R0, 0x7f800000, RZ, 0xfc, !PT ;  /* 0x7f80000000007812 */ /* 0x000fe200078efcff */
[----:B------:R-:W-:Y:S06]  /*1e20*/  BRA `(.L_x_44) ;  /* 0x0000000000147947 */ /* 0x000fec0003800000 */
.L_x_38:
[----:B------:R-:W-:Y:S01]  /*1e30*/  LOP3.LUT R0, R0, 0x80000000, R3, 0x48, !PT ;  /* 0x8000000000007812 */ /* 0x000fe200078e4803 */
[----:B------:R-:W-:Y:S06]  /*1e40*/  BRA `(.L_x_44) ;  /* 0x00000000000c7947 */ /* 0x000fec0003800000 */
.L_x_37:
[----:B------:R-:W0:Y:S01]  /*1e50*/  MUFU.RSQ R0, -QNAN ;  /* 0xffc0000000007908 */ /* 0x000e220000001400 */
[----:B------:R-:W-:Y:S05]  /*1e60*/  BRA `(.L_x_44) ;  /* 0x0000000000047947 */ /* 0x000fea0003800000 */
.L_x_36:
[----:B------:R-:W-:-:S07]  /*1e70*/  FADD.FTZ R0, R3, R0 ;  /* 0x0000000003007221 */ /* 0x000fce0000010000 */
.L_x_44:
[----:B------:R-:W-:Y:S05]  /*1e80*/  BSYNC.RECONVERGENT B0 ;  /* 0x0000000000007941 */ /* 0x000fea0003800200 */
.L_x_34:
[----:B------:R-:W-:-:S04]  /*1e90*/  HFMA2 R7, -RZ, RZ, 0, 0 ;  /* 0x00000000ff077431 */ /* 0x000fc800000001ff */
[----:B0-----:R-:W-:Y:S05]  /*1ea0*/  RET.REL.NODEC R6 `(update_emb_weight) ;  /* 0xffffffe006547950 */ /* 0x001fea0003c3ffff */
.L_x_45:
[----:B------:R-:W-:-:S00]  /*1eb0*/  BRA `(.L_x_45) ;  /* 0xfffffffc00fc7947 */ /* 0x000fc0000383ffff */
[----:B------:R-:W-:-:S00]  /*1ec0*/  NOP ;  /* 0x0000000000007918 */ /* 0x000fc00000000000 */
        /* <DEDUP_REMOVED lines=11> */
.L_x_198:


//--------------------- .text.move_ema_count2     --------------------------
	.section	.text.move_ema_count2,"ax",@progbits
	.align	128
        .global         move_ema_count2
        .type           move_ema_count2,@function
        .size           move_ema_count2,(.L_x_199 - move_ema_count2)
        .other          move_ema_count2,@"STO_CUDA_ENTRY STV_DEFAULT"
move_ema_count2:
.text.move_ema_count2:
[----:B------:R-:W-:Y:S01]  /*0000*/  LDC R1, c[0x0][0x37c] ;  /* 0x0000df00ff017b82 */ /* 0x000fe20000000800 */
[----:B------:R-:W0:Y:S07]  /*0010*/  S2R R0, SR_TID.X ;  /* 0x0000000000007919 */ /* 0x000e2e0000002100 */
[----:B------:R-:W-:Y:S01]  /*0020*/  S2UR UR4, SR_CTAID.X ;  /* 0x00000000000479c3 */ /* 0x000fe20000002500 */
[----:B------:R-:W1:Y:S01]  /*0030*/  LDCU UR6, c[0x0][0x370] ;  /* 0x00006e00ff0677ac */ /* 0x000e620008000800 */
[----:B------:R-:W2:Y:S06]  /*0040*/  LDCU UR7, c[0x0][0x398] ;  /* 0x00007300ff0777ac */ /* 0x000eac0008000800 */
[----:B------:R-:W1:Y:S08]  /*0050*/  S2UR UR5, SR_CTAID.Y ;  /* 0x00000000000579c3 */ /* 0x000e700000002600 */
[----:B------:R-:W0:Y:S01]  /*0060*/  LDC R7, c[0x0][0x360] ;  /* 0x0000d800ff077b82 */ /* 0x000e220000000800 */
[----:B-1----:R-:W-:-:S06]  /*0070*/  UIMAD UR4, UR5, UR6, UR4 ;  /* 0x00000006050472a4 */ /* 0x002fcc000f8e0204 */
[----:B0-----:R-:W-:-:S05]  /*0080*/  IMAD R7, R7, UR4, R0 ;  /* 0x0000000407077c24 */ /* 0x001fca000f8e0200 */
[----:B--2---:R-:W-:-:S13]  /*0090*/  ISETP.GE.AND P0, PT, R7, UR7, PT ;  /* 0x0000000707007c0c */ /* 0x004fda000bf06270 */
[----:B------:R-:W-:Y:S05]  /*00a0*/  @P0 EXIT ;  /* 0x000000000000094d */ /* 0x000fea0003800000 */
[----:B------:R-:W0:Y:S01]  /*00b0*/  LDC.64 R2, c[0x0][0x388] ;  /* 0x0000e200ff027b82 */ /* 0x000e220000000a00 */
[----:B------:R-:W0:Y:S01]  /*00c0*/  LDCU.64 UR4, c[0x0][0x358] ;  /* 0x00006b00ff0477ac */ /* 0x000e220008000a00 */
[----:B------:R-:W1:Y:S06]  /*00d0*/  LDCU.64 UR6, c[0x0][0x390] ;  /* 0x00007200ff0677ac */ /* 0x000e6c0008000a00 */
[----:B------:R-:W2:Y:S01]  /*00e0*/  LDC.64 R4, c[0x0][0x380] ;  /* 0x0000e000ff047b82 */ /* 0x000ea20000000a00 */
[----:B0-----:R-:W3:Y:S01]  /*00f0*/  LDG.E R2, desc[UR4][R2.64] ;  /* 0x0000000402027981 */ /* 0x001ee2000c1e1900 */
[----:B--2---:R-:W-:-:S05]  /*0100*/  IMAD.WIDE R4, R7, 0x4, R4 ;  /* 0x0000000407047825 */ /* 0x004fca00078e0204 */
[----:B------:R-:W2:Y:S01]  /*0110*/  LDG.E R0, desc[UR4][R4.64] ;  /* 0x0000000404007981 */ /* 0x000ea2000c1e1900 */
[----:B-1----:R-:W-:Y:S01]  /*0120*/  I2FP.F32.S32 R7, UR7 ;  /* 0x0000000700077c45 */ /* 0x002fe20008201400 */
[----:B------:R-:W-:Y:S04]  /*0130*/  BSSY.RECONVERGENT B0, `(.L_x_46) ;  /* 0x000000e000007945 */ /* 0x000fe80003800200 */
[----:B---3--:R-:W-:-:S04]  /*0140*/  FFMA R3, R7, UR6, R2 ;  /* 0x0000000607037c23 */ /* 0x008fc80008000002 */
[----:B------:R-:W0:Y:S01]  /*0150*/  MUFU.RCP R6, R3 ;  /* 0x0000000300067308 */ /* 0x000e220000001000 */
[----:B--2---:R-:W-:-:S07]  /*0160*/  FADD R0, R0, UR6 ;  /* 0x0000000600007e21 */ /* 0x004fce0008000000 */
[----:B------:R-:W1:Y:S01]  /*0170*/  FCHK P0, R0, R3 ;  /* 0x0000000300007302 */ /* 0x000e620000000000 */
[----:B0-----:R-:W-:-:S04]  /*0180*/  FFMA R7, -R3, R6, 1 ;  /* 0x3f80000003077423 */ /* 0x001fc80000000106 */
[----:B------:R-:W-:-:S04]  /*0190*/  FFMA R7, R6, R7, R6 ;  /* 0x0000000706077223 */ /* 0x000fc80000000006 */
[----:B------:R-:W-:-:S04]  /*01a0*/  FFMA R6, R0, R7, RZ ;  /* 0x0000000700067223 */ /* 0x000fc800000000ff */
[----:B------:R-:W-:-:S04]  /*01b0*/  FFMA R8, -R3, R6, R0 ;  /* 0x0000000603087223 */ /* 0x000fc80000000100 */
[----:B------:R-:W-:Y:S01]  /*01c0*/  FFMA R7, R7, R8, R6 ;  /* 0x0000000807077223 */ /* 0x000fe20000000006 */
[----:B-1----:R-:W-:Y:S06]  /*01d0*/  @!P0 BRA `(.L_x_47) ;  /* 0x00000000000c8947 */ /* 0x002fec0003800000 */
[----:B------:R-:W-:-:S07]  /*01e0*/  MOV R6, 0x200 ;  /* 0x0000020000067802 */ /* 0x000fce0000000f00 */
[----:B------:R-:W-:Y:S05]  /*01f0*/  CALL.REL.NOINC `($__internal_1_$__cuda_sm3x_div_rn_noftz_f32_slowpath) ;  /* 0x0000000000147944 */ /* 0x000fea0003c00000 */
[----:B------:R-:W-:-:S07]  /*0200*/  IMAD.MOV.U32 R7, RZ, RZ, R0 ;  /* 0x000000ffff077224 */ /* 0x000fce00078e0000 */
.L_x_47:
[----:B------:R-:W-:Y:S05]  /*0210*/  BSYNC.RECONVERGENT B0 ;  /* 0x0000000000007941 */ /* 0x000fea0003800200 */
.L_x_46:
[----:B------:R-:W-:-:S05]  /*0220*/  FMUL R7, R2, R7 ;  /* 0x0000000702077220 */ /* 0x000fca0000400000 */
[----:B------:R-:W-:Y:S01]  /*0230*/  STG.E desc[UR4][R4.64], R7 ;  /* 0x0000000704007986 */ /* 0x000fe2000c101904 */
[----:B------:R-:W-:Y:S05]  /*0240*/  EXIT ;  /* 0x000000000000794d */ /* 0x000fea0003800000 */
        .weak           $__internal_1_$__cuda_sm3x_div_rn_noftz_f32_slowpath
        .type           $__internal_1_$__cuda_sm3x_div_rn_noftz_f32_slowpath,@function
        .size           $__internal_1_$__cuda_sm3x_div_rn_noftz_f32_slowpath,(.L_x_199 - $__internal_1_$__cuda_sm3x_div_rn_noftz_f32_slowpath)
$__internal_1_$__cuda_sm3x_div_rn_noftz_f32_slowpath:
[--C-:B------:R-:W-:Y:S01]  /*0250*/  SHF.R.U32.HI R8, RZ, 0x17, R3.reuse ;  /* 0x00000017ff087819 */ /* 0x100fe20000011603 */
[----:B------:R-:W-:Y:S01]  /*0260*/  BSSY.RECONVERGENT B1, `(.L_x_48) ;  /* 0x0000064000017945 */ /* 0x000fe20003800200 */
[--C-:B------:R-:W-:Y:S01]  /*0270*/  SHF.R.U32.HI R7, RZ, 0x17, R0.reuse ;  /* 0x00000017ff077819 */ /* 0x100fe20000011600 */
[----:B------:R-:W-:Y:S01]  /*0280*/  IMAD.MOV.U32 R10, RZ, RZ, R0 ;  /* 0x000000ffff0a7224 */ /* 0x000fe200078e0000 */
[----:B------:R-:W-:Y:S01]  /*0290*/  LOP3.LUT R9, R8, 0xff, RZ, 0xc0, !PT ;  /* 0x000000ff08097812 */ /* 0x000fe200078ec0ff */
[----:B------:R-:W-:Y:S01]  /*02a0*/  IMAD.MOV.U32 R11, RZ, RZ, R3 ;  /* 0x000000ffff0b7224 */ /* 0x000fe200078e0003 */
[----:B------:R-:W-:-:S03]  /*02b0*/  LOP3.LUT R8, R7, 0xff, RZ, 0xc0, !PT ;  /* 0x000000ff07087812 */ /* 0x000fc600078ec0ff */
[----:B------:R-:W-:Y:S02]  /*02c0*/  VIADD R13, R9, 0xffffffff ;  /* 0xffffffff090d7836 */ /* 0x000fe40000000000 */
[----:B------:R-:W-:-:S03]  /*02d0*/  VIADD R12, R8, 0xffffffff ;  /* 0xffffffff080c7836 */ /* 0x000fc60000000000 */
[----:B------:R-:W-:-:S04]  /*02e0*/  ISETP.GT.U32.AND P0, PT, R13, 0xfd, PT ;  /* 0x000000fd0d00780c */ /* 0x000fc80003f04070 */
[----:B------:R-:W-:-:S13]  /*02f0*/  ISETP.GT.U32.OR P0, PT, R12, 0xfd, P0 ;  /* 0x000000fd0c00780c */ /* 0x000fda0000704470 */
[----:B------:R-:W-:Y:S01]  /*0300*/  @!P0 IMAD.MOV.U32 R7, RZ, RZ, RZ ;  /* 0x000000ffff078224 */ /* 0x000fe200078e00ff */
        /* <DEDUP_REMOVED lines=19> */
[----:B------:R-:W-:Y:S02]  /*0440*/  @P0 IMAD.MOV.U32 R7, RZ, RZ, RZ ;  /* 0x000000ffff070224 */ /* 0x000fe400078e00ff */
[----:B------:R-:W-:Y:S01]  /*0450*/  @!P0 FFMA R10, R0, 1.84467440737095516160e+19, RZ ;  /* 0x5f800000000a8823 */ /* 0x000fe200000000ff */
[----:B------:R-:W-:Y:S02]  /*0460*/  @!P0 IMAD.MOV.U32 R7, RZ, RZ, -0x40 ;  /* 0xffffffc0ff078424 */ /* 0x000fe400078e00ff */
[----:B------:R-:W-:Y:S02]  /*0470*/  @!P1 FFMA R11, R3, 1.84467440737095516160e+19, RZ ;  /* 0x5f800000030b9823 */ /* 0x000fe400000000ff */
[----:B------:R-:W-:-:S07]  /*0480*/  @!P1 VIADD R7, R7, 0x40 ;  /* 0x0000004007079836 */ /* 0x000fce0000000000 */
.L_x_49:
[----:B------:R-:W-:Y:S01]  /*0490*/  LEA R0, R9, 0xc0800000, 0x17 ;  /* 0xc080000009007811 */ /* 0x000fe200078eb8ff */
[----:B------:R-:W-:Y:S01]  /*04a0*/  VIADD R8, R8, 0xffffff81 ;  /* 0xffffff8108087836 */ /* 0x000fe20000000000 */
[----:B------:R-:W-:Y:S03]  /*04b0*/  BSSY.RECONVERGENT B2, `(.L_x_54) ;  /* 0x0000035000027945 */ /* 0x000fe60003800200 */
[----:B------:R-:W-:Y:S02]  /*04c0*/  IMAD.IADD R11, R11, 0x1, -R0 ;  /* 0x000000010b0b7824 */ /* 0x000fe400078e0a00 */
[C---:B------:R-:W-:Y:S01]  /*04d0*/  IMAD R0, R8.reuse, -0x800000, R10 ;  /* 0xff80000008007824 */ /* 0x040fe200078e020a */
[----:B------:R-:W-:Y:S01]  /*04e0*/  IADD3 R8, PT, PT, R8, 0x7f, -R9 ;  /* 0x0000007f08087810 */ /* 0x000fe20007ffe809 */
[----:B------:R-:W0:Y:S01]  /*04f0*/  MUFU.RCP R3, R11 ;  /* 0x0000000b00037308 */ /* 0x000e220000001000 */
[----:B------:R-:W-:-:S03]  /*0500*/  FADD.FTZ R13, -R11, -RZ ;  /* 0x800000ff0b0d7221 */ /* 0x000fc60000010100 */
[----:B------:R-:W-:Y:S02]  /*0510*/  IMAD.IADD R8, R8, 0x1, R7 ;  /* 0x0000000108087824 */ /* 0x000fe400078e0207 */
        /* <DEDUP_REMOVED lines=8> */
[----:B------:R-:W-:-:S05]  /*05a0*/  LOP3.LUT R3, R3, 0xff, RZ, 0xc0, !PT ;  /* 0x000000ff03037812 */ /* 0x000fca00078ec0ff */
[----:B------:R-:W-:-:S04]  /*05b0*/  IMAD.IADD R9, R3, 0x1, R8 ;  /* 0x0000000103097824 */ /* 0x000fc800078e0208 */
[----:B------:R-:W-:-:S05]  /*05c0*/  VIADD R3, R9, 0xffffffff ;  /* 0xffffffff09037836 */ /* 0x000fca0000000000 */
        /* <DEDUP_REMOVED lines=10> */
[CCC-:B------:R-:W-:Y:S01]  /*0670*/  FFMA.RM R8, R12.reuse, R10.reuse, R15.reuse ;  /* 0x0000000a0c087223 */ /* 0x1c0fe2000000400f */
[C---:B------:R-:W-:Y:S02]  /*0680*/  ISETP.NE.AND P2, PT, R9.reuse, RZ, PT ;  /* 0x000000ff0900720c */ /* 0x040fe40003f45270 */
[----:B------:R-:W-:Y:S02]  /*0690*/  ISETP.NE.AND P1, PT, R9, RZ, PT ;  /* 0x000000ff0900720c */ /* 0x000fe40003f25270 */
[----:B------:R-:W-:Y:S01]  /*06a0*/  LOP3.LUT R7, R3, 0x7fffff, RZ, 0xc0, !PT ;  /* 0x007fffff03077812 */ /* 0x000fe200078ec0ff */
[----:B------:R-:W-:Y:S01]  /*06b0*/  FFMA.RP R3, R12, R10, R15 ;  /* 0x0000000a0c037223 */ /* 0x000fe2000000800f */
[----:B------:R-:W-:Y:S02]  /*06c0*/  VIADD R10, R9, 0x20 ;  /* 0x00000020090a7836 */ /* 0x000fe40000000000 */
[----:B------:R-:W-:Y:S01]  /*06d0*/  LOP3.LUT R7, R7, 0x800000, RZ, 0xfc, !PT ;  /* 0x0080000007077812 */ /* 0x000fe200078efcff */
[----:B------:R-:W-:Y:S01]  /*06e0*/  IMAD.MOV R9, RZ, RZ, -R9 ;  /* 0x000000ffff097224 */ /* 0x000fe200078e0a09 */
[----:B------:R-:W-:-:S02]  /*06f0*/  FSETP.NEU.FTZ.AND P0, PT, R3, R8, PT ;  /* 0x000000080300720b */ /* 0x000fc40003f1d000 */
[----:B------:R-:W-:Y:S02]  /*0700*/  SHF.L.U32 R10, R7, R10, RZ ;  /* 0x0000000a070a7219 */ /* 0x000fe400000006ff */
[----:B------:R-:W-:Y:S02]  /*0710*/  SEL R8, R9, RZ, P2 ;  /* 0x000000ff09087207 */ /* 0x000fe40001000000 */
[----:B------:R-:W-:Y:S02]  /*0720*/  ISETP.NE.AND P1, PT, R10, RZ, P1 ;  /* 0x000000ff0a00720c */ /* 0x000fe40000f25270 */
[----:B------:R-:W-:Y:S02]  /*0730*/  SHF.R.U32.HI R8, RZ, R8, R7 ;  /* 0x00000008ff087219 */ /* 0x000fe40000011607 */
[----:B------:R-:W-:Y:S02]  /*0740*/  PLOP3.LUT P0, PT, P0, P1, PT, 0xf8, 0x8f ;  /* 0x00000000008f781c */ /* 0x000fe40000703f70 */
[----:B------:R-:W-:-:S02]  /*0750*/  SHF.R.U32.HI R10, RZ, 0x1, R8 ;  /* 0x00000001ff0a7819 */ /* 0x000fc40000011608 */
[----:B------:R-:W-:-:S04]  /*0760*/  SEL R3, RZ, 0x1, !P0 ;  /* 0x00000001ff037807 */ /* 0x000fc80004000000 */
[----:B------:R-:W-:-:S04]  /*0770*/  LOP3.LUT R3, R3, 0x1, R10, 0xf8, !PT ;  /* 0x0000000103037812 */ /* 0x000fc800078ef80a */
[----:B------:R-:W-:-:S05]  /*0780*/  LOP3.LUT R3, R3, R8, RZ, 0xc0, !PT ;  /* 0x0000000803037212 */ /* 0x000fca00078ec0ff */
[----:B------:R-:W-:-:S05]  /*0790*/  IMAD.IADD R3, R10, 0x1, R3 ;  /* 0x000000010a037824 */ /* 0x000fca00078e0203 */
[----:B------:R-:W-:Y:S01]  /*07a0*/  LOP3.LUT R0, R3, R0, RZ, 0xfc, !PT ;  /* 0x0000000003007212 */ /* 0x000fe200078efcff */
[----:B------:R-:W-:Y:S06]  /*07b0*/  BRA `(.L_x_57) ;  /* 0x0000000000107947 */ /* 0x000fec0003800000 */
.L_x_56:
[----:B------:R-:W-:-:S04]  /*07c0*/  LOP3.LUT R0, R0, 0x80000000, RZ, 0xc0, !PT ;  /* 0x8000000000007812 */ /* 0x000fc800078ec0ff */
[----:B------:R-:W-:Y:S01]  /*07d0*/  LOP3.LUT R0, R0, 0x7f800000, RZ, 0xfc, !PT ;  /* 0x7f80000000007812 */ /* 0x000fe200078efcff */
[----:B------:R-:W-:Y:S06]  /*07e0*/  BRA `(.L_x_57) ;  /* 0x0000000000047947 */ /* 0x000fec0003800000 */
.L_x_55:
[----:B------:R-:W-:-:S07]  /*07f0*/  IMAD R0, R8, 0x800000, R0 ;  /* 0x0080000008007824 */ /* 0x000fce00078e0200 */
.L_x_57:
[----:B------:R-:W-:Y:S05]  /*0800*/  BSYNC.RECONVERGENT B2 ;  /* 0x0000000000027941 */ /* 0x000fea0003800200 */
.L_x_54:
[----:B------:R-:W-:Y:S05]  /*0810*/  BRA `(.L_x_58) ;  /* 0x0000000000207947 */ /* 0x000fea0003800000 */
.L_x_53:
[----:B------:R-:W-:-:S04]  /*0820*/  LOP3.LUT R0, R11, 0x80000000, R10, 0x48, !PT ;  /* 0x800000000b007812 */ /* 0x000fc800078e480a */
[----:B------:R-:W-:Y:S01]  /*0830*/  LOP3.LUT R0, R0, 0x7f800000, RZ, 0xfc, !PT ;  /* 0x7f80000000007812 */ /* 0x000fe200078efcff */
[----:B------:R-:W-:Y:S06]  /*0840*/  BRA `(.L_x_58) ;  /* 0x0000000000147947 */ /* 0x000fec0003800000 */
.L_x_52:
[----:B------:R-:W-:Y:S01]  /*0850*/  LOP3.LUT R0, R11, 0x80000000, R10, 0x48, !PT ;  /* 0x800000000b007812 */ /* 0x000fe200078e480a */
[----:B------:R-:W-:Y:S06]  /*0860*/  BRA `(.L_x_58) ;  /* 0x00000000000c7947 */ /* 0x000fec0003800000 */
.L_x_51:
[----:B------:R-:W0:Y:S01]  /*0870*/  MUFU.RSQ R0, -QNAN ;  /* 0xffc0000000007908 */ /* 0x000e220000001400 */
[----:B------:R-:W-:Y:S05]  /*0880*/  BRA `(.L_x_58) ;  /* 0x0000000000047947 */ /* 0x000fea0003800000 */
.L_x_50:
[----:B------:R-:W-:-:S07]  /*0890*/  FADD.FTZ R0, R0, R3 ;  /* 0x0000000300007221 */ /* 0x000fce0000010000 */
.L_x_58:
[----:B------:R-:W-:Y:S05]  /*08a0*/  BSYNC.RECONVERGENT B1 ;  /* 0x0000000000017941 */ /* 0x000fea0003800200 */
.L_x_48:
[----:B------:R-:W-:-:S04]  /*08b0*/  IMAD.MOV.U32 R7, RZ, RZ, 0x0 ;  /* 0x00000000ff077424 */ /* 0x000fc800078e00ff */
[----:B0-----:R-:W-:Y:S05]  /*08c0*/  RET.REL.NODEC R6 `(move_ema_count2) ;  /* 0xfffffff406cc7950 */ /* 0x001fea0003c3ffff */
.L_x_59:
        /* <DEDUP_REMOVED lines=11> */
.L_x_199:


//--------------------- .text.move_ema_count      --------------------------
	.section	.text.move_ema_count,"ax",@progbits
	.align	128
        .global         move_ema_count
        .type           move_ema_count,@function
        .size           move_ema_count,(.L_x_210 - move_ema_count)
        .other          move_ema_count,@"STO_CUDA_ENTRY STV_DEFAULT"
move_ema_count:
.text.move_ema_count:
        /* <DEDUP_REMOVED lines=12> */
[----:B------:R-:W1:Y:S07]  /*00c0*/  LDCU.64 UR4, c[0x0][0x358] ;  /* 0x00006b00ff0477ac */ /* 0x000e6e0008000a00 */
[----:B------:R-:W2:Y:S08]  /*00d0*/  LDC.64 R2, c[0x0][0x388] ;  /* 0x0000e200ff027b82 */ /* 0x000eb00000000a00 */
[----:B------:R-:W3:Y:S01]  /*00e0*/  LDC R8, c[0x0][0x390] ;  /* 0x0000e400ff087b82 */ /* 0x000ee20000000800 */
[----:B0-----:R-:W-:-:S06]  /*00f0*/  IMAD.WIDE R4, R7, 0x4, R4 ;  /* 0x0000000407047825 */ /* 0x001fcc00078e0204 */
[----:B-1----:R-:W4:Y:S01]  /*0100*/  LDG.E R5, desc[UR4][R4.64] ;  /* 0x0000000404057981 */ /* 0x002f22000c1e1900 */
[----:B--2---:R-:W-:-:S05]  /*0110*/  IMAD.WIDE R2, R7, 0x4, R2 ;  /* 0x0000000407027825 */ /* 0x004fca00078e0202 */
[----:B------:R-:W2:Y:S01]  /*0120*/  LDG.E R0, desc[UR4][R2.64] ;  /* 0x0000000402007981 */ /* 0x000ea2000c1e1900 */
[----:B---3--:R-:W-:-:S04]  /*0130*/  FADD R6, -R8, 1 ;  /* 0x3f80000008067421 */ /* 0x008fc80000000100 */
[----:B----4-:R-:W-:-:S04]  /*0140*/  FMUL R7, R6, R5 ;  /* 0x0000000506077220 */ /* 0x010fc80000400000 */
[----:B--2---:R-:W-:-:S05]  /*0150*/  FFMA R7, R0, R8, R7 ;  /* 0x0000000800077223 */ /* 0x004fca0000000007 */
[----:B------:R-:W-:Y:S01]  /*0160*/  STG.E desc[UR4][R2.64], R7 ;  /* 0x0000000702007986 */ /* 0x000fe2000c101904 */
[----:B------:R-:W-:Y:S05]  /*0170*/  EXIT ;  /* 0x000000000000794d */ /* 0x000fea0003800000 */
.L_x_60:
        /* <DEDUP_REMOVED lines=16> */
.L_x_210:


//--------------------- .text.ema_count           --------------------------
	.section	.text.ema_count,"ax",@progbits
	.align	128
        .global         ema_count
        .type           ema_count,@function
        .size           ema_count,(.L_x_211 - ema_count)
        .other          ema_count,@"STO_CUDA_ENTRY STV_DEFAULT"
ema_count:
.text.ema_count:
[----:B------:R-:W-:Y:S01]  /*0000*/  LDC R1, c[0x0][0x37c] ;  /* 0x0000df00ff017b82 */ /* 0x000fe20000000800 */
[----:B------:R-:W0:Y:S07]  /*0010*/  S2R R0, SR_TID.X ;  /* 0x0000000000007919 */ /* 0x000e2e0000002100 */
[----:B------:R-:W-:Y:S01]  /*0020*/  S2UR UR4, SR_CTAID.X ;  /* 0x00000000000479c3 */ /* 0x000fe20000002500 */
[----:B------:R-:W1:Y:S01]  /*0030*/  LDCU UR6, c[0x0][0x370] ;  /* 0x00006e00ff0677ac */ /* 0x000e620008000800 */
[----:B------:R-:W2:Y:S06]  /*0040*/  LDCU UR7, c[0x0][0x360] ;  /* 0x00006c00ff0777ac */ /* 0x000eac0008000800 */
[----:B------:R-:W1:Y:S08]  /*0050*/  S2UR UR5, SR_CTAID.Y ;  /* 0x00000000000579c3 */ /* 0x000e700000002600 */
[----:B------:R-:W3:Y:S01]  /*0060*/  LDC R2, c[0x0][0x380] ;  /* 0x0000e000ff027b82 */ /* 0x000ee20000000800 */
[----:B0-----:R-:W-:Y:S01]  /*0070*/  IADD3 R0, PT, PT, -R0, RZ, RZ ;  /* 0x000000ff00007210 */ /* 0x001fe20007ffe1ff */
[----:B-1----:R-:W-:-:S04]  /*0080*/  UIMAD UR4, UR5, UR6, UR4 ;  /* 0x00000006050472a4 */ /* 0x002fc8000f8e0204 */
[----:B--2---:R-:W-:Y:S01]  /*0090*/  UIMAD UR4, UR4, UR7, URZ ;  /* 0x00000007040472a4 */ /* 0x004fe2000f8e02ff */
[----:B---3--:R-:W-:-:S05]  /*00a0*/  ISETP.GE.AND P0, PT, R2, 0x1, PT ;  /* 0x000000010200780c */ /* 0x008fca0003f06270 */
[----:B------:R-:W-:-:S13]  /*00b0*/  ISETP.NE.OR P0, PT, R0, UR4, !P0 ;  /* 0x0000000400007c0c */ /* 0x000fda000c705670 */
[----:B------:R-:W-:Y:S05]  /*00c0*/  @P0 EXIT ;  /* 0x000000000000094d */ /* 0x000fea0003800000 */
[C---:B------:R-:W-:Y:S01]  /*00d0*/  ISETP.GE.U32.AND P1, PT, R2.reuse, 0x10, PT ;  /* 0x000000100200780c */ /* 0x040fe20003f26070 */
[----:B------:R-:W0:Y:S01]  /*00e0*/  LDCU.64 UR6, c[0x0][0x358] ;  /* 0x00006b00ff0677ac */ /* 0x000e220008000a00 */
[----:B------:R-:W-:Y:S01]  /*00f0*/  LOP3.LUT R14, R2, 0xf, RZ, 0xc0, !PT ;  /* 0x0000000f020e7812 */ /* 0x000fe200078ec0ff */
[----:B------:R-:W-:-:S03]  /*0100*/  HFMA2 R0, -RZ, RZ, 0, 0 ;  /* 0x00000000ff007431 */ /* 0x000fc600000001ff */
[----:B------:R-:W-:-:S07]  /*0110*/  ISETP.NE.AND P0, PT, R14, RZ, PT ;  /* 0x000000ff0e00720c */ /* 0x000fce0003f05270 */
[----:B------:R-:W-:Y:S06]  /*0120*/  @!P1 BRA `(.L_x_61) ;  /* 0x0000000400b49947 */ /* 0x000fec0003800000 */
[----:B------:R-:W1:Y:S01]  /*0130*/  LDCU.64 UR4, c[0x0][0x388] ;  /* 0x00007100ff0477ac */ /* 0x000e620008000a00 */
[----:B------:R-:W-:-:S04]  /*0140*/  LOP3.LUT R0, R2, 0x7ffffff0, RZ, 0xc0, !PT ;  /* 0x7ffffff002007812 */ /* 0x000fc800078ec0ff */
[----:B------:R-:W-:Y:S01]  /*0150*/  IADD3 R3, PT, PT, -R0, RZ, RZ ;  /* 0x000000ff00037210 */ /* 0x000fe20007ffe1ff */
[----:B-1----:R-:W-:-:S04]  /*0160*/  UIADD3 UR4, UP0, UPT, UR4, 0x20, URZ ;  /* 0x0000002004047890 */ /* 0x002fc8000ff1e0ff */
[----:B------:R-:W-:Y:S02]  /*0170*/  UIADD3.X UR5, UPT, UPT, URZ, UR5, URZ, UP0, !UPT ;  /* 0x00000005ff057290 */ /* 0x000fe400087fe4ff */
[----:B------:R-:W-:-:S04]  /*0180*/  MOV R4, UR4 ;  /* 0x0000000400047c02 */ /* 0x000fc80008000f00 */
[----:B------:R-:W-:-:S07]  /*0190*/  MOV R5, UR5 ;  /* 0x0000000500057c02 */ /* 0x000fce0008000f00 */
.L_x_62:
[----:B0-2---:R-:W2:Y:S01]  /*01a0*/  LDG.E R12, desc[UR6][R4.64+-0x20] ;  /* 0xffffe006040c7981 */ /* 0x005ea2000c1e1900 */
[----:B------:R-:W0:Y:S01]  /*01b0*/  LDC.64 R6, c[0x0][0x390] ;  /* 0x0000e400ff067b82 */ /* 0x000e220000000a00 */
[----:B--2---:R-:W0:Y:S02]  /*01c0*/  F2I.TRUNC.NTZ R9, R12 ;  /* 0x0000000c00097305 */ /* 0x004e24000020f100 */
[----:B0-----:R-:W-:-:S05]  /*01d0*/  IMAD.WIDE R8, R9, 0x4, R6 ;  /* 0x0000000409087825 */ /* 0x001fca00078e0206 */
[----:B------:R-:W2:Y:S02]  /*01e0*/  LDG.E R10, desc[UR6][R8.64] ;  /* 0x00000006080a7981 */ /* 0x000ea4000c1e1900 */
[----:B--2---:R-:W-:-:S05]  /*01f0*/  FADD R15, R10, 1 ;  /* 0x3f8000000a0f7421 */ /* 0x004fca0000000000 */
[----:B------:R0:W-:Y:S04]  /*0200*/  STG.E desc[UR6][R8.64], R15 ;  /* 0x0000000f08007986 */ /* 0x0001e8000c101906 */
[----:B------:R-:W2:Y:S02]  /*0210*/  LDG.E R16, desc[UR6][R4.64+-0x1c] ;  /* 0xffffe40604107981 */ /* 0x000ea4000c1e1900 */
[----:B--2---:R-:W1:Y:S02]  /*0220*/  F2I.TRUNC.NTZ R11, R16 ;  /* 0x00000010000b7305 */ /* 0x004e64000020f100 */
[----:B-1----:R-:W-:-:S05]  /*0230*/  IMAD.WIDE R10, R11, 0x4, R6 ;  /* 0x000000040b0a7825 */ /* 0x002fca00078e0206 */
[----:B------:R-:W2:Y:S02]  /*0240*/  LDG.E R13, desc[UR6][R10.64] ;  /* 0x000000060a0d7981 */ /* 0x000ea4000c1e1900 */
[----:B--2---:R-:W-:-:S05]  /*0250*/  FADD R17, R13, 1 ;  /* 0x3f8000000d117421 */ /* 0x004fca0000000000 */
[----:B------:R1:W-:Y:S04]  /*0260*/  STG.E desc[UR6][R10.64], R17 ;  /* 0x000000110a007986 */ /* 0x0003e8000c101906 */
[----:B------:R-:W2:Y:S02]  /*0270*/  LDG.E R18, desc[UR6][R4.64+-0x18] ;  /* 0xffffe80604127981 */ /* 0x000ea4000c1e1900 */
[----:B--2---:R-:W2:Y:S02]  /*0280*/  F2I.TRUNC.NTZ R13, R18 ;  /* 0x00000012000d7305 */ /* 0x004ea4000020f100 */
[----:B--2---:R-:W-:-:S05]  /*0290*/  IMAD.WIDE R12, R13, 0x4, R6 ;  /* 0x000000040d0c7825 */ /* 0x004fca00078e0206 */
[----:B------:R-:W2:Y:S02]  /*02a0*/  LDG.E R19, desc[UR6][R12.64] ;  /* 0x000000060c137981 */ /* 0x000ea4000c1e1900 */
[----:B--2---:R-:W-:-:S05]  /*02b0*/  FADD R19, R19, 1 ;  /* 0x3f80000013137421 */ /* 0x004fca0000000000 */
[----:B------:R2:W-:Y:S04]  /*02c0*/  STG.E desc[UR6][R12.64], R19 ;  /* 0x000000130c007986 */ /* 0x0005e8000c101906 */
[----:B0-----:R-:W3:Y:S02]  /*02d0*/  LDG.E R15, desc[UR6][R4.64+-0x14] ;  /* 0xffffec06040f7981 */ /* 0x001ee4000c1e1900 */
[----:B---3--:R-:W0:Y:S02]  /*02e0*/  F2I.TRUNC.NTZ R9, R15 ;  /* 0x0000000f00097305 */ /* 0x008e24000020f100 */
[----:B0-----:R-:W-:-:S05]  /*02f0*/  IMAD.WIDE R8, R9, 0x4, R6 ;  /* 0x0000000409087825 */ /* 0x001fca00078e0206 */
[----:B------:R-:W1:Y:S02]  /*0300*/  LDG.E R16, desc[UR6][R8.64] ;  /* 0x0000000608107981 */ /* 0x000e64000c1e1900 */
[----:B-1----:R-:W-:-:S05]  /*0310*/  FADD R17, R16, 1 ;  /* 0x3f80000010117421 */ /* 0x002fca0000000000 */
[----:B------:R0:W-:Y:S04]  /*0320*/  STG.E desc[UR6][R8.64], R17 ;  /* 0x0000001108007986 */ /* 0x0001e8000c101906 */
[----:B------:R-:W3:Y:S02]  /*0330*/  LDG.E R16, desc[UR6][R4.64+-0x10] ;  /* 0xfffff00604107981 */ /* 0x000ee4000c1e1900 */
[----:B---3--:R-:W1:Y:S02]  /*0340*/  F2I.TRUNC.NTZ R11, R16 ;  /* 0x00000010000b7305 */ /* 0x008e64000020f100 */
[----:B-1----:R-:W-:-:S05]  /*0350*/  IMAD.WIDE R10, R11, 0x4, R6 ;  /* 0x000000040b0a7825 */ /* 0x002fca00078e0206 */
[----:B------:R-:W2:Y:S02]  /*0360*/  LDG.E R18, desc[UR6][R10.64] ;  /* 0x000000060a127981 */ /* 0x000ea4000c1e1900 */
[----:B--2---:R-:W-:-:S05]  /*0370*/  FADD R19, R18, 1 ;  /* 0x3f80000012137421 */ /* 0x004fca0000000000 */
[----:B------:R1:W-:Y:S04]  /*0380*/  STG.E desc[UR6][R10.64], R19 ;  /* 0x000000130a007986 */ /* 0x0003e8000c101906 */
[----:B------:R-:W2:Y:S02]  /*0390*/  LDG.E R15, desc[UR6][R4.64+-0xc] ;  /* 0xfffff406040f7981 */ /* 0x000ea4000c1e1900 */
[----:B--2---:R-:W2:Y:S02]  /*03a0*/  F2I.TRUNC.NTZ R13, R15 ;  /* 0x0000000f000d7305 */ /* 0x004ea4000020f100 */
[----:B--2---:R-:W-:-:S05]  /*03b0*/  IMAD.WIDE R12, R13, 0x4, R6 ;  /* 0x000000040d0c7825 */ /* 0x004fca00078e0206 */
[----:B------:R-:W0:Y:S02]  /*03c0*/  LDG.E R18, desc[UR6][R12.64] ;  /* 0x000000060c127981 */ /* 0x000e24000c1e1900 */
[----:B0-----:R-:W-:-:S05]  /*03d0*/  FADD R17, R18, 1 ;  /* 0x3f80000012117421 */ /* 0x001fca0000000000 */
[----:B------:R0:W-:Y:S04]  /*03e0*/  STG.E desc[UR6][R12.64], R17 ;  /* 0x000000110c007986 */ /* 0x0001e8000c101906 */
[----:B------:R-:W2:Y:S02]  /*03f0*/  LDG.E R16, desc[UR6][R4.64+-0x8] ;  /* 0xfffff80604107981 */ /* 0x000ea4000c1e1900 */
[----:B--2---:R-:W2:Y:S02]  /*0400*/  F2I.TRUNC.NTZ R9, R16 ;  /* 0x0000001000097305 */ /* 0x004ea4000020f100 */
[----:B--2---:R-:W-:-:S05]  /*0410*/  IMAD.WIDE R8, R9, 0x4, R6 ;  /* 0x0000000409087825 */ /* 0x004fca00078e0206 */
[----:B------:R-:W1:Y:S02]  /*0420*/  LDG.E R18, desc[UR6][R8.64] ;  /* 0x0000000608127981 */ /* 0x000e64000c1e1900 */
[----:B-1----:R-:W-:-:S05]  /*0430*/  FADD R19, R18, 1 ;  /* 0x3f80000012137421 */ /* 0x002fca0000000000 */
        /* <DEDUP_REMOVED lines=43> */
[----:B------:R-:W3:Y:S02]  /*06f0*/  LDG.E R16, desc[UR6][R4.64+0x18] ;  /* 0x0000180604107981 */ /* 0x000ee4000c1e1900 */
[----:B---3--:R-:W0:Y:S02]  /*0700*/  F2I.TRUNC.NTZ R13, R16 ;  /* 0x00000010000d7305 */ /* 0x008e24000020f100 */
[----:B0-----:R-:W-:-:S05]  /*0710*/  IMAD.WIDE R12, R13, 0x4, R6 ;  /* 0x000000040d0c7825 */ /* 0x001fca00078e0206 */
[----:B------:R-:W1:Y:S02]  /*0720*/  LDG.E R18, desc[UR6][R12.64] ;  /* 0x000000060c127981 */ /* 0x000e64000c1e1900 */
[----:B-1----:R-:W-:-:S05]  /*0730*/  FADD R9, R18, 1 ;  /* 0x3f80000012097421 */ /* 0x002fca0000000000 */
[----:B------:R2:W-:Y:S04]  /*0740*/  STG.E desc[UR6][R12.64], R9 ;  /* 0x000000090c007986 */ /* 0x0005e8000c101906 */
[----:B------:R-:W3:Y:S02]  /*0750*/  LDG.E R8, desc[UR6][R4.64+0x1c] ;  /* 0x00001c0604087981 */ /* 0x000ee4000c1e1900 */
[----:B---3--:R-:W0:Y:S02]  /*0760*/  F2I.TRUNC.NTZ R15, R8 ;  /* 0x00000008000f7305 */ /* 0x008e24000020f100 */
[----:B0-----:R-:W-:-:S05]  /*0770*/  IMAD.WIDE R6, R15, 0x4, R6 ;  /* 0x000000040f067825 */ /* 0x001fca00078e0206 */
[----:B------:R-:W3:Y:S01]  /*0780*/  LDG.E R15, desc[UR6][R6.64] ;  /* 0x00000006060f7981 */ /* 0x000ee2000c1e1900 */
[----:B------:R-:W-:Y:S02]  /*0790*/  IADD3 R3, PT, PT, R3, 0x10, RZ ;  /* 0x0000001003037810 */ /* 0x000fe40007ffe0ff */
[----:B------:R-:W-:Y:S02]  /*07a0*/  IADD3 R4, P2, PT, R4, 0x40, RZ ;  /* 0x0000004004047810 */ /* 0x000fe40007f5e0ff */
[----:B------:R-:W-:Y:S02]  /*07b0*/  ISETP.NE.AND P1, PT, R3, RZ, PT ;  /* 0x000000ff0300720c */ /* 0x000fe40003f25270 */
[----:B------:R-:W-:Y:S01]  /*07c0*/  IADD3.X R5, PT, PT, RZ, R5, RZ, P2, !PT ;  /* 0x00000005ff057210 */ /* 0x000fe200017fe4ff */
[----:B---3--:R-:W-:-:S05]  /*07d0*/  FADD R15, R15, 1 ;  /* 0x3f8000000f0f7421 */ /* 0x008fca0000000000 */
[----:B------:R2:W-:Y:S05]  /*07e0*/  STG.E desc[UR6][R6.64], R15 ;  /* 0x0000000f06007986 */ /* 0x0005ea000c101906 */
[----:B------:R-:W-:Y:S05]  /*07f0*/  @P1 BRA `(.L_x_62) ;  /* 0xfffffff800681947 */ /* 0x000fea000383ffff */
.L_x_61:
[----:B0-----:R-:W-:Y:S05]  /*0800*/  @!P0 EXIT ;  /* 0x000000000000894d */ /* 0x001fea0003800000 */
[----:B------:R-:W-:Y:S02]  /*0810*/  ISETP.GE.U32.AND P0, PT, R14, 0x8, PT ;  /* 0x000000080e00780c */ /* 0x000fe40003f06070 */
[----:B--2---:R-:W-:-:S04]  /*0820*/  LOP3.LUT R15, R2, 0x7, RZ, 0xc0, !PT ;  /* 0x00000007020f7812 */ /* 0x004fc800078ec0ff */
[----:B------:R-:W-:-:S07]  /*0830*/  ISETP.NE.AND P1, PT, R15, RZ, PT ;  /* 0x000000ff0f00720c */ /* 0x000fce0003f25270 */
[----:B------:R-:W-:Y:S06]  /*0840*/  @!P0 BRA `(.L_x_63) ;  /* 0x0000000000d08947 */ /* 0x000fec0003800000 */
[----:B------:R-:W0:Y:S08]  /*0850*/  LDC.64 R6, c[0x0][0x388] ;  /* 0x0000e200ff067b82 */ /* 0x000e300000000a00 */
[----:B------:R-:W1:Y:S01]  /*0860*/  LDC.64 R4, c[0x0][0x390] ;  /* 0x0000e400ff047b82 */ /* 0x000e620000000a00 */
[----:B0-----:R-:W-:-:S05]  /*0870*/  IMAD.WIDE.U32 R6, R0, 0x4, R6 ;  /* 0x0000000400067825 */ /* 0x001fca00078e0006 */
[----:B------:R-:W2:Y:S02]  /*0880*/  LDG.E R3, desc[UR6][R6.64] ;  /* 0x0000000606037981 */ /* 0x000ea4000c1e1900 */
[----:B--2---:R-:W1:Y:S02]  /*0890*/  F2I.TRUNC.NTZ R3, R3 ;  /* 0x0000000300037305 */ /* 0x004e64000020f100 */
[----:B-1----:R-:W-:-:S05]  /*08a0*/  IMAD.WIDE R8, R3, 0x4, R4 ;  /* 0x0000000403087825 */ /* 0x002fca00078e0204 */
        /* <DEDUP_REMOVED lines=42> */
[----:B------:R-:W1:Y:S01]  /*0b50*/  LDG.E R14, desc[UR6][R4.64] ;  /* 0x00000006040e7981 */ /* 0x000e62000c1e1900 */
[----:B------:R-:W-:Y:S01]  /*0b60*/  IADD3 R0, PT, PT, R0, 0x8, RZ ;  /* 0x0000000800007810 */ /* 0x000fe20007ffe0ff */
[----:B-1----:R-:W-:-:S05]  /*0b70*/  FADD R13, R14, 1 ;  /* 0x3f8000000e0d7421 */ /* 0x002fca0000000000 */
[----:B------:R0:W-:Y:S02]  /*0b80*/  STG.E desc[UR6][R4.64], R13 ;  /* 0x0000000d04007986 */ /* 0x0001e4000c101906 */
.L_x_63:
[----:B------:R-:W-:Y:S05]  /*0b90*/  @!P1 EXIT ;  /* 0x000000000000994d */ /* 0x000fea0003800000 */
[----:B------:R-:W-:Y:S02]  /*0ba0*/  ISETP.GE.U32.AND P0, PT, R15, 0x4, PT ;  /* 0x000000040f00780c */ /* 0x000fe40003f06070 */
[----:B------:R-:W-:-:S04]  /*0bb0*/  LOP3.LUT R2, R2, 0x3, RZ, 0xc0, !PT ;  /* 0x0000000302027812 */ /* 0x000fc800078ec0ff */
[----:B------:R-:W-:-:S07]  /*0bc0*/  ISETP.NE.AND P1, PT, R2, RZ, PT ;  /* 0x000000ff0200720c */ /* 0x000fce0003f25270 */
[----:B------:R-:W-:Y:S06]  /*0bd0*/  @!P0 BRA `(.L_x_64) ;  /* 0x0000000000708947 */ /* 0x000fec0003800000 */
[----:B------:R-:W1:Y:S08]  /*0be0*/  LDC.64 R6, c[0x0][0x388] ;  /* 0x0000e200ff067b82 */ /* 0x000e700000000a00 */
[----:B0-----:R-:W0:Y:S01]  /*0bf0*/  LDC.64 R4, c[0x0][0x390] ;  /* 0x0000e400ff047b82 */ /* 0x001e220000000a00 */
[----:B-1----:R-:W-:-:S05]  /*0c00*/  IMAD.WIDE.U32 R6, R0, 0x4, R6 ;  /* 0x0000000400067825 */ /* 0x002fca00078e0006 */
[----:B------:R-:W2:Y:S02]  /*0c10*/  LDG.E R3, desc[UR6][R6.64] ;  /* 0x0000000606037981 */ /* 0x000ea4000c1e1900 */
        /* <DEDUP_REMOVED lines=20> */
[----:B------:R-:W1:Y:S01]  /*0d60*/  LDG.E R14, desc[UR6][R4.64] ;  /* 0x00000006040e7981 */ /* 0x000e62000c1e1900 */
[----:B------:R-:W-:Y:S01]  /*0d70*/  IADD3 R0, PT, PT, R0, 0x4, RZ ;  /* 0x0000000400007810 */ /* 0x000fe20007ffe0ff */
[----:B-1----:R-:W-:-:S05]  /*0d80*/  FADD R11, R14, 1 ;  /* 0x3f8000000e0b7421 */ /* 0x002fca0000000000 */
[----:B------:R2:W-:Y:S02]  /*0d90*/  STG.E desc[UR6][R4.64], R11 ;  /* 0x0000000b04007986 */ /* 0x0005e4000c101906 */
.L_x_64:
[----:B------:R-:W-:Y:S05]  /*0da0*/  @!P1 EXIT ;  /* 0x000000000000994d */ /* 0x000fea0003800000 */
[----:B0-2---:R-:W0:Y:S08]  /*0db0*/  LDC.64 R4, c[0x0][0x388] ;  /* 0x0000e200ff047b82 */ /* 0x005e300000000a00 */
[----:B------:R-:W1:Y:S01]  /*0dc0*/  LDC.64 R6, c[0x0][0x390] ;  /* 0x0000e400ff067b82 */ /* 0x000e620000000a00 */
[----:B0-----:R-:W-:Y:S01]  /*0dd0*/  IMAD.WIDE.U32 R4, R0, 0x4, R4 ;  /* 0x0000000400047825 */ /* 0x001fe200078e0004 */
[----:B------:R-:W-:-:S02]  /*0de0*/  IADD3 R0, PT, PT, -R2, RZ, RZ ;  /* 0x000000ff02007210 */ /* 0x000fc40007ffe1ff */
[----:B------:R-:W-:-:S07]  /*0df0*/  MOV R10, R4 ;  /* 0x00000004000a7202 */ /* 0x000fce0000000f00 */
.L_x_65:
[----:B------:R-:W-:-:S06]  /*0e00*/  MOV R4, R10 ;  /* 0x0000000a00047202 */ /* 0x000fcc0000000f00 */
[----:B------:R-:W2:Y:S02]  /*0e10*/  LDG.E R4, desc[UR6][R4.64] ;  /* 0x0000000604047981 */ /* 0x000ea4000c1e1900 */
[----:B0-2---:R-:W1:Y:S02]  /*0e20*/  F2I.TRUNC.NTZ R3, R4 ;  /* 0x0000000400037305 */ /* 0x005e64000020f100 */
[----:B-1----:R-:W-:-:S05]  /*0e30*/  IMAD.WIDE R2, R3, 0x4, R6 ;  /* 0x0000000403027825 */ /* 0x002fca00078e0206 */
[----:B------:R-:W2:Y:S01]  /*0e40*/  LDG.E R8, desc[UR6][R2.64] ;  /* 0x0000000602087981 */ /* 0x000ea2000c1e1900 */
[----:B------:R-:W-:Y:S02]  /*0e50*/  IADD3 R0, PT, PT, R0, 0x1, RZ ;  /* 0x0000000100007810 */ /* 0x000fe40007ffe0ff */
[----:B------:R-:W-:Y:S02]  /*0e60*/  IADD3 R10, P1, PT, R10, 0x4, RZ ;  /* 0x000000040a0a7810 */ /* 0x000fe40007f3e0ff */
[----:B------:R-:W-:Y:S02]  /*0e70*/  ISETP.NE.AND P0, PT, R0, RZ, PT ;  /* 0x000000ff0000720c */ /* 0x000fe40003f05270 */
[----:B------:R-:W-:Y:S01]  /*0e80*/  IADD3.X R5, PT, PT, RZ, R5, RZ, P1, !PT ;  /* 0x00000005ff057210 */ /* 0x000fe20000ffe4ff */
[----:B--2---:R-:W-:-:S05]  /*0e90*/  FADD R9, R8, 1 ;  /* 0x3f80000008097421 */ /* 0x004fca0000000000 */
[----:B------:R0:W-:Y:S05]  /*0ea0*/  STG.E desc[UR6][R2.64], R9 ;  /* 0x0000000902007986 */ /* 0x0001ea000c101906 */
[----:B------:R-:W-:Y:S05]  /*0eb0*/  @P0 BRA `(.L_x_65) ;  /* 0xfffffffc00d00947 */ /* 0x000fea000383ffff */
[----:B------:R-:W-:Y:S05]  /*0ec0*/  EXIT ;  /* 0x000000000000794d */ /* 0x000fea0003800000 */
.L_x_66:
        /* <DEDUP_REMOVED lines=11> */
.L_x_211:


//--------------------- .text.mse_sum_only_c_loss_back --------------------------
	.section	.text.mse_sum_only_c_loss_back,"ax",@progbits
	.align	128
        .global         mse_sum_only_c_loss_back
        .type           mse_sum_only_c_loss_back,@function
        .size           mse_sum_only_c_loss_back,(.L_x_212 - mse_sum_only_c_loss_back)
        .other          mse_sum_only_c_loss_back,@"STO_CUDA_ENTRY STV_DEFAULT"
mse_sum_only_c_loss_back:
.text.mse_sum_only_c_loss_back:
        /* <DEDUP_REMOVED lines=12> */
[----:B------:R-:W1:Y:S01]  /*00c0*/  LDCU.64 UR4, c[0x0][0x358] ;  /* 0x00006b00ff0477ac */ /* 0x000e620008000a00 */
[----:B------:R-:W2:Y:S06]  /*00d0*/  LDCU UR6, c[0x0][0x390] ;  /* 0x00007200ff0677ac */ /* 0x000eac0008000800 */
[----:B------:R-:W3:Y:S08]  /*00e0*/  LDC.64 R4, c[0x0][0x388] ;  /* 0x0000e200ff047b82 */ /* 0x000ef00000000a00 */
[----:B------:R-:W4:Y:S01]  /*00f0*/  LDC.64 R6, c[0x0][0x398] ;  /* 0x0000e600ff067b82 */ /* 0x000f220000000a00 */
[----:B0-----:R-:W-:-:S06]  /*0100*/  IMAD.WIDE R2, R9, 0x4, R2 ;  /* 0x0000000409027825 */ /* 0x001fcc00078e0202 */
[----:B-1----:R-:W5:Y:S01]  /*0110*/  LDG.E R2, desc[UR4][R2.64] ;  /* 0x0000000402027981 */ /* 0x002f62000c1e1900 */
[----:B---3--:R-:W-:-:S06]  /*0120*/  IMAD.WIDE R4, R9, 0x4, R4 ;  /* 0x0000000409047825 */ /* 0x008fcc00078e0204 */
[----:B------:R-:W5:Y:S01]  /*0130*/  LDG.E R5, desc[UR4][R4.64] ;  /* 0x0000000404057981 */ /* 0x000f62000c1e1900 */
[----:B----4-:R-:W-:-:S04]  /*0140*/  IMAD.WIDE R6, R9, 0x4, R6 ;  /* 0x0000000409067825 */ /* 0x010fc800078e0206 */
[----:B-----5:R-:W-:-:S04]  /*0150*/  FADD R0, R2, -R5 ;  /* 0x8000000502007221 */ /* 0x020fc80000000000 */
[----:B------:R-:W-:-:S04]  /*0160*/  FMUL R0, R0, -2 ;  /* 0xc000000000007820 */ /* 0x000fc80000400000 */
[----:B--2---:R-:W-:-:S05]  /*0170*/  FMUL R9, R0, UR6 ;  /* 0x0000000600097c20 */ /* 0x004fca0008400000 */
[----:B------:R-:W-:Y:S01]  /*0180*/  STG.E desc[UR4][R6.64], R9 ;  /* 0x0000000906007986 */ /* 0x000fe2000c101904 */
[----:B------:R-:W-:Y:S05]  /*0190*/  EXIT ;  /* 0x000000000000794d */ /* 0x000fea0003800000 */
.L_x_67:
        /* <DEDUP_REMOVED lines=14> */
.L_x_212:


//--------------------- .text.mse_sum_only_c_loss_kernel --------------------------
	.section	.text.mse_sum_only_c_loss_kernel,"ax",@progbits
	.align	128
        .global         mse_sum_only_c_loss_kernel
        .type           mse_sum_only_c_loss_kernel,@function
        .size           mse_sum_only_c_loss_kernel,(.L_x_213 - mse_sum_only_c_loss_kernel)
        .other          mse_sum_only_c_loss_kernel,@"STO_CUDA_ENTRY STV_DEFAULT"
mse_sum_only_c_loss_kernel:
.text.mse_sum_only_c_loss_kernel:
[----:B------:R-:W-:Y:S01]  /*0000*/  LDC R1, c[0x0][0x37c] ;  /* 0x0000df00ff017b82 */ /* 0x000fe20000000800 */
[----:B------:R-:W0:Y:S07]  /*0010*/  S2R R0, SR_TID.X ;  /* 0x0000000000007919 */ /* 0x000e2e0000002100 */
[----:B------:R-:W0:Y:S01]  /*0020*/  S2UR UR4, SR_CTAID.X ;  /* 0x00000000000479c3 */ /* 0x000e220000002500 */
[----:B------:R-:W1:Y:S07]  /*0030*/  LDCU UR6, c[0x0][0x39c] ;  /* 0x00007380ff0677ac */ /* 0x000e6e0008000800 */
[----:B------:R-:W0:Y:S02]  /*0040*/  LDC R7, c[0x0][0x360] ;  /* 0x0000d800ff077b82 */ /* 0x000e240000000800 */
[----:B0-----:R-:W-:Y:S01]  /*0050*/  IMAD R7, R7, UR4, R0 ;  /* 0x0000000407077c24 */ /* 0x001fe2000f8e0200 */
[----:B------:R-:W0:Y:S04]  /*0060*/  LDCU.64 UR4, c[0x0][0x358] ;  /* 0x00006b00ff0477ac */ /* 0x000e280008000a00 */
[----:B------:R-:W-:-:S02]  /*0070*/  ISETP.NE.AND P0, PT, R7, RZ, PT ;  /* 0x000000ff0700720c */ /* 0x000fc40003f05270 */
[----:B-1----:R-:W-:-:S11]  /*0080*/  ISETP.GE.AND P1, PT, R7, UR6, PT ;  /* 0x0000000607007c0c */ /* 0x002fd6000bf26270 */
[----:B------:R-:W0:Y:S02]  /*0090*/  @!P0 LDC.64 R2, c[0x0][0x390] ;  /* 0x0000e400ff028b82 */ /* 0x000e240000000a00 */
[----:B0-----:R0:W-:Y:S01]  /*00a0*/  @!P0 STG.E desc[UR4][R2.64], RZ ;  /* 0x000000ff02008986 */ /* 0x0011e2000c101904 */
[----:B------:R-:W-:Y:S05]  /*00b0*/  @P1 EXIT ;  /* 0x000000000000194d */ /* 0x000fea0003800000 */
[----:B0-----:R-:W0:Y:S01]  /*00c0*/  LDC.64 R2, c[0x0][0x380] ;  /* 0x0000e000ff027b82 */ /* 0x001e220000000a00 */
[----:B------:R-:W1:Y:S07]  /*00d0*/  LDCU UR6, c[0x0][0x398] ;  /* 0x00007300ff0677ac */ /* 0x000e6e0008000800 */
[----:B------:R-:W2:Y:S01]  /*00e0*/  LDC.64 R4, c[0x0][0x388] ;  /* 0x0000e200ff047b82 */ /* 0x000ea20000000a00 */
[----:B0-----:R-:W-:-:S06]  /*00f0*/  IMAD.WIDE R2, R7, 0x4, R2 ;  /* 0x0000000407027825 */ /* 0x001fcc00078e0202 */
[----:B------:R-:W3:Y:S01]  /*0100*/  LDG.E R2, desc[UR4][R2.64] ;  /* 0x0000000402027981 */ /* 0x000ee2000c1e1900 */
[----:B--2---:R-:W-:-:S06]  /*0110*/  IMAD.WIDE R4, R7, 0x4, R4 ;  /* 0x0000000407047825 */ /* 0x004fcc00078e0204 */
[----:B------:R-:W3:Y:S01]  /*0120*/  LDG.E R5, desc[UR4][R4.64] ;  /* 0x0000000404057981 */ /* 0x000ee2000c1e1900 */
[----:B------:R-:W0:Y:S01]  /*0130*/  LDC.64 R6, c[0x0][0x390] ;  /* 0x0000e400ff067b82 */ /* 0x000e220000000a00 */
[----:B---3--:R-:W-:-:S04]  /*0140*/  FADD R0, R2, -R5 ;  /* 0x8000000502007221 */ /* 0x008fc80000000000 */
[----:B------:R-:W-:-:S04]  /*0150*/  FMUL R0, R0, R0 ;  /* 0x0000000000007220 */ /* 0x000fc80000400000 */
[----:B-1----:R-:W-:-:S05]  /*0160*/  FMUL R9, R0, UR6 ;  /* 0x0000000600097c20 */ /* 0x002fca0008400000 */
[----:B0-----:R-:W-:Y:S01]  /*0170*/  REDG.E.ADD.F32.FTZ.RN.STRONG.GPU desc[UR4][R6.64], R9 ;  /* 0x00000009060079a6 */ /* 0x001fe2000c12f304 */
[----:B------:R-:W-:Y:S05]  /*0180*/  EXIT ;  /* 0x000000000000794d */ /* 0x000fea0003800000 */
.L_x_68:
        /* <DEDUP_REMOVED lines=15> */
.L_x_213:


//--------------------- .text.mse_sum_loss_back   --------------------------
	.section	.text.mse_sum_loss_back,"ax",@progbits
	.align	128
        .global         mse_sum_loss_back
        .type           mse_sum_loss_back,@function
        .size           mse_sum_loss_back,(.L_x_214 - mse_sum_loss_back)
        .other          mse_sum_loss_back,@"STO_CUDA_ENTRY STV_DEFAULT"
mse_sum_loss_back:
.text.mse_sum_loss_back:
        /* <DEDUP_REMOVED lines=16> */
[----:B0-----:R-:W-:-:S07]  /*0100*/  IMAD.WIDE R2, R11, 0x4, R2 ;  /* 0x000000040b027825 */ /* 0x001fce00078e0202 */
[----:B------:R-:W0:Y:S01]  /*0110*/  LDC.64 R8, c[0x0][0x3a0] ;  /* 0x0000e800ff087b82 */ /* 0x000e220000000a00 */
[----:B-1----:R-:W5:Y:S01]  /*0120*/  LDG.E R2, desc[UR4][R2.64] ;  /* 0x0000000402027981 */ /* 0x002f62000c1e1900 */
[----:B---3--:R-:W-:-:S06]  /*0130*/  IMAD.WIDE R4, R11, 0x4, R4 ;  /* 0x000000040b047825 */ /* 0x008fcc00078e0204 */
[----:B------:R-:W5:Y:S01]  /*0140*/  LDG.E R5, desc[UR4][R4.64] ;  /* 0x0000000404057981 */ /* 0x000f62000c1e1900 */
[----:B----4-:R-:W-:-:S04]  /*0150*/  IMAD.WIDE R6, R11, 0x4, R6 ;  /* 0x000000040b067825 */ /* 0x010fc800078e0206 */
[----:B0-----:R-:W-:-:S04]  /*0160*/  IMAD.WIDE R8, R11, 0x4, R8 ;  /* 0x000000040b087825 */ /* 0x001fc800078e0208 */
[----:B-----5:R-:W-:-:S04]  /*0170*/  FADD R0, R2, -R5 ;  /* 0x8000000502007221 */ /* 0x020fc80000000000 */
[----:B------:R-:W-:-:S04]  /*0180*/  FADD R13, R0, R0 ;  /* 0x00000000000d7221 */ /* 0x000fc80000000000 */
[----:B--2---:R-:W-:Y:S01]  /*0190*/  FMUL R11, R13, -UR6 ;  /* 0x800000060d0b7c20 */ /* 0x004fe20008400000 */
[----:B------:R-:W-:Y:S04]  /*01a0*/  STG.E desc[UR4][R6.64], R13 ;  /* 0x0000000d06007986 */ /* 0x000fe8000c101904 */
[----:B------:R-:W-:Y:S01]  /*01b0*/  STG.E desc[UR4][R8.64], R11 ;  /* 0x0000000b08007986 */ /* 0x000fe2000c101904 */
[----:B------:R-:W-:Y:S05]  /*01c0*/  EXIT ;  /* 0x000000000000794d */ /* 0x000fea0003800000 */
.L_x_69:
        /* <DEDUP_REMOVED lines=11> */
.L_x_214:


//--------------------- .text.mse_sum_loss_kernel --------------------------
	.section	.text.mse_sum_loss_kernel,"ax",@progbits
	.align	128
        .global         mse_sum_loss_kernel
        .type           mse_sum_loss_kernel,@function
        .size           mse_sum_loss_kernel,(.L_x_215 - mse_sum_loss_kernel)
        .other          mse_sum_loss_kernel,@"STO_CUDA_ENTRY STV_DEFAULT"
mse_sum_loss_kernel:
.text.mse_sum_loss_kernel:
        /* <DEDUP_REMOVED lines=22> */
[----:B-1----:R-:W-:-:S05]  /*0160*/  FFMA R9, R0, UR6, R0 ;  /* 0x0000000600097c23 */ /* 0x002fca0008000000 */
[----:B0-----:R-:W-:Y:S01]  /*0170*/  REDG.E.ADD.F32.FTZ.RN.STRONG.GPU desc[UR4][R6.64], R9 ;  /* 0x00000009060079a6 */ /* 0x001fe2000c12f304 */
[----:B------:R-:W-:Y:S05]  /*0180*/  EXIT ;  /* 0x000000000000794d */ /* 0x000fea0003800000 */
.L_x_70:
        /* <DEDUP_REMOVED lines=15> */
.L_x_215:


//--------------------- .text.mse_loss_back       --------------------------
	.section	.text.mse_loss_back,"ax",@progbits
	.align	128
        .global         mse_loss_back
        .type           mse_loss_back,@function
        .size           mse_loss_back,(.L_x_200 - mse_loss_back)
        .other          mse_loss_back,@"STO_CUDA_ENTRY STV_DEFAULT"
mse_loss_back:
.text.mse_loss_back:
        /* <DEDUP_REMOVED lines=13> */
[----:B------:R-:W2:Y:S01]  /*00d0*/  LDC.64 R6, c[0x0][0x388] ;  /* 0x0000e200ff067b82 */ /* 0x000ea20000000a00 */
[----:B0-----:R-:W-:-:S06]  /*00e0*/  IMAD.WIDE R4, R2, 0x4, R4 ;  /* 0x0000000402047825 */ /* 0x001fcc00078e0204 */
[----:B-1----:R-:W3:Y:S01]  /*00f0*/  LDG.E R4, desc[UR4][R4.64] ;  /* 0x0000000404047981 */ /* 0x002ee2000c1e1900 */
[----:B--2---:R-:W-:-:S06]  /*0100*/  IMAD.WIDE R6, R2, 0x4, R6 ;  /* 0x0000000402067825 */ /* 0x004fcc00078e0206 */
[----:B------:R-:W3:Y:S01]  /*0110*/  LDG.E R7, desc[UR4][R6.64] ;  /* 0x0000000406077981 */ /* 0x000ee2000c1e1900 */
[----:B------:R-:W-:-:S04]  /*0120*/  I2FP.F32.S32 R3, UR7 ;  /* 0x0000000700037c45 */ /* 0x000fc80008201400 */
[----:B------:R-:W0:Y:S01]  /*0130*/  MUFU.RCP R8, R3 ;  /* 0x0000000300087308 */ /* 0x000e220000001000 */
[----:B------:R-:W-:Y:S01]  /*0140*/  BSSY.RECONVERGENT B0, `(.L_x_71) ;  /* 0x000000d000007945 */ /* 0x000fe20003800200 */
[----:B0-----:R-:W-:-:S04]  /*0150*/  FFMA R9, -R3, R8, 1 ;  /* 0x3f80000003097423 */ /* 0x001fc80000000108 */
[----:B------:R-:W-:Y:S01]  /*0160*/  FFMA R9, R8, R9, R8 ;  /* 0x0000000908097223 */ /* 0x000fe20000000008 */
[----:B---3--:R-:W-:-:S04]  /*0170*/  FADD R0, R4, -R7 ;  /* 0x8000000704007221 */ /* 0x008fc80000000000 */
[----:B------:R-:W-:-:S04]  /*0180*/  FADD R0, R0, R0 ;  /* 0x0000000000007221 */ /* 0x000fc80000000000 */
[----:B------:R-:W0:Y:S01]  /*0190*/  FCHK P0, R0, R3 ;  /* 0x0000000300007302 */ /* 0x000e220000000000 */
[----:B------:R-:W-:-:S04]  /*01a0*/  FFMA R8, R0, R9, RZ ;  /* 0x0000000900087223 */ /* 0x000fc800000000ff */
[----:B------:R-:W-:-:S04]  /*01b0*/  FFMA R10, -R3, R8, R0 ;  /* 0x00000008030a7223 */ /* 0x000fc80000000100 */
[----:B------:R-:W-:Y:S01]  /*01c0*/  FFMA R9, R9, R10, R8 ;  /* 0x0000000a09097223 */ /* 0x000fe20000000008 */
[----:B0-----:R-:W-:Y:S06]  /*01d0*/  @!P0 BRA `(.L_x_72) ;  /* 0x00000000000c8947 */ /* 0x001fec0003800000 */
[----:B------:R-:W-:-:S07]  /*01e0*/  MOV R4, 0x200 ;  /* 0x0000020000047802 */ /* 0x000fce0000000f00 */
[----:B------:R-:W-:Y:S05]  /*01f0*/  CALL.REL.NOINC `($__internal_2_$__cuda_sm3x_div_rn_noftz_f32_slowpath) ;  /* 0x00000000002c7944 */ /* 0x000fea0003c00000 */
[----:B------:R-:W-:-:S07]  /*0200*/  IMAD.MOV.U32 R9, RZ, RZ, R0 ;  /* 0x000000ffff097224 */ /* 0x000fce00078e0000 */
.L_x_72:
[----:B------:R-:W-:Y:S05]  /*0210*/  BSYNC.RECONVERGENT B0 ;  /* 0x0000000000007941 */ /* 0x000fea0003800200 */
.L_x_71:
[----:B------:R-:W0:Y:S01]  /*0220*/  LDC.64 R4, c[0x0][0x398] ;  /* 0x0000e600ff047b82 */ /* 0x000e220000000a00 */
[----:B------:R-:W1:Y:S07]  /*0230*/  LDCU UR6, c[0x0][0x390] ;  /* 0x00007200ff0677ac */ /* 0x000e6e0008000800 */
[----:B------:R-:W2:Y:S01]  /*0240*/  LDC.64 R6, c[0x0][0x3a0] ;  /* 0x0000e800ff067b82 */ /* 0x000ea20000000a00 */
[----:B0-----:R-:W-:-:S05]  /*0250*/  IMAD.WIDE R4, R2, 0x4, R4 ;  /* 0x0000000402047825 */ /* 0x001fca00078e0204 */
[----:B------:R-:W-:Y:S01]  /*0260*/  STG.E desc[UR4][R4.64], R9 ;  /* 0x0000000904007986 */ /* 0x000fe2000c101904 */
[----:B--2---:R-:W-:-:S04]  /*0270*/  IMAD.WIDE R2, R2, 0x4, R6 ;  /* 0x0000000402027825 */ /* 0x004fc800078e0206 */
[----:B-1----:R-:W-:-:S05]  /*0280*/  FMUL R7, R9, -UR6 ;  /* 0x8000000609077c20 */ /* 0x002fca0008400000 */
[----:B------:R-:W-:Y:S01]  /*0290*/  STG.E desc[UR4][R2.64], R7 ;  /* 0x0000000702007986 */ /* 0x000fe2000c101904 */
[----:B------:R-:W-:Y:S05]  /*02a0*/  EXIT ;  /* 0x000000000000794d */ /* 0x000fea0003800000 */
        .weak           $__internal_2_$__cuda_sm3x_div_rn_noftz_f32_slowpath
        .type           $__internal_2_$__cuda_sm3x_div_rn_noftz_f32_slowpath,@function
        .size           $__internal_2_$__cuda_sm3x_div_rn_noftz_f32_slowpath,(.L_x_200 - $__internal_2_$__cuda_sm3x_div_rn_noftz_f32_slowpath)
$__internal_2_$__cuda_sm3x_div_rn_noftz_f32_slowpath:
        /* <DEDUP_REMOVED lines=36> */
.L_x_74:
[----:B------:R-:W-:Y:S01]  /*04f0*/  LEA R3, R6, 0xc0800000, 0x17 ;  /* 0xc080000006037811 */ /* 0x000fe200078eb8ff */
[----:B------:R-:W-:Y:S01]  /*0500*/  VIADD R5, R5, 0xffffff81 ;  /* 0xffffff8105057836 */ /* 0x000fe20000000000 */
[----:B------:R-:W-:Y:S03]  /*0510*/  BSSY.RECONVERGENT B2, `(.L_x_79) ;  /* 0x0000035000027945 */ /* 0x000fe60003800200 */
[----:B------:R-:W-:Y:S01]  /*0520*/  IMAD.IADD R3, R8, 0x1, -R3 ;  /* 0x0000000108037824 */ /* 0x000fe200078e0a03 */
[C---:B------:R-:W-:Y:S01]  /*0530*/  IADD3 R6, PT, PT, R5.reuse, 0x7f, -R6 ;  /* 0x0000007f05067810 */ /* 0x040fe20007ffe806 */
[----:B------:R-:W-:Y:S02]  /*0540*/  IMAD R0, R5, -0x800000, R7 ;  /* 0xff80000005007824 */ /* 0x000fe400078e0207 */
[----:B------:R-:W0:Y:S01]  /*0550*/  MUFU.RCP R8, R3 ;  /* 0x0000000300087308 */ /* 0x000e220000001000 */
[----:B------:R-:W-:Y:S01]  /*0560*/  FADD.FTZ R11, -R3, -RZ ;  /* 0x800000ff030b7221 */ /* 0x000fe20000010100 */
[----:B------:R-:W-:-:S03]  /*0570*/  IMAD.IADD R6, R6, 0x1, R9 ;  /* 0x0000000106067824 */ /* 0x000fc600078e0209 */
        /* <DEDUP_REMOVED lines=42> */
.L_x_81:
[----:B------:R-:W-:-:S04]  /*0820*/  LOP3.LUT R0, R0, 0x80000000, RZ, 0xc0, !PT ;  /* 0x8000000000007812 */ /* 0x000fc800078ec0ff */
[----:B------:R-:W-:Y:S01]  /*0830*/  LOP3.LUT R0, R0, 0x7f800000, RZ, 0xfc, !PT ;  /* 0x7f80000000007812 */ /* 0x000fe200078efcff */
[----:B------:R-:W-:Y:S06]  /*0840*/  BRA `(.L_x_82) ;  /* 0x0000000000047947 */ /* 0x000fec0003800000 */
.L_x_80:
[----:B------:R-:W-:-:S07]  /*0850*/  IMAD R0, R6, 0x800000, R0 ;  /* 0x0080000006007824 */ /* 0x000fce00078e0200 */
.L_x_82:
[----:B------:R-:W-:Y:S05]  /*0860*/  BSYNC.RECONVERGENT B2 ;  /* 0x0000000000027941 */ /* 0x000fea0003800200 */
.L_x_79:
[----:B------:R-:W-:Y:S05]  /*0870*/  BRA `(.L_x_83) ;  /* 0x0000000000207947 */ /* 0x000fea0003800000 */
.L_x_78:
[----:B------:R-:W-:-:S04]  /*0880*/  LOP3.LUT R0, R8, 0x80000000, R7, 0x48, !PT ;  /* 0x8000000008007812 */ /* 0x000fc800078e4807 */
[----:B------:R-:W-:Y:S01]  /*0890*/  LOP3.LUT R0, R0, 0x7f800000, RZ, 0xfc, !PT ;  /* 0x7f80000000007812 */ /* 0x000fe200078efcff */
[----:B------:R-:W-:Y:S06]  /*08a0*/  BRA `(.L_x_83) ;  /* 0x0000000000147947 */ /* 0x000fec0003800000 */
.L_x_77:
[----:B------:R-:W-:Y:S01]  /*08b0*/  LOP3.LUT R0, R8, 0x80000000, R7, 0x48, !PT ;  /* 0x8000000008007812 */ /* 0x000fe200078e4807 */
[----:B------:R-:W-:Y:S06]  /*08c0*/  BRA `(.L_x_83) ;  /* 0x00000000000c7947 */ /* 0x000fec0003800000 */
.L_x_76:
[----:B------:R-:W0:Y:S01]  /*08d0*/  MUFU.RSQ R0, -QNAN ;  /* 0xffc0000000007908 */ /* 0x000e220000001400 */
[----:B------:R-:W-:Y:S05]  /*08e0*/  BRA `(.L_x_83) ;  /* 0x0000000000047947 */ /* 0x000fea0003800000 */
.L_x_75:
[----:B------:R-:W-:-:S07]  /*08f0*/  FADD.FTZ R0, R0, R3 ;  /* 0x0000000300007221 */ /* 0x000fce0000010000 */
.L_x_83:
[----:B------:R-:W-:Y:S05]  /*0900*/  BSYNC.RECONVERGENT B1 ;  /* 0x0000000000017941 */ /* 0x000fea0003800200 */
.L_x_73:
[----:B------:R-:W-:-:S04]  /*0910*/  IMAD.MOV.U32 R5, RZ, RZ, 0x0 ;  /* 0x00000000ff057424 */ /* 0x000fc800078e00ff */
[----:B0-----:R-:W-:Y:S05]  /*0920*/  RET.REL.NODEC R4 `(mse_loss_back) ;  /* 0xfffffff404b47950 */ /* 0x001fea0003c3ffff */
.L_x_84:
        /* <DEDUP_REMOVED lines=13> */
.L_x_200:


//--------------------- .text.mse_loss_kernel_only_c --------------------------
	.section	.text.mse_loss_kernel_only_c,"ax",@progbits
	.align	128
        .global         mse_loss_kernel_only_c
        .type           mse_loss_kernel_only_c,@function
        .size           mse_loss_kernel_only_c,(.L_x_201 - mse_loss_kernel_only_c)
        .other          mse_loss_kernel_only_c,@"STO_CUDA_ENTRY STV_DEFAULT"
mse_loss_kernel_only_c:
.text.mse_loss_kernel_only_c:
        /* <DEDUP_REMOVED lines=12> */
[----:B0-----:R-:W0:Y:S08]  /*00c0*/  LDC.64 R2, c[0x0][0x380] ;  /* 0x0000e000ff027b82 */ /* 0x001e300000000a00 */
[----:B------:R-:W1:Y:S01]  /*00d0*/  LDC.64 R4, c[0x0][0x388] ;  /* 0x0000e200ff047b82 */ /* 0x000e620000000a00 */
[----:B0-----:R-:W-:-:S06]  /*00e0*/  IMAD.WIDE R2, R7, 0x4, R2 ;  /* 0x0000000407027825 */ /* 0x001fcc00078e0202 */
[----:B------:R0:W2:Y:S01]  /*00f0*/  LDG.E R2, desc[UR4][R2.64] ;  /* 0x0000000402027981 */ /* 0x0000a2000c1e1900 */
[----:B-1----:R-:W-:-:S06]  /*0100*/  IMAD.WIDE R4, R7, 0x4, R4 ;  /* 0x0000000407047825 */ /* 0x002fcc00078e0204 */
[----:B------:R-:W2:Y:S01]  /*0110*/  LDG.E R5, desc[UR4][R4.64] ;  /* 0x0000000404057981 */ /* 0x000ea2000c1e1900 */
[----:B0-----:R-:W-:-:S04]  /*0120*/  I2FP.F32.S32 R3, UR6 ;  /* 0x0000000600037c45 */ /* 0x001fc80008201400 */
[----:B------:R-:W0:Y:S01]  /*0130*/  MUFU.RCP R6, R3 ;  /* 0x0000000300067308 */ /* 0x000e220000001000 */
[----:B------:R-:W-:Y:S01]  /*0140*/  BSSY.RECONVERGENT B0, `(.L_x_85) ;  /* 0x000000c000007945 */ /* 0x000fe20003800200 */
[----:B0-----:R-:W-:-:S04]  /*0150*/  FFMA R7, -R3, R6, 1 ;  /* 0x3f80000003077423 */ /* 0x001fc80000000106 */
[----:B------:R-:W-:Y:S01]  /*0160*/  FFMA R7, R6, R7, R6 ;  /* 0x0000000706077223 */ /* 0x000fe20000000006 */
[----:B--2---:R-:W-:-:S04]  /*0170*/  FADD R0, R2, -R5 ;  /* 0x8000000502007221 */ /* 0x004fc80000000000 */
[----:B------:R-:W-:-:S04]  /*0180*/  FMUL R0, R0, R0 ;  /* 0x0000000000007220 */ /* 0x000fc80000400000 */
[----:B------:R-:W0:Y:S01]  /*0190*/  FCHK P0, R0, R3 ;  /* 0x0000000300007302 */ /* 0x000e220000000000 */
[----:B------:R-:W-:-:S04]  /*01a0*/  FFMA R6, R0, R7, RZ ;  /* 0x0000000700067223 */ /* 0x000fc800000000ff */
[----:B------:R-:W-:-:S04]  /*01b0*/  FFMA R8, -R3, R6, R0 ;  /* 0x0000000603087223 */ /* 0x000fc80000000100 */
[----:B------:R-:W-:Y:S01]  /*01c0*/  FFMA R6, R7, R8, R6 ;  /* 0x0000000807067223 */ /* 0x000fe20000000006 */
[----:B0-----:R-:W-:Y:S06]  /*01d0*/  @!P0 BRA `(.L_x_86) ;  /* 0x0000000000088947 */ /* 0x001fec0003800000 */
[----:B------:R-:W-:-:S07]  /*01e0*/  MOV R2, 0x200 ;  /* 0x0000020000027802 */ /* 0x000fce0000000f00 */
[----:B------:R-:W-:Y:S05]  /*01f0*/  CALL.REL.NOINC `($__internal_3_$__cuda_sm3x_div_rn_noftz_f32_slowpath) ;  /* 0x0000000000187944 */ /* 0x000fea0003c00000 */
.L_x_86:
[----:B------:R-:W-:Y:S05]  /*0200*/  BSYNC.RECONVERGENT B0 ;  /* 0x0000000000007941 */ /* 0x000fea0003800200 */
.L_x_85:
[----:B------:R-:W0:Y:S01]  /*0210*/  LDC.64 R2, c[0x0][0x390] ;  /* 0x0000e400ff027b82 */ /* 0x000e220000000a00 */
[----:B------:R-:W1:Y:S02]  /*0220*/  LDCU UR6, c[0x0][0x398] ;  /* 0x00007300ff0677ac */ /* 0x000e640008000800 */
[----:B-1----:R-:W-:-:S05]  /*0230*/  FMUL R5, R6, UR6 ;  /* 0x0000000606057c20 */ /* 0x002fca0008400000 */
[----:B0-----:R-:W-:Y:S01]  /*0240*/  REDG.E.ADD.F32.FTZ.RN.STRONG.GPU desc[UR4][R2.64], R5 ;  /* 0x00000005020079a6 */ /* 0x001fe2000c12f304 */
[----:B------:R-:W-:Y:S05]  /*0250*/  EXIT ;  /* 0x000000000000794d */ /* 0x000fea0003800000 */
        .weak           $__internal_3_$__cuda_sm3x_div_rn_noftz_f32_slowpath
        .type           $__internal_3_$__cuda_sm3x_div_rn_noftz_f32_slowpath,@function
        .size           $__internal_3_$__cuda_sm3x_div_rn_noftz_f32_slowpath,(.L_x_201 - $__internal_3_$__cuda_sm3x_div_rn_noftz_f32_slowpath)
$__internal_3_$__cuda_sm3x_div_rn_noftz_f32_slowpath:
        /* <DEDUP_REMOVED lines=36> */
.L_x_88:
        /* <DEDUP_REMOVED lines=29> */
[-CC-:B------:R-:W-:Y:S01]  /*0670*/  FFMA.RZ R0, R10, R6.reuse, R11.reuse ;  /* 0x000000060a007223 */ /* 0x180fe2000000c00b */
[----:B------:R-:W-:Y:S02]  /*0680*/  VIADD R7, R8, 0x20 ;  /* 0x0000002008077836 */ /* 0x000fe40000000000 */
[-CC-:B------:R-:W-:Y:S01]  /*0690*/  FFMA.RM R5, R10, R6.reuse, R11.reuse ;  /* 0x000000060a057223 */ /* 0x180fe2000000400b */
[----:B------:R-:W-:Y:S02]  /*06a0*/  ISETP.NE.AND P2, PT, R8, RZ, PT ;  /* 0x000000ff0800720c */ /* 0x000fe40003f45270 */
[----:B------:R-:W-:Y:S01]  /*06b0*/  LOP3.LUT R4, R0, 0x7fffff, RZ, 0xc0, !PT ;  /* 0x007fffff00047812 */ /* 0x000fe200078ec0ff */
[----:B------:R-:W-:Y:S01]  /*06c0*/  FFMA.RP R0, R10, R6, R11 ;  /* 0x000000060a007223 */ /* 0x000fe2000000800b */
[----:B------:R-:W-:Y:S01]  /*06d0*/  IMAD.MOV R6, RZ, RZ, -R8 ;  /* 0x000000ffff067224 */ /* 0x000fe200078e0a08 */
[----:B------:R-:W-:Y:S02]  /*06e0*/  ISETP.NE.AND P1, PT, R8, RZ, PT ;  /* 0x000000ff0800720c */ /* 0x000fe40003f25270 */
[----:B------:R-:W-:-:S02]  /*06f0*/  LOP3.LUT R4, R4, 0x800000, RZ, 0xfc, !PT ;  /* 0x0080000004047812 */ /* 0x000fc400078efcff */
[----:B------:R-:W-:Y:S02]  /*0700*/  FSETP.NEU.FTZ.AND P0, PT, R0, R5, PT ;  /* 0x000000050000720b */ /* 0x000fe40003f1d000 */
[----:B------:R-:W-:Y:S02]  /*0710*/  SHF.L.U32 R7, R4, R7, RZ ;  /* 0x0000000704077219 */ /* 0x000fe400000006ff */
[----:B------:R-:W-:Y:S02]  /*0720*/  SEL R5, R6, RZ, P2 ;  /* 0x000000ff06057207 */ /* 0x000fe40001000000 */
[----:B------:R-:W-:Y:S02]  /*0730*/  ISETP.NE.AND P1, PT, R7, RZ, P1 ;  /* 0x000000ff0700720c */ /* 0x000fe40000f25270 */
[----:B------:R-:W-:Y:S02]  /*0740*/  SHF.R.U32.HI R5, RZ, R5, R4 ;  /* 0x00000005ff057219 */ /* 0x000fe40000011604 */
[----:B------:R-:W-:-:S02]  /*0750*/  PLOP3.LUT P0, PT, P0, P1, PT, 0xf8, 0x8f ;  /* 0x00000000008f781c */ /* 0x000fc40000703f70 */
[----:B------:R-:W-:Y:S02]  /*0760*/  SHF.R.U32.HI R7, RZ, 0x1, R5 ;  /* 0x00000001ff077819 */ /* 0x000fe40000011605 */
[----:B------:R-:W-:-:S04]  /*0770*/  SEL R0, RZ, 0x1, !P0 ;  /* 0x00000001ff007807 */ /* 0x000fc80004000000 */
[----:B------:R-:W-:-:S04]  /*0780*/  LOP3.LUT R0, R0, 0x1, R7, 0xf8, !PT ;  /* 0x0000000100007812 */ /* 0x000fc800078ef807 */
[----:B------:R-:W-:-:S05]  /*0790*/  LOP3.LUT R0, R0, R5, RZ, 0xc0, !PT ;  /* 0x0000000500007212 */ /* 0x000fca00078ec0ff */
[----:B------:R-:W-:-:S05]  /*07a0*/  IMAD.IADD R0, R7, 0x1, R0 ;  /* 0x0000000107007824 */ /* 0x000fca00078e0200 */
[----:B------:R-:W-:Y:S01]  /*07b0*/  LOP3.LUT R3, R0, R3, RZ, 0xfc, !PT ;  /* 0x0000000300037212 */ /* 0x000fe200078efcff */
[----:B------:R-:W-:Y:S06]  /*07c0*/  BRA `(.L_x_96) ;  /* 0x0000000000107947 */ /* 0x000fec0003800000 */
.L_x_95:
[----:B------:R-:W-:-:S04]  /*07d0*/  LOP3.LUT R3, R3, 0x80000000, RZ, 0xc0, !PT ;  /* 0x8000000003037812 */ /* 0x000fc800078ec0ff */
[----:B------:R-:W-:Y:S01]  /*07e0*/  LOP3.LUT R3, R3, 0x7f800000, RZ, 0xfc, !PT ;  /* 0x7f80000003037812 */ /* 0x000fe200078efcff */
[----:B------:R-:W-:Y:S06]  /*07f0*/  BRA `(.L_x_96) ;  /* 0x0000000000047947 */ /* 0x000fec0003800000 */
.L_x_94:
[----:B------:R-:W-:-:S07]  /*0800*/  IMAD R3, R5, 0x800000, R3 ;  /* 0x0080000005037824 */ /* 0x000fce00078e0203 */
.L_x_96:
[----:B------:R-:W-:Y:S05]  /*0810*/  BSYNC.RECONVERGENT B2 ;  /* 0x0000000000027941 */ /* 0x000fea0003800200 */
.L_x_93:
[----:B------:R-:W-:Y:S05]  /*0820*/  BRA `(.L_x_97) ;  /* 0x0000000000207947 */ /* 0x000fea0003800000 */
.L_x_92:
[----:B------:R-:W-:-:S04]  /*0830*/  LOP3.LUT R3, R7, 0x80000000, R6, 0x48, !PT ;  /* 0x8000000007037812 */ /* 0x000fc800078e4806 */
[----:B------:R-:W-:Y:S01]  /*0840*/  LOP3.LUT R3, R3, 0x7f800000, RZ, 0xfc, !PT ;  /* 0x7f80000003037812 */ /* 0x000fe200078efcff */
[----:B------:R-:W-:Y:S06]  /*0850*/  BRA `(.L_x_97) ;  /* 0x0000000000147947 */ /* 0x000fec0003800000 */
.L_x_91:
[----:B------:R-:W-:Y:S01]  /*0860*/  LOP3.LUT R3, R7, 0x80000000, R6, 0x48, !PT ;  /* 0x8000000007037812 */ /* 0x000fe200078e4806 */
[----:B------:R-:W-:Y:S06]  /*0870*/  BRA `(.L_x_97) ;  /* 0x00000000000c7947 */ /* 0x000fec0003800000 */
.L_x_90:
[----:B------:R-:W0:Y:S01]  /*0880*/  MUFU.RSQ R3, -QNAN ;  /* 0xffc0000000037908 */ /* 0x000e220000001400 */
[----:B------:R-:W-:Y:S05]  /*0890*/  BRA `(.L_x_97) ;  /* 0x0000000000047947 */ /* 0x000fea0003800000 */
.L_x_89:
[----:B------:R-:W-:-:S07]  /*08a0*/  FADD.FTZ R3, R0, R3 ;  /* 0x0000000300037221 */ /* 0x000fce0000010000 */
.L_x_97:
[----:B------:R-:W-:Y:S05]  /*08b0*/  BSYNC.RECONVERGENT B1 ;  /* 0x0000000000017941 */ /* 0x000fea0003800200 */
.L_x_87:
[----:B0-----:R-:W-:Y:S02]  /*08c0*/  IMAD.MOV.U32 R6, RZ, RZ, R3 ;  /* 0x000000ffff067224 */ /* 0x001fe400078e0003 */
[----:B------:R-:W-:-:S04]  /*08d0*/  IMAD.MOV.U32 R3, RZ, RZ, 0x0 ;  /* 0x00000000ff037424 */ /* 0x000fc800078e00ff */
[----:B------:R-:W-:Y:S05]  /*08e0*/  RET.REL.NODEC R2 `(mse_loss_kernel_only_c) ;  /* 0xfffffff402c47950 */ /* 0x000fea0003c3ffff */
.L_x_98:
        /* <DEDUP_REMOVED lines=9> */
.L_x_201:


//--------------------- .text.mse_loss_kernel     --------------------------
	.section	.text.mse_loss_kernel,"ax",@progbits
	.align	128
        .global         mse_loss_kernel
        .type           mse_loss_kernel,@function
        .size           mse_loss_kernel,(.L_x_202 - mse_loss_kernel)
        .other          mse_loss_kernel,@"STO_CUDA_ENTRY STV_DEFAULT"
mse_loss_kernel:
.text.mse_loss_kernel:
        /* <DEDUP_REMOVED lines=31> */
[----:B------:R-:W-:Y:S05]  /*01f0*/  CALL.REL.NOINC `($__internal_4_$__cuda_sm3x_div_rn_noftz_f32_slowpath) ;  /* 0x0000000000187944 */ /* 0x000fea0003c00000 */
.L_x_100:
[----:B------:R-:W-:Y:S05]  /*0200*/  BSYNC.RECONVERGENT B0 ;  /* 0x0000000000007941 */ /* 0x000fea0003800200 */
.L_x_99:
[----:B------:R-:W0:Y:S01]  /*0210*/  LDC.64 R2, c[0x0][0x390] ;  /* 0x0000e400ff027b82 */ /* 0x000e220000000a00 */
[----:B------:R-:W1:Y:S02]  /*0220*/  LDCU UR6, c[0x0][0x398] ;  /* 0x00007300ff0677ac */ /* 0x000e640008000800 */
[----:B-1----:R-:W-:-:S05]  /*0230*/  FFMA R5, R6, UR6, R6 ;  /* 0x0000000606057c23 */ /* 0x002fca0008000006 */
[----:B0-----:R-:W-:Y:S01]  /*0240*/  REDG.E.ADD.F32.FTZ.RN.STRONG.GPU desc[UR4][R2.64], R5 ;  /* 0x00000005020079a6 */ /* 0x001fe2000c12f304 */
[----:B------:R-:W-:Y:S05]  /*0250*/  EXIT ;  /* 0x000000000000794d */ /* 0x000fea0003800000 */
        .weak           $__internal_4_$__cuda_sm3x_div_rn_noftz_f32_slowpath
        .type           $__internal_4_$__cuda_sm3x_div_rn_noftz_f32_slowpath,@function
        .size           $__internal_4_$__cuda_sm3x_div_rn_noftz_f32_slowpath,(.L_x_202 - $__internal_4_$__cuda_sm3x_div_rn_noftz_f32_slowpath)
$__internal_4_$__cuda_sm3x_div_rn_noftz_f32_slowpath:
        /* <DEDUP_REMOVED lines=36> */
.L_x_102:
        /* <DEDUP_REMOVED lines=51> */
.L_x_109:
[----:B------:R-:W-:-:S04]  /*07d0*/  LOP3.LUT R3, R3, 0x80000000, RZ, 0xc0, !PT ;  /* 0x8000000003037812 */ /* 0x000fc800078ec0ff */
[----:B------:R-:W-:Y:S01]  /*07e0*/  LOP3.LUT R3, R3, 0x7f800000, RZ, 0xfc, !PT ;  /* 0x7f80000003037812 */ /* 0x000fe200078efcff */
[----:B------:R-:W-:Y:S06]  /*07f0*/  BRA `(.L_x_110) ;  /* 0x0000000000047947 */ /* 0x000fec0003800000 */
.L_x_108:
[----:B------:R-:W-:-:S07]  /*0800*/  IMAD R3, R5, 0x800000, R3 ;  /* 0x0080000005037824 */ /* 0x000fce00078e0203 */
.L_x_110:
[----:B------:R-:W-:Y:S05]  /*0810*/  BSYNC.RECONVERGENT B2 ;  /* 0x0000000000027941 */ /* 0x000fea0003800200 */
.L_x_107:
[----:B------:R-:W-:Y:S05]  /*0820*/  BRA `(.L_x_111) ;  /* 0x0000000000207947 */ /* 0x000fea0003800000 */
.L_x_106:
[----:B------:R-:W-:-:S04]  /*0830*/  LOP3.LUT R3, R7, 0x80000000, R6, 0x48, !PT ;  /* 0x8000000007037812 */ /* 0x000fc800078e4806 */
[----:B------:R-:W-:Y:S01]  /*0840*/  LOP3.LUT R3, R3, 0x7f800000, RZ, 0xfc, !PT ;  /* 0x7f80000003037812 */ /* 0x000fe200078efcff */
[----:B------:R-:W-:Y:S06]  /*0850*/  BRA `(.L_x_111) ;  /* 0x0000000000147947 */ /* 0x000fec0003800000 */
.L_x_105:
[----:B------:R-:W-:Y:S01]  /*0860*/  LOP3.LUT R3, R7, 0x80000000, R6, 0x48, !PT ;  /* 0x8000000007037812 */ /* 0x000fe200078e4806 */
[----:B------:R-:W-:Y:S06]  /*0870*/  BRA `(.L_x_111) ;  /* 0x00000000000c7947 */ /* 0x000fec0003800000 */
.L_x_104:
[----:B------:R-:W0:Y:S01]  /*0880*/  MUFU.RSQ R3, -QNAN ;  /* 0xffc0000000037908 */ /* 0x000e220000001400 */
[----:B------:R-:W-:Y:S05]  /*0890*/  BRA `(.L_x_111) ;  /* 0x0000000000047947 */ /* 0x000fea0003800000 */
.L_x_103:
[----:B------:R-:W-:-:S07]  /*08a0*/  FADD.FTZ R3, R0, R3 ;  /* 0x0000000300037221 */ /* 0x000fce0000010000 */
.L_x_111:
[----:B------:R-:W-:Y:S05]  /*08b0*/  BSYNC.RECONVERGENT B1 ;  /* 0x0000000000017941 */ /* 0x000fea0003800200 */
.L_x_101:
[----:B0-----:R-:W-:Y:S02]  /*08c0*/  IMAD.MOV.U32 R6, RZ, RZ, R3 ;  /* 0x000000ffff067224 */ /* 0x001fe400078e0003 */
[----:B------:R-:W-:-:S04]  /*08d0*/  IMAD.MOV.U32 R3, RZ, RZ, 0x0 ;  /* 0x00000000ff037424 */ /* 0x000fc800078e00ff */
[----:B------:R-:W-:Y:S05]  /*08e0*/  RET.REL.NODEC R2 `(mse_loss_kernel) ;  /* 0xfffffff402c47950 */ /* 0x000fea0003c3ffff */
.L_x_112:
        /* <DEDUP_REMOVED lines=9> */
.L_x_202:


//--------------------- .text.mean_kernel         --------------------------
	.section	.text.mean_kernel,"ax",@progbits
	.align	128
        .global         mean_kernel
        .type           mean_kernel,@function
        .size           mean_kernel,(.L_x_219 - mean_kernel)
        .other          mean_kernel,@"STO_CUDA_ENTRY STV_DEFAULT"
mean_kernel:
.text.mean_kernel:
        /* <DEDUP_REMOVED lines=13> */
[----:B0-----:R-:W-:-:S06]  /*00d0*/  IMAD.WIDE R2, R5, 0x4, R2 ;  /* 0x0000000405027825 */ /* 0x001fcc00078e0202 */
[----:B------:R-:W0:Y:S01]  /*00e0*/  LDC.64 R4, c[0x0][0x388] ;  /* 0x0000e200ff047b82 */ /* 0x000e220000000a00 */
[----:B-1----:R-:W2:Y:S02]  /*00f0*/  LDG.E R2, desc[UR6][R2.64] ;  /* 0x0000000602027981 */ /* 0x002ea4000c1e1900 */
[----:B--2---:R-:W0:Y:S02]  /*0100*/  F2I.TRUNC.NTZ R7, R2 ;  /* 0x0000000200077305 */ /* 0x004e24000020f100 */
[----:B0-----:R-:W-:-:S05]  /*0110*/  IMAD.WIDE R4, R7, 0x4, R4 ;  /* 0x0000000407047825 */ /* 0x001fca00078e0204 */
[----:B------:R-:W2:Y:S01]  /*0120*/  LDG.E R7, desc[UR6][R4.64] ;  /* 0x0000000604077981 */ /* 0x000ea2000c1e1900 */
[----:B------:R-:W-:-:S04]  /*0130*/  UIADD3 UR4, UPT, UPT, UR8, 0x1, URZ ;  /* 0x0000000108047890 */ /* 0x000fc8000fffe0ff */
[----:B------:R-:W-:-:S04]  /*0140*/  UISETP.GE.U32.AND UP0, UPT, UR4, 0x3, UPT ;  /* 0x000000030400788c */ /* 0x000fc8000bf06070 */
[----:B------:R-:W-:-:S06]  /*0150*/  USEL UR4, UR8, URZ, !UP0 ;  /* 0x000000ff08047287 */ /* 0x000fcc000c000000 */
[----:B------:R-:W-:-:S05]  /*0160*/  I2FP.F32.S32 R0, UR4 ;  /* 0x0000000400007c45 */ /* 0x000fca0008201400 */
[----:B--2---:R-:W-:-:S05]  /*0170*/  FADD R7, R0, R7 ;  /* 0x0000000700077221 */ /* 0x004fca0000000000 */
[----:B------:R-:W-:Y:S01]  /*0180*/  STG.E desc[UR6][R4.64], R7 ;  /* 0x0000000704007986 */ /* 0x000fe2000c101906 */
[----:B------:R-:W-:Y:S05]  /*0190*/  EXIT ;  /* 0x000000000000794d */ /* 0x000fea0003800000 */
.L_x_113:
        /* <DEDUP_REMOVED lines=14> */
.L_x_219:


//--------------------- .text.argmin              --------------------------
	.section	.text.argmin,"ax",@progbits
	.align	128
        .global         argmin
        .type           argmin,@function
        .size           argmin,(.L_x_220 - argmin)
        .other          argmin,@"STO_CUDA_ENTRY STV_DEFAULT"
argmin:
.text.argmin:
        /* <DEDUP_REMOVED lines=11> */
[----:B------:R-:W0:Y:S01]  /*00b0*/  LDCU UR6, c[0x0][0x394] ;  /* 0x00007280ff0677ac */ /* 0x000e220008000800 */
[----:B------:R-:W-:Y:S01]  /*00c0*/  IMAD.MOV.U32 R5, RZ, RZ, RZ ;  /* 0x000000ffff057224 */ /* 0x000fe200078e00ff */
[----:B------:R-:W1:Y:S01]  /*00d0*/  LDCU.64 UR10, c[0x0][0x358] ;  /* 0x00006b00ff0a77ac */ /* 0x000e620008000a00 */
[----:B0-----:R-:W-:-:S09]  /*00e0*/  UISETP.GE.AND UP0, UPT, UR6, 0x1, UPT ;  /* 0x000000010600788c */ /* 0x001fd2000bf06270 */
[----:B-1----:R-:W-:Y:S05]  /*00f0*/  BRA.U !UP0, `(.L_x_114) ;  /* 0x0000000908a07547 */ /* 0x002fea000b800000 */
[----:B------:R-:W-:Y:S02]  /*0100*/  UISETP.GE.U32.AND UP1, UPT, UR6, 0x10, UPT ;  /* 0x000000100600788c */ /* 0x000fe4000bf26070 */
[----:B------:R-:W-:Y:S01]  /*0110*/  IMAD R7, R0, UR6, RZ ;  /* 0x0000000600077c24 */ /* 0x000fe2000f8e02ff */
[----:B------:R-:W-:Y:S01]  /*0120*/  ULOP3.LUT UR7, UR6, 0xf, URZ, 0xc0, !UPT ;  /* 0x0000000f06077892 */ /* 0x000fe2000f8ec0ff */
[----:B------:R-:W-:Y:S01]  /*0130*/  IMAD.MOV.U32 R6, RZ, RZ, 0x7f7fffff ;  /* 0x7f7fffffff067424 */ /* 0x000fe200078e00ff */
[----:B------:R-:W-:Y:S02]  /*0140*/  CS2R R4, SRZ ;  /* 0x0000000000047805 */ /* 0x000fe4000001ff00 */
[----:B------:R-:W-:Y:S02]  /*0150*/  UISETP.NE.AND UP0, UPT, UR7, URZ, UPT ;  /* 0x000000ff0700728c */ /* 0x000fe4000bf05270 */
[----:B------:R-:W-:Y:S09]  /*0160*/  BRA.U !UP1, `(.L_x_115) ;  /* 0x0000000509407547 */ /* 0x000ff2000b800000 */
[----:B------:R-:W0:Y:S01]  /*0170*/  LDCU.64 UR4, c[0x0][0x380] ;  /* 0x00007000ff0477ac */ /* 0x000e220008000a00 */
[----:B------:R-:W-:Y:S02]  /*0180*/  IMAD.MOV.U32 R6, RZ, RZ, 0x7f7fffff ;  /* 0x7f7fffffff067424 */ /* 0x000fe400078e00ff */
[----:B------:R-:W-:Y:S01]  /*0190*/  IMAD.MOV.U32 R8, RZ, RZ, RZ ;  /* 0x000000ffff087224 */ /* 0x000fe200078e00ff */
[----:B------:R-:W-:Y:S01]  /*01a0*/  ULOP3.LUT UR8, UR6, 0x7ffffff0, URZ, 0xc0, !UPT ;  /* 0x7ffffff006087892 */ /* 0x000fe2000f8ec0ff */
[----:B------:R-:W-:Y:S02]  /*01b0*/  IMAD.MOV.U32 R9, RZ, RZ, R7 ;  /* 0x000000ffff097224 */ /* 0x000fe400078e0007 */
[----:B------:R-:W-:-:S03]  /*01c0*/  IMAD.MOV.U32 R5, RZ, RZ, RZ ;  /* 0x000000ffff057224 */ /* 0x000fc600078e00ff */
[----:B------:R-:W-:Y:S01]  /*01d0*/  IMAD.U32 R4, RZ, RZ, UR8 ;  /* 0x00000008ff047e24 */ /* 0x000fe2000f8e00ff */
[----:B0-----:R-:W-:-:S04]  /*01e0*/  UIADD3 UR4, UP1, UPT, UR4, 0x20, URZ ;  /* 0x0000002004047890 */ /* 0x001fc8000ff3e0ff */
[----:B------:R-:W-:-:S12]  /*01f0*/  UIADD3.X UR5, UPT, UPT, URZ, UR5, URZ, UP1, !UPT ;  /* 0x00000005ff057290 */ /* 0x000fd80008ffe4ff */
.L_x_116:
[----:B------:R-:W-:Y:S02]  /*0200*/  IMAD.U32 R2, RZ, RZ, UR4 ;  /* 0x00000004ff027e24 */ /* 0x000fe4000f8e00ff */
[----:B------:R-:W-:Y:S02]  /*0210*/  IMAD.U32 R3, RZ, RZ, UR5 ;  /* 0x00000005ff037e24 */ /* 0x000fe4000f8e00ff */
[----:B------:R-:W-:-:S05]  /*0220*/  IMAD.WIDE R2, R9, 0x4, R2 ;  /* 0x0000000409027825 */ /* 0x000fca00078e0202 */
[----:B------:R-:W2:Y:S04]  /*0230*/  LDG.E R21, desc[UR10][R2.64+-0x20] ;  /* 0xffffe00a02157981 */ /* 0x000ea8000c1e1900 */
[----:B------:R-:W3:Y:S04]  /*0240*/  LDG.E R23, desc[UR10][R2.64+-0x1c] ;  /* 0xffffe40a02177981 */ /* 0x000ee8000c1e1900 */
[----:B------:R-:W4:Y:S04]  /*0250*/  LDG.E R25, desc[UR10][R2.64+-0x18] ;  /* 0xffffe80a02197981 */ /* 0x000f28000c1e1900 */
[----:B------:R-:W5:Y:S04]  /*0260*/  LDG.E R27, desc[UR10][R2.64+-0x14] ;  /* 0xffffec0a021b7981 */ /* 0x000f68000c1e1900 */
        /* <DEDUP_REMOVED lines=11> */
[----:B------:R-:W5:Y:S01]  /*0320*/  LDG.E R20, desc[UR10][R2.64+0x1c] ;  /* 0x00001c0a02147981 */ /* 0x000f62000c1e1900 */
[----:B------:R-:W-:Y:S01]  /*0330*/  VIADD R9, R9, 0x10 ;  /* 0x0000001009097836 */ /* 0x000fe20000000000 */
[----:B--2---:R-:W-:-:S04]  /*0340*/  FSETP.GT.AND P3, PT, R6, R21, PT ;  /* 0x000000150600720b */ /* 0x004fc80003f64000 */
[----:B------:R-:W-:Y:S02]  /*0350*/  FSEL R6, R21, R6, P3 ;  /* 0x0000000615067208 */ /* 0x000fe40001800000 */
[----:B------:R-:W-:Y:S02]  /*0360*/  SEL R5, R8, R5, P3 ;  /* 0x0000000508057207 */ /* 0x000fe40001800000 */
[----:B---3--:R-:W-:-:S04]  /*0370*/  FSETP.GT.AND P4, PT, R6, R23, PT ;  /* 0x000000170600720b */ /* 0x008fc80003f84000 */
[----:B------:R-:W-:-:S04]  /*0380*/  FSEL R6, R23, R6, P4 ;  /* 0x0000000617067208 */ /* 0x000fc80002000000 */
[----:B----4-:R-:W-:-:S04]  /*0390*/  FSETP.GT.AND P5, PT, R6, R25, PT ;  /* 0x000000190600720b */ /* 0x010fc80003fa4000 */
[----:B------:R-:W-:Y:S01]  /*03a0*/  FSEL R6, R25, R6, P5 ;  /* 0x0000000619067208 */ /* 0x000fe20002800000 */
[----:B------:R-:W-:-:S03]  /*03b0*/  @P4 VIADD R5, R8, 0x1 ;  /* 0x0000000108054836 */ /* 0x000fc60000000000 */
[----:B-----5:R-:W-:-:S04]  /*03c0*/  FSETP.GT.AND P6, PT, R6, R27, PT ;  /* 0x0000001b0600720b */ /* 0x020fc80003fc4000 */
[----:B------:R-:W-:Y:S01]  /*03d0*/  FSEL R6, R27, R6, P6 ;  /* 0x000000061b067208 */ /* 0x000fe20003000000 */
[----:B------:R-:W-:-:S03]  /*03e0*/  @P5 VIADD R5, R8, 0x2 ;  /* 0x0000000208055836 */ /* 0x000fc60000000000 */
[----:B------:R-:W-:-:S04]  /*03f0*/  FSETP.GT.AND P0, PT, R6, R29, PT ;  /* 0x0000001d0600720b */ /* 0x000fc80003f04000 */
        /* <DEDUP_REMOVED lines=34> */
[----:B------:R-:W-:-:S08]  /*0620*/  @P3 VIADD R5, R8, 0xe ;  /* 0x0000000e08053836 */ /* 0x000fd00000000000 */
[C---:B------:R-:W-:Y:S02]  /*0630*/  @P0 VIADD R5, R8.reuse, 0xf ;  /* 0x0000000f08050836 */ /* 0x040fe40000000000 */
[----:B------:R-:W-:-:S05]  /*0640*/  VIADD R8, R8, 0x10 ;  /* 0x0000001008087836 */ /* 0x000fca0000000000 */
[----:B------:R-:W-:-:S13]  /*0650*/  ISETP.NE.AND P1, PT, R8, R4, PT ;  /* 0x000000040800720c */ /* 0x000fda0003f25270 */
[----:B------:R-:W-:Y:S05]  /*0660*/  @P1 BRA `(.L_x_116) ;  /* 0xfffffff800e41947 */ /* 0x000fea000383ffff */
.L_x_115:
[----:B------:R-:W-:Y:S05]  /*0670*/  BRA.U !UP0, `(.L_x_117) ;  /* 0x00000005083c7547 */ /* 0x000fea000b800000 */
[----:B------:R-:W-:Y:S02]  /*0680*/  UISETP.GE.U32.AND UP0, UPT, UR7, 0x8, UPT ;  /* 0x000000080700788c */ /* 0x000fe4000bf06070 */
[----:B------:R-:W-:-:S04]  /*0690*/  ULOP3.LUT UR5, UR6, 0x7, URZ, 0xc0, !UPT ;  /* 0x0000000706057892 */ /* 0x000fc8000f8ec0ff */
[----:B------:R-:W-:-:S03]  /*06a0*/  UISETP.NE.AND UP1, UPT, UR5, URZ, UPT ;  /* 0x000000ff0500728c */ /* 0x000fc6000bf25270 */
[----:B------:R-:W-:Y:S08]  /*06b0*/  BRA.U !UP0, `(.L_x_118) ;  /* 0x0000000108907547 */ /* 0x000ff0000b800000 */
[----:B------:R-:W0:Y:S01]  /*06c0*/  LDC.64 R2, c[0x0][0x380] ;  /* 0x0000e000ff027b82 */ /* 0x000e220000000a00 */
[----:B------:R-:W-:-:S04]  /*06d0*/  IMAD.IADD R9, R7, 0x1, R4 ;  /* 0x0000000107097824 */ /* 0x000fc800078e0204 */
[----:B0-----:R-:W-:-:S05]  /*06e0*/  IMAD.WIDE R2, R9, 0x4, R2 ;  /* 0x0000000409027825 */ /* 0x001fca00078e0202 */
[----:B------:R-:W2:Y:S04]  /*06f0*/  LDG.E R9, desc[UR10][R2.64] ;  /* 0x0000000a02097981 */ /* 0x000ea8000c1e1900 */
[----:B------:R-:W3:Y:S04]  /*0700*/  LDG.E R11, desc[UR10][R2.64+0x4] ;  /* 0x0000040a020b7981 */ /* 0x000ee8000c1e1900 */
[----:B------:R-:W4:Y:S04]  /*0710*/  LDG.E R13, desc[UR10][R2.64+0x8] ;  /* 0x0000080a020d7981 */ /* 0x000f28000c1e1900 */
[----:B------:R-:W5:Y:S04]  /*0720*/  LDG.E R15, desc[UR10][R2.64+0xc] ;  /* 0x00000c0a020f7981 */ /* 0x000f68000c1e1900 */
[----:B------:R-:W5:Y:S04]  /*0730*/  LDG.E R17, desc[UR10][R2.64+0x10] ;  /* 0x0000100a02117981 */ /* 0x000f68000c1e1900 */
[----:B------:R-:W5:Y:S04]  /*0740*/  LDG.E R19, desc[UR10][R2.64+0x14] ;  /* 0x0000140a02137981 */ /* 0x000f68000c1e1900 */
[----:B------:R-:W5:Y:S04]  /*0750*/  LDG.E R21, desc[UR10][R2.64+0x18] ;  /* 0x0000180a02157981 */ /* 0x000f68000c1e1900 */
[----:B------:R-:W5:Y:S01]  /*0760*/  LDG.E R23, desc[UR10][R2.64+0x1c] ;  /* 0x00001c0a02177981 */ /* 0x000f62000c1e1900 */
        /* <DEDUP_REMOVED lines=24> */
[----:B------:R-:W-:-:S07]  /*08f0*/  VIADD R4, R4, 0x8 ;  /* 0x0000000804047836 */ /* 0x000fce0000000000 */
.L_x_118:
        /* <DEDUP_REMOVED lines=22> */
[----:B------:R-:W-:-:S08]  /*0a60*/  @P2 VIADD R5, R4, 0x2 ;  /* 0x0000000204052836 */ /* 0x000fd00000000000 */
[C---:B------:R-:W-:Y:S02]  /*0a70*/  @P3 VIADD R5, R4.reuse, 0x3 ;  /* 0x0000000304053836 */ /* 0x040fe40000000000 */
[----:B------:R-:W-:-:S07]  /*0a80*/  VIADD R4, R4, 0x4 ;  /* 0x0000000404047836 */ /* 0x000fce0000000000 */
.L_x_119:
[----:B------:R-:W-:Y:S05]  /*0a90*/  BRA.U !UP1, `(.L_x_117) ;  /* 0x0000000109347547 */ /* 0x000fea000b800000 */
[----:B------:R-:W0:Y:S01]  /*0aa0*/  LDC.64 R8, c[0x0][0x380] ;  /* 0x0000e000ff087b82 */ /* 0x000e220000000a00 */
[----:B------:R-:W-:Y:S01]  /*0ab0*/  IMAD.IADD R7, R7, 0x1, R4 ;  /* 0x0000000107077824 */ /* 0x000fe200078e0204 */
[----:B------:R-:W-:-:S12]  /*0ac0*/  UIADD3 UR4, UPT, UPT, -UR4, URZ, URZ ;  /* 0x000000ff04047290 */ /* 0x000fd8000fffe1ff */
.L_x_120:
[----:B0-----:R-:W-:-:S06]  /*0ad0*/  IMAD.WIDE R2, R7, 0x4, R8 ;  /* 0x0000000407027825 */ /* 0x001fcc00078e0208 */
[----:B------:R-:W2:Y:S01]  /*0ae0*/  LDG.E R3, desc[UR10][R2.64] ;  /* 0x0000000a02037981 */ /* 0x000ea2000c1e1900 */
[----:B------:R-:W-:Y:S01]  /*0af0*/  UIADD3 UR4, UPT, UPT, UR4, 0x1, URZ ;  /* 0x0000000104047890 */ /* 0x000fe2000fffe0ff */
[----:B------:R-:W-:-:S03]  /*0b00*/  VIADD R7, R7, 0x1 ;  /* 0x0000000107077836 */ /* 0x000fc60000000000 */
[----:B------:R-:W-:Y:S01]  /*0b10*/  UISETP.NE.AND UP0, UPT, UR4, URZ, UPT ;  /* 0x000000ff0400728c */ /* 0x000fe2000bf05270 */
[----:B--2---:R-:W-:-:S04]  /*0b20*/  FSETP.GT.AND P0, PT, R6, R3, PT ;  /* 0x000000030600720b */ /* 0x004fc80003f04000 */
[C---:B------:R-:W-:Y:S01]  /*0b30*/  SEL R5, R4.reuse, R5, P0 ;  /* 0x0000000504057207 */ /* 0x040fe20000000000 */
[----:B------:R-:W-:Y:S01]  /*0b40*/  VIADD R4, R4, 0x1 ;  /* 0x0000000104047836 */ /* 0x000fe20000000000 */
[----:B------:R-:W-:Y:S02]  /*0b50*/  FSEL R6, R3, R6, P0 ;  /* 0x0000000603067208 */ /* 0x000fe40000000000 */
[----:B------:R-:W-:Y:S05]  /*0b60*/  BRA.U UP0, `(.L_x_120) ;  /* 0xfffffffd00d87547 */ /* 0x000fea000b83ffff */
.L_x_117:
[----:B------:R-:W-:-:S07]  /*0b70*/  I2FP.F32.U32 R5, R5 ;  /* 0x0000000500057245 */ /* 0x000fce0000201000 */
.L_x_114:
[----:B------:R-:W0:Y:S02]  /*0b80*/  LDC.64 R2, c[0x0][0x388] ;  /* 0x0000e200ff027b82 */ /* 0x000e240000000a00 */
[----:B0-----:R-:W-:-:S05]  /*0b90*/  IMAD.WIDE R2, R0, 0x4, R2 ;  /* 0x0000000400027825 */ /* 0x001fca00078e0202 */
[----:B------:R-:W-:Y:S01]  /*0ba0*/  STG.E desc[UR10][R2.64], R5 ;  /* 0x0000000502007986 */ /* 0x000fe2000c10190a */
[----:B------:R-:W-:Y:S05]  /*0bb0*/  EXIT ;  /* 0x000000000000794d */ /* 0x000fea0003800000 */
.L_x_121:
        /* <DEDUP_REMOVED lines=12> */
.L_x_220:


//--------------------- .text.calcDistKernel      --------------------------
	.section	.text.calcDistKernel,"ax",@progbits
	.align	128
        .global         calcDistKernel
        .type           calcDistKernel,@function
        .size           calcDistKernel,(.L_x_203 - calcDistKernel)
        .other          calcDistKernel,@"STO_CUDA_ENTRY STV_DEFAULT"
calcDistKernel:
.text.calcDistKernel:
[----:B------:R-:W-:Y:S01]  /*0000*/  LDC R1, c[0x0][0x37c] ;  /* 0x0000df00ff017b82 */ /* 0x000fe20000000800 */
[----:B------:R-:W0:Y:S01]  /*0010*/  S2R R2, SR_TID.Y ;  /* 0x0000000000027919 */ /* 0x000e220000002200 */
[----:B------:R-:W1:Y:S01]  /*0020*/  LDCU UR10, c[0x0][0x360] ;  /* 0x00006c00ff0a77ac */ /* 0x000e620008000800 */
[----:B------:R-:W-:Y:S01]  /*0030*/  MOV R6, 0x400 ;  /* 0x0000040000067802 */ /* 0x000fe20000000f00 */
[----:B------:R-:W-:Y:S01]  /*0040*/  BSSY.RECONVERGENT B0, `(.L_x_122) ;  /* 0x0000029000007945 */ /* 0x000fe20003800200 */
[----:B------:R-:W2:Y:S01]  /*0050*/  S2R R4, SR_TID.X ;  /* 0x0000000000047919 */ /* 0x000ea20000002100 */
[----:B------:R-:W1:Y:S01]  /*0060*/  LDCU UR7, c[0x0][0x364] ;  /* 0x00006c80ff0777ac */ /* 0x000e620008000800 */
[----:B------:R-:W3:Y:S01]  /*0070*/  S2R R7, SR_CgaCtaId ;  /* 0x0000000000077919 */ /* 0x000ee20000008800 */
[----:B------:R-:W4:Y:S01]  /*0080*/  LDCU UR6, c[0x0][0x3a0] ;  /* 0x00007400ff0677ac */ /* 0x000f220008000800 */
[----:B------:R-:W5:Y:S01]  /*0090*/  S2R R13, SR_CTAID.Z ;  /* 0x00000000000d7919 */ /* 0x000f620000002700 */
[----:B------:R-:W0:Y:S01]  /*00a0*/  LDCU.64 UR8, c[0x0][0x358] ;  /* 0x00006b00ff0877ac */ /* 0x000e220008000a00 */
[----:B------:R-:W4:Y:S01]  /*00b0*/  S2R R11, SR_CTAID.Y ;  /* 0x00000000000b7919 */ /* 0x000f220000002600 */
[----:B------:R-:W4:Y:S01]  /*00c0*/  S2R R9, SR_CTAID.X ;  /* 0x0000000000097919 */ /* 0x000f220000002500 */
[----:B-1----:R-:W-:-:S04]  /*00d0*/  UIMAD UR4, UR10, UR7, URZ ;  /* 0x000000070a0472a4 */ /* 0x002fc8000f8e02ff */
[----:B------:R-:W-:Y:S01]  /*00e0*/  USHF.L.U32 UR5, UR4, 0x2, URZ ;  /* 0x0000000204057899 */ /* 0x000fe200080006ff */
[----:B0-----:R-:W-:-:S05]  /*00f0*/  IMAD R5, R2, UR10, RZ ;  /* 0x0000000a02057c24 */ /* 0x001fca000f8e02ff */
[----:B--2---:R-:W-:Y:S02]  /*0100*/  IADD3 R3, PT, PT, R5, R4, RZ ;  /* 0x0000000405037210 */ /* 0x004fe40007ffe0ff */
[----:B---3--:R-:W-:Y:S02]  /*0110*/  LEA R6, R7, R6, 0x18 ;  /* 0x0000000607067211 */ /* 0x008fe400078ec0ff */
[C---:B------:R-:W-:Y:S02]  /*0120*/  IADD3 R7, PT, PT, R3.reuse, UR4, RZ ;  /* 0x0000000403077c10 */ /* 0x040fe4000fffe0ff */
[----:B------:R-:W-:Y:S01]  /*0130*/  IADD3 R0, PT, PT, R6, UR5, RZ ;  /* 0x0000000506007c10 */ /* 0x000fe2000fffe0ff */
[----:B------:R-:W-:Y:S02]  /*0140*/  IMAD R14, R3, 0x4, R6 ;  /* 0x00000004030e7824 */ /* 0x000fe400078e0206 */
[----:B-----5:R-:W-:Y:S01]  /*0150*/  IMAD R13, R13, UR10, R4 ;  /* 0x0000000a0d0d7c24 */ /* 0x020fe2000f8e0204 */
[-C--:B------:R-:W-:Y:S01]  /*0160*/  LEA R7, R7, R0.reuse, 0x2 ;  /* 0x0000000007077211 */ /* 0x080fe200078e10ff */
[----:B----4-:R-:W-:Y:S01]  /*0170*/  IMAD R8, R11, UR7, R2 ;  /* 0x000000070b087c24 */ /* 0x010fe2000f8e0202 */
[----:B------:R-:W-:-:S02]  /*0180*/  LEA R12, R3, R0, 0x2 ;  /* 0x00000000030c7211 */ /* 0x000fc400078e10ff */
[----:B------:R-:W-:Y:S01]  /*0190*/  ISETP.GE.AND P0, PT, R13, UR6, PT ;  /* 0x000000060d007c0c */ /* 0x000fe2000bf06270 */
[----:B------:R0:W-:Y:S01]  /*01a0*/  STS [R7], RZ ;  /* 0x000000ff07007388 */ /* 0x0001e20000000800 */
[----:B------:R-:W-:-:S03]  /*01b0*/  IMAD R0, R9, UR10, R2 ;  /* 0x0000000a09007c24 */ /* 0x000fc6000f8e0202 */
[----:B------:R0:W-:Y:S04]  /*01c0*/  STS [R12], RZ ;  /* 0x000000ff0c007388 */ /* 0x0001e80000000800 */
[----:B------:R0:W-:Y:S04]  /*01d0*/  STS [R14], RZ ;  /* 0x000000ff0e007388 */ /* 0x0001e80000000800 */
[----:B------:R-:W-:Y:S05]  /*01e0*/  @P0 BRA `(.L_x_123) ;  /* 0x0000000000380947 */ /* 0x000fea0003800000 */
[----:B------:R-:W1:Y:S01]  /*01f0*/  LDCU UR4, c[0x0][0x39c] ;  /* 0x00007380ff0477ac */ /* 0x000e620008000800 */
[----:B------:R-:W2:Y:S01]  /*0200*/  LDCU UR11, c[0x0][0x398] ;  /* 0x00007300ff0b77ac */ /* 0x000ea20008000800 */
[----:B-1----:R-:W-:Y:S02]  /*0210*/  ISETP.GE.AND P0, PT, R0, UR4, PT ;  /* 0x0000000400007c0c */ /* 0x002fe4000bf06270 */
[----:B--2---:R-:W-:-:S11]  /*0220*/  ISETP.GE.AND P1, PT, R8, UR11, PT ;  /* 0x0000000b08007c0c */ /* 0x004fd6000bf26270 */
[----:B------:R-:W1:Y:S01]  /*0230*/  @!P0 LDC.64 R10, c[0x0][0x390] ;  /* 0x0000e400ff0a8b82 */ /* 0x000e620000000a00 */
[--C-:B------:R-:W-:Y:S02]  /*0240*/  @!P0 IMAD R15, R0, UR6, R13.reuse ;  /* 0x00000006000f8c24 */ /* 0x100fe4000f8e020d */
[----:B------:R-:W-:-:S05]  /*0250*/  @!P1 IMAD R13, R8, UR6, R13 ;  /* 0x00000006080d9c24 */ /* 0x000fca000f8e020d */
[----:B------:R-:W2:Y:S01]  /*0260*/  @!P1 LDC.64 R2, c[0x0][0x388] ;  /* 0x0000e200ff029b82 */ /* 0x000ea20000000a00 */
[----:B-1----:R-:W-:-:S06]  /*0270*/  @!P0 IMAD.WIDE R10, R15, 0x4, R10 ;  /* 0x000000040f0a8825 */ /* 0x002fcc00078e020a */
[----:B------:R-:W3:Y:S01]  /*0280*/  @!P0 LDG.E R11, desc[UR8][R10.64] ;  /* 0x000000080a0b8981 */ /* 0x000ee2000c1e1900 */
[----:B--2---:R-:W-:-:S06]  /*0290*/  @!P1 IMAD.WIDE.U32 R2, R13, 0x4, R2 ;  /* 0x000000040d029825 */ /* 0x004fcc00078e0002 */
[----:B------:R-:W2:Y:S04]  /*02a0*/  @!P1 LDG.E R3, desc[UR8][R2.64] ;  /* 0x0000000802039981 */ /* 0x000ea8000c1e1900 */
[----:B---3--:R1:W-:Y:S04]  /*02b0*/  @!P0 STS [R12], R11 ;  /* 0x0000000b0c008388 */ /* 0x0083e80000000800 */
[----:B--2---:R1:W-:Y:S02]  /*02c0*/  @!P1 STS [R14], R3 ;  /* 0x000000030e009388 */ /* 0x0043e40000000800 */
.L_x_123:
[----:B------:R-:W-:Y:S05]  /*02d0*/  BSYNC.RECONVERGENT B0 ;  /* 0x0000000000007941 */ /* 0x000fea0003800200 */
.L_x_122:
[----:B------:R-:W-:Y:S01]  /*02e0*/  BAR.SYNC.DEFER_BLOCKING 0x0 ;  /* 0x0000000000007b1d */ /* 0x000fe20000010000 */
[----:B------:R-:W-:Y:S01]  /*02f0*/  UISETP.GE.U32.AND UP0, UPT, UR10, 0x4, UPT ;  /* 0x000000040a00788c */ /* 0x000fe2000bf06070 */
[----:B------:R-:W-:Y:S02]  /*0300*/  HFMA2 R10, -RZ, RZ, 0, 0 ;  /* 0x00000000ff0a7431 */ /* 0x000fe400000001ff */
[----:B------:R-:W-:Y:S01]  /*0310*/  IMAD R9, R9, UR10, R4 ;  /* 0x0000000a09097c24 */ /* 0x000fe2000f8e0204 */
[----:B------:R-:W-:Y:S01]  /*0320*/  ULOP3.LUT UR6, UR10, 0x3, URZ, 0xc0, !UPT ;  /* 0x000000030a067892 */ /* 0x000fe2000f8ec0ff */
[----:B01----:R0:W1:Y:S04]  /*0330*/  LDS R14, [R7] ;  /* 0x00000000070e7984 */ /* 0x0030680000000800 */
[----:B------:R-:W-:Y:S07]  /*0340*/  BRA.U !UP0, `(.L_x_124) ;  /* 0x0000000508847547 */ /* 0x000fee000b800000 */
[----:B------:R-:W-:Y:S01]  /*0350*/  IADD3 R3, PT, PT, R4, UR7, RZ ;  /* 0x0000000704037c10 */ /* 0x000fe2000fffe0ff */
[----:B------:R-:W-:Y:S01]  /*0360*/  ULOP3.LUT UR7, UR10, 0x7fc, URZ, 0xc0, !UPT ;  /* 0x000007fc0a077892 */ /* 0x000fe2000f8ec0ff */
[----:B------:R-:W-:Y:S01]  /*0370*/  LEA R11, R5, R6, 0x2 ;  /* 0x00000006050b7211 */ /* 0x000fe200078e10ff */
[----:B------:R-:W-:Y:S01]  /*0380*/  ULOP3.LUT UR4, UR10, 0xfffffffc, URZ, 0xc0, !UPT ;  /* 0xfffffffc0a047892 */ /* 0x000fe2000f8ec0ff */
[----:B------:R-:W-:Y:S02]  /*0390*/  SHF.L.U32 R3, R3, 0x2, RZ ;  /* 0x0000000203037819 */ /* 0x000fe400000006ff */
[----:B------:R-:W-:Y:S01]  /*03a0*/  IADD3 R11, PT, PT, R11, 0x8, RZ ;  /* 0x000000080b0b7810 */ /* 0x000fe20007ffe0ff */
[----:B------:R-:W-:Y:S01]  /*03b0*/  IMAD.U32 R10, RZ, RZ, UR7 ;  /* 0x00000007ff0a7e24 */ /* 0x000fe2000f8e00ff */
[----:B------:R-:W-:Y:S01]  /*03c0*/  UIADD3 UR4, UPT, UPT, -UR4, URZ, URZ ;  /* 0x000000ff04047290 */ /* 0x000fe2000fffe1ff */
[----:B------:R-:W-:-:S05]  /*03d0*/  IMAD R3, R3, UR10, R6 ;  /* 0x0000000a03037c24 */ /* 0x000fca000f8e0206 */
[----:B------:R-:W-:-:S07]  /*03e0*/  IADD3 R12, PT, PT, R3, 0x8, RZ ;  /* 0x00000008030c7810 */ /* 0x000fce0007ffe0ff */
.L_x_138:
[----:B------:R-:W-:Y:S01]  /*03f0*/  LDS R0, [R11+-0x8] ;  /* 0xfffff8000b007984 */ /* 0x000fe20000000800 */
[----:B------:R-:W-:Y:S03]  /*0400*/  BSSY.RECONVERGENT B0, `(.L_x_125) ;  /* 0x0000010000007945 */ /* 0x000fe60003800200 */
[----:B------:R-:W2:Y:S02]  /*0410*/  LDS R3, [R12+-0x8] ;  /* 0xfffff8000c037984 */ /* 0x000ea40000000800 */
[----:B--2---:R-:W-:-:S04]  /*0420*/  FADD R16, R0, -R3 ;  /* 0x8000000300107221 */ /* 0x004fc80000000000 */
[----:B------:R2:W3:Y:S01]  /*0430*/  MUFU.RSQ R13, R16 ;  /* 0x00000010000d7308 */ /* 0x0004e20000001400 */
[----:B------:R-:W-:-:S04]  /*0440*/  IADD3 R0, PT, PT, R16, -0xd000000, RZ ;  /* 0xf300000010007810 */ /* 0x000fc80007ffe0ff */
[----:B------:R-:W-:-:S13]  /*0450*/  ISETP.GT.U32.AND P0, PT, R0, 0x727fffff, PT ;  /* 0x727fffff0000780c */ /* 0x000fda0003f04070 */
[----:B--23--:R-:W-:Y:S05]  /*0460*/  @!P0 BRA `(.L_x_126) ;  /* 0x0000000000148947 */ /* 0x00cfea0003800000 */
[----:B------:R-:W-:Y:S02]  /*0470*/  MOV R0, R16 ;  /* 0x0000001000007202 */ /* 0x000fe40000000f00 */
[----:B------:R-:W-:-:S07]  /*0480*/  MOV R17, 0x4a0 ;  /* 0x000004a000117802 */ /* 0x000fce0000000f00 */
[----:B01----:R-:W-:Y:S05]  /*0490*/  CALL.REL.NOINC `($__internal_5_$__cuda_sm20_sqrt_rn_f32_slowpath) ;  /* 0x0000000400e87944 */ /* 0x003fea0003c00000 */
[----:B------:R-:W-:Y:S01]  /*04a0*/  MOV R3, R0 ;  /* 0x0000000000037202 */ /* 0x000fe20000000f00 */
[----:B------:R-:W-:Y:S06]  /*04b0*/  BRA `(.L_x_127) ;  /* 0x0000000000107947 */ /* 0x000fec0003800000 */
.L_x_126:
[----:B------:R-:W-:Y:S01]  /*04c0*/  FMUL.FTZ R3, R16, R13 ;  /* 0x0000000d10037220 */ /* 0x000fe20000410000 */
[----:B------:R-:W-:-:S03]  /*04d0*/  FMUL.FTZ R2, R13, 0.5 ;  /* 0x3f0000000d027820 */ /* 0x000fc60000410000 */
[----:B------:R-:W-:-:S04]  /*04e0*/  FFMA R0, -R3, R3, R16 ;  /* 0x0000000303007223 */ /* 0x000fc80000000110 */
[----:B------:R-:W-:-:S07]  /*04f0*/  FFMA R3, R0, R2, R3 ;  /* 0x0000000200037223 */ /* 0x000fce0000000003 */
.L_x_127:
[----:B------:R-:W-:Y:S05]  /*0500*/  BSYNC.RECONVERGENT B0 ;  /* 0x0000000000007941 */ /* 0x000fea0003800200 */
.L_x_125:
[----:B-1----:R-:W-:Y:S01]  /*0510*/  FADD R14, R3, R14 ;  /* 0x0000000e030e7221 */ /* 0x002fe20000000000 */
[----:B------:R-:W-:Y:S04]  /*0520*/  BSSY.RECONVERGENT B0, `(.L_x_128) ;  /* 0x0000012000007945 */ /* 0x000fe80003800200 */
[----:B------:R-:W-:Y:S04]  /*0530*/  STS [R7], R14 ;  /* 0x0000000e07007388 */ /* 0x000fe80000000800 */
[----:B------:R-:W-:Y:S04]  /*0540*/  LDS R0, [R11+-0x4] ;  /* 0xfffffc000b007984 */ /* 0x000fe80000000800 */
[----:B------:R-:W1:Y:S02]  /*0550*/  LDS R3, [R12+-0x4] ;  /* 0xfffffc000c037984 */ /* 0x000e640000000800 */
[----:B-1----:R-:W-:-:S04]  /*0560*/  FADD R16, R0, -R3 ;  /* 0x8000000300107221 */ /* 0x002fc80000000000 */
[----:B------:R1:W2:Y:S01]  /*0570*/  MUFU.RSQ R13, R16 ;  /* 0x00000010000d7308 */ /* 0x0002a20000001400 */
[----:B------:R-:W-:-:S04]  /*0580*/  IADD3 R0, PT, PT, R16, -0xd000000, RZ ;  /* 0xf300000010007810 */ /* 0x000fc80007ffe0ff */
[----:B------:R-:W-:-:S13]  /*0590*/  ISETP.GT.U32.AND P0, PT, R0, 0x727fffff, PT ;  /* 0x727fffff0000780c */ /* 0x000fda0003f04070 */
[----:B-12---:R-:W-:Y:S05]  /*05a0*/  @!P0 BRA `(.L_x_129) ;  /* 0x0000000000148947 */ /* 0x006fea0003800000 */
[----:B------:R-:W-:Y:S01]  /*05b0*/  IMAD.MOV.U32 R0, RZ, RZ, R16 ;  /* 0x000000ffff007224 */ /* 0x000fe200078e0010 */
[----:B------:R-:W-:-:S07]  /*05c0*/  MOV R17, 0x5e0 ;  /* 0x000005e000117802 */ /* 0x000fce0000000f00 */
[----:B0-----:R-:W-:Y:S05]  /*05d0*/  CALL.REL.NOINC `($__internal_5_$__cuda_sm20_sqrt_rn_f32_slowpath) ;  /* 0x0000000400987944 */ /* 0x001fea0003c00000 */
[----:B------:R-:W-:Y:S01]  /*05e0*/  MOV R3, R0 ;  /* 0x0000000000037202 */ /* 0x000fe20000000f00 */
[----:B------:R-:W-:Y:S06]  /*05f0*/  BRA `(.L_x_130) ;  /* 0x0000000000107947 */ /* 0x000fec0003800000 */
.L_x_129:
[----:B------:R-:W-:Y:S01]  /*0600*/  FMUL.FTZ R3, R16, R13 ;  /* 0x0000000d10037220 */ /* 0x000fe20000410000 */
[----:B------:R-:W-:-:S03]  /*0610*/  FMUL.FTZ R2, R13, 0.5 ;  /* 0x3f0000000d027820 */ /* 0x000fc60000410000 */
[----:B------:R-:W-:-:S04]  /*0620*/  FFMA R0, -R3, R3, R16 ;  /* 0x0000000303007223 */ /* 0x000fc80000000110 */
[----:B------:R-:W-:-:S07]  /*0630*/  FFMA R3, R0, R2, R3 ;  /* 0x0000000200037223 */ /* 0x000fce0000000003 */
.L_x_130:
[----:B------:R-:W-:Y:S05]  /*0640*/  BSYNC.RECONVERGENT B0 ;  /* 0x0000000000007941 */ /* 0x000fea0003800200 */
.L_x_128:
[----:B------:R-:W-:Y:S01]  /*0650*/  FADD R14, R14, R3 ;  /* 0x000000030e0e7221 */ /* 0x000fe20000000000 */
[----:B------:R-:W-:Y:S04]  /*0660*/  BSSY.RECONVERGENT B0, `(.L_x_131) ;  /* 0x0000012000007945 */ /* 0x000fe80003800200 */
[----:B------:R-:W-:Y:S04]  /*0670*/  STS [R7], R14 ;  /* 0x0000000e07007388 */ /* 0x000fe80000000800 */
[----:B------:R-:W-:Y:S04]  /*0680*/  LDS R0, [R11] ;  /* 0x000000000b007984 */ /* 0x000fe80000000800 */
[----:B------:R-:W1:Y:S02]  /*0690*/  LDS R3, [R12] ;  /* 0x000000000c037984 */ /* 0x000e640000000800 */
[----:B-1----:R-:W-:-:S04]  /*06a0*/  FADD R16, R0, -R3 ;  /* 0x8000000300107221 */ /* 0x002fc80000000000 */
[----:B------:R1:W2:Y:S01]  /*06b0*/  MUFU.RSQ R13, R16 ;  /* 0x00000010000d7308 */ /* 0x0002a20000001400 */
[----:B------:R-:W-:-:S04]  /*06c0*/  IADD3 R0, PT, PT, R16, -0xd000000, RZ ;  /* 0xf300000010007810 */ /* 0x000fc80007ffe0ff */
[----:B------:R-:W-:-:S13]  /*06d0*/  ISETP.GT.U32.AND P0, PT, R0, 0x727fffff, PT ;  /* 0x727fffff0000780c */ /* 0x000fda0003f04070 */
[----:B-12---:R-:W-:Y:S05]  /*06e0*/  @!P0 BRA `(.L_x_132) ;  /* 0x0000000000148947 */ /* 0x006fea0003800000 */
[----:B------:R-:W-:Y:S02]  /*06f0*/  MOV R0, R16 ;  /* 0x0000001000007202 */ /* 0x000fe40000000f00 */
[----:B------:R-:W-:-:S07]  /*0700*/  MOV R17, 0x720 ;  /* 0x0000072000117802 */ /* 0x000fce0000000f00 */
[----:B0-----:R-:W-:Y:S05]  /*0710*/  CALL.REL.NOINC `($__internal_5_$__cuda_sm20_sqrt_rn_f32_slowpath) ;  /* 0x0000000400487944 */ /* 0x001fea0003c00000 */
[----:B------:R-:W-:Y:S01]  /*0720*/  MOV R3, R0 ;  /* 0x0000000000037202 */ /* 0x000fe20000000f00 */
[----:B------:R-:W-:Y:S06]  /*0730*/  BRA `(.L_x_133) ;  /* 0x0000000000107947 */ /* 0x000fec0003800000 */
.L_x_132:
[----:B------:R-:W-:Y:S01]  /*0740*/  FMUL.FTZ R3, R16, R13 ;  /* 0x0000000d10037220 */ /* 0x000fe20000410000 */
[----:B------:R-:W-:-:S03]  /*0750*/  FMUL.FTZ R2, R13, 0.5 ;  /* 0x3f0000000d027820 */ /* 0x000fc60000410000 */
[----:B------:R-:W-:-:S04]  /*0760*/  FFMA R0, -R3, R3, R16 ;  /* 0x0000000303007223 */ /* 0x000fc80000000110 */
[----:B------:R-:W-:-:S07]  /*0770*/  FFMA R3, R0, R2, R3 ;  /* 0x0000000200037223 */ /* 0x000fce0000000003 */
.L_x_133:
[----:B------:R-:W-:Y:S05]  /*0780*/  BSYNC.RECONVERGENT B0 ;  /* 0x0000000000007941 */ /* 0x000fea0003800200 */
.L_x_131:
[----:B------:R-:W-:Y:S01]  /*0790*/  FADD R14, R14, R3 ;  /* 0x000000030e0e7221 */ /* 0x000fe20000000000 */
[----:B------:R-:W-:Y:S04]  /*07a0*/  BSSY.RECONVERGENT B0, `(.L_x_134) ;  /* 0x0000014000007945 */ /* 0x000fe80003800200 */
[----:B------:R-:W-:Y:S04]  /*07b0*/  STS [R7], R14 ;  /* 0x0000000e07007388 */ /* 0x000fe80000000800 */
[----:B------:R-:W-:Y:S04]  /*07c0*/  LDS R0, [R11+0x4] ;  /* 0x000004000b007984 */ /* 0x000fe80000000800 */
[----:B------:R-:W1:Y:S02]  /*07d0*/  LDS R3, [R12+0x4] ;  /* 0x000004000c037984 */ /* 0x000e640000000800 */
[----:B-1----:R-:W-:-:S04]  /*07e0*/  FADD R16, R0, -R3 ;  /* 0x8000000300107221 */ /* 0x002fc80000000000 */
[----:B------:R1:W2:Y:S01]  /*07f0*/  MUFU.RSQ R13, R16 ;  /* 0x00000010000d7308 */ /* 0x0002a20000001400 */
[----:B------:R-:W-:-:S04]  /*0800*/  IADD3 R0, PT, PT, R16, -0xd000000, RZ ;  /* 0xf300000010007810 */ /* 0x000fc80007ffe0ff */
[----:B------:R-:W-:-:S13]  /*0810*/  ISETP.GT.U32.AND P0, PT, R0, 0x727fffff, PT ;  /* 0x727fffff0000780c */ /* 0x000fda0003f04070 */
[----:B-12---:R-:W-:Y:S05]  /*0820*/  @!P0 BRA `(.L_x_135) ;  /* 0x00000000001c8947 */ /* 0x006fea0003800000 */
[----:B------:R-:W-:Y:S01]  /*0830*/  IMAD.MOV.U32 R0, RZ, RZ, R16 ;  /* 0x000000ffff007224 */ /* 0x000fe200078e0010 */
[----:B------:R-:W-:Y:S01]  /*0840*/  BSSY.RECONVERGENT B1, `(.L_x_136) ;  /* 0x0000003000017945 */ /* 0x000fe20003800200 */
[----:B------:R-:W-:-:S07]  /*0850*/  MOV R17, 0x870 ;  /* 0x0000087000117802 */ /* 0x000fce0000000f00 */
[----:B0-----:R-:W-:Y:S05]  /*0860*/  CALL.REL.NOINC `($__internal_5_$__cuda_sm20_sqrt_rn_f32_slowpath) ;  /* 0x0000000000f47944 */ /* 0x001fea0003c00000 */
[----:B------:R-:W-:Y:S05]  /*0870*/  BSYNC.RECONVERGENT B1 ;  /* 0x0000000000017941 */ /* 0x000fea0003800200 */
.L_x_136:
[----:B------:R-:W-:Y:S01]  /*0880*/  MOV R3, R0 ;  /* 0x0000000000037202 */ /* 0x000fe20000000f00 */
[----:B------:R-:W-:Y:S06]  /*0890*/  BRA `(.L_x_137) ;  /* 0x0000000000107947 */ /* 0x000fec0003800000 */
.L_x_135:
[----:B------:R-:W-:Y:S01]  /*08a0*/  FMUL.FTZ R3, R16, R13 ;  /* 0x0000000d10037220 */ /* 0x000fe20000410000 */
[----:B------:R-:W-:-:S03]  /*08b0*/  FMUL.FTZ R2, R13, 0.5 ;  /* 0x3f0000000d027820 */ /* 0x000fc60000410000 */
[----:B------:R-:W-:-:S04]  /*08c0*/  FFMA R0, -R3, R3, R16 ;  /* 0x0000000303007223 */ /* 0x000fc80000000110 */
[----:B------:R-:W-:-:S07]  /*08d0*/  FFMA R3, R0, R2, R3 ;  /* 0x0000000200037223 */ /* 0x000fce0000000003 */
.L_x_137:
[----:B------:R-:W-:Y:S05]  /*08e0*/  BSYNC.RECONVERGENT B0 ;  /* 0x0000000000007941 */ /* 0x000fea0003800200 */
.L_x_134:
[----:B------:R-:W-:Y:S01]  /*08f0*/  FADD R14, R14, R3 ;  /* 0x000000030e0e7221 */ /* 0x000fe20000000000 */
[----:B------:R-:W-:Y:S01]  /*0900*/  UIADD3 UR4, UPT, UPT, UR4, 0x4, URZ ;  /* 0x0000000404047890 */ /* 0x000fe2000fffe0ff */
[----:B------:R-:W-:Y:S02]  /*0910*/  IADD3 R11, PT, PT, R11, 0x10, RZ ;  /* 0x000000100b0b7810 */ /* 0x000fe40007ffe0ff */
[----:B------:R-:W-:Y:S01]  /*0920*/  IADD3 R12, PT, PT, R12, 0x10, RZ ;  /* 0x000000100c0c7810 */ /* 0x000fe20007ffe0ff */
[----:B------:R2:W-:Y:S01]  /*0930*/  STS [R7], R14 ;  /* 0x0000000e07007388 */ /* 0x0005e20000000800 */
[----:B------:R-:W-:-:S09]  /*0940*/  UISETP.NE.AND UP0, UPT, UR4, URZ, UPT ;  /* 0x000000ff0400728c */ /* 0x000fd2000bf05270 */
[----:B--2---:R-:W-:Y:S05]  /*0950*/  BRA.U UP0, `(.L_x_138) ;  /* 0xfffffff900a47547 */ /* 0x004fea000b83ffff */
.L_x_124:
[----:B------:R-:W-:-:S09]  /*0960*/  UISETP.NE.AND UP0, UPT, UR6, URZ, UPT ;  /* 0x000000ff0600728c */ /* 0x000fd2000bf05270 */
[----:B------:R-:W-:Y:S05]  /*0970*/  BRA.U !UP0, `(.L_x_139) ;  /* 0x0000000108847547 */ /* 0x000fea000b800000 */
[----:B------:R-:W-:Y:S01]  /*0980*/  IMAD R4, R4, UR10, R10 ;  /* 0x0000000a04047c24 */ /* 0x000fe2000f8e020a */
[----:B------:R-:W-:Y:S01]  /*0990*/  IADD3 R5, PT, PT, R5, R10, RZ ;  /* 0x0000000a05057210 */ /* 0x000fe20007ffe0ff */
[----:B------:R-:W-:-:S03]  /*09a0*/  UIADD3 UR4, UPT, UPT, -UR6, URZ, URZ ;  /* 0x000000ff06047290 */ /* 0x000fc6000fffe1ff */
[----:B------:R-:W-:Y:S02]  /*09b0*/  LEA R3, R4, UR5, 0x2 ;  /* 0x0000000504037c11 */ /* 0x000fe4000f8e10ff */
[----:B------:R-:W-:-:S03]  /*09c0*/  LEA R4, R5, R6, 0x2 ;  /* 0x0000000605047211 */ /* 0x000fc600078e10ff */
[----:B------:R-:W-:-:S07]  /*09d0*/  IMAD.IADD R6, R6, 0x1, R3 ;  /* 0x0000000106067824 */ /* 0x000fce00078e0203 */
.L_x_144:
[----:B------:R-:W-:Y:S01]  /*09e0*/  LDS R0, [R4] ;  /* 0x0000000004007984 */ /* 0x000fe20000000800 */
[----:B------:R-:W-:Y:S03]  /*09f0*/  BSSY.RECONVERGENT B0, `(.L_x_140) ;  /* 0x0000012000007945 */ /* 0x000fe60003800200 */
[----:B------:R-:W2:Y:S02]  /*0a00*/  LDS R3, [R6] ;  /* 0x0000000006037984 */ /* 0x000ea40000000800 */
[----:B--2---:R-:W-:-:S04]  /*0a10*/  FADD R10, R0, -R3 ;  /* 0x80000003000a7221 */ /* 0x004fc80000000000 */
[----:B------:R2:W3:Y:S01]  /*0a20*/  MUFU.RSQ R5, R10 ;  /* 0x0000000a00057308 */ /* 0x0004e20000001400 */
[----:B------:R-:W-:-:S04]  /*0a30*/  IADD3 R0, PT, PT, R10, -0xd000000, RZ ;  /* 0xf30000000a007810 */ /* 0x000fc80007ffe0ff */
[----:B------:R-:W-:-:S13]  /*0a40*/  ISETP.GT.U32.AND P0, PT, R0, 0x727fffff, PT ;  /* 0x727fffff0000780c */ /* 0x000fda0003f04070 */
[----:B--23--:R-:W-:Y:S05]  /*0a50*/  @!P0 BRA `(.L_x_141) ;  /* 0x00000000001c8947 */ /* 0x00cfea0003800000 */
[----:B------:R-:W-:Y:S01]  /*0a60*/  MOV R0, R10 ;  /* 0x0000000a00007202 */ /* 0x000fe20000000f00 */
[----:B------:R-:W-:Y:S01]  /*0a70*/  BSSY.RECONVERGENT B1, `(.L_x_142) ;  /* 0x0000003000017945 */ /* 0x000fe20003800200 */
[----:B------:R-:W-:-:S07]  /*0a80*/  MOV R17, 0xaa0 ;  /* 0x00000aa000117802 */ /* 0x000fce0000000f00 */
[----:B01----:R-:W-:Y:S05]  /*0a90*/  CALL.REL.NOINC `($__internal_5_$__cuda_sm20_sqrt_rn_f32_slowpath) ;  /* 0x0000000000687944 */ /* 0x003fea0003c00000 */
[----:B------:R-:W-:Y:S05]  /*0aa0*/  BSYNC.RECONVERGENT B1 ;  /* 0x0000000000017941 */ /* 0x000fea0003800200 */
.L_x_142:
[----:B------:R-:W-:Y:S01]  /*0ab0*/  MOV R3, R0 ;  /* 0x0000000000037202 */ /* 0x000fe20000000f00 */
[----:B------:R-:W-:Y:S06]  /*0ac0*/  BRA `(.L_x_143) ;  /* 0x0000000000107947 */ /* 0x000fec0003800000 */
.L_x_141:
[----:B------:R-:W-:Y:S01]  /*0ad0*/  FMUL.FTZ R3, R10, R5 ;  /* 0x000000050a037220 */ /* 0x000fe20000410000 */
[----:B------:R-:W-:-:S03]  /*0ae0*/  FMUL.FTZ R2, R5, 0.5 ;  /* 0x3f00000005027820 */ /* 0x000fc60000410000 */
[----:B------:R-:W-:-:S04]  /*0af0*/  FFMA R0, -R3, R3, R10 ;  /* 0x0000000303007223 */ /* 0x000fc8000000010a */
[----:B------:R-:W-:-:S07]  /*0b00*/  FFMA R3, R0, R2, R3 ;  /* 0x0000000200037223 */ /* 0x000fce0000000003 */
.L_x_143:
[----:B------:R-:W-:Y:S05]  /*0b10*/  BSYNC.RECONVERGENT B0 ;  /* 0x0000000000007941 */ /* 0x000fea0003800200 */
.L_x_140:
[----:B-1----:R-:W-:Y:S01]  /*0b20*/  FADD R14, R3, R14 ;  /* 0x0000000e030e7221 */ /* 0x002fe20000000000 */
[----:B------:R-:W-:Y:S01]  /*0b30*/  UIADD3 UR4, UPT, UPT, UR4, 0x1, URZ ;  /* 0x0000000104047890 */ /* 0x000fe2000fffe0ff */
[----:B------:R-:W-:Y:S02]  /*0b40*/  IADD3 R6, PT, PT, R6, 0x4, RZ ;  /* 0x0000000406067810 */ /* 0x000fe40007ffe0ff */
[----:B------:R-:W-:Y:S01]  /*0b50*/  IADD3 R4, PT, PT, R4, 0x4, RZ ;  /* 0x0000000404047810 */ /* 0x000fe20007ffe0ff */
[----:B------:R2:W-:Y:S01]  /*0b60*/  STS [R7], R14 ;  /* 0x0000000e07007388 */ /* 0x0005e20000000800 */
[----:B------:R-:W-:-:S09]  /*0b70*/  UISETP.NE.AND UP0, UPT, UR4, URZ, UPT ;  /* 0x000000ff0400728c */ /* 0x000fd2000bf05270 */
[----:B--2---:R-:W-:Y:S05]  /*0b80*/  BRA.U UP0, `(.L_x_144) ;  /* 0xfffffffd00947547 */ /* 0x004fea000b83ffff */
.L_x_139:
[----:B------:R-:W2:Y:S01]  /*0b90*/  LDCU.64 UR12, c[0x0][0x398] ;  /* 0x00007300ff0c77ac */ /* 0x000ea20008000a00 */
[----:B------:R-:W-:Y:S01]  /*0ba0*/  BAR.SYNC.DEFER_BLOCKING 0x0 ;  /* 0x0000000000007b1d */ /* 0x000fe20000010000 */
[----:B--2---:R-:W-:-:S04]  /*0bb0*/  ISETP.GE.AND P0, PT, R9, UR13, PT ;  /* 0x0000000d09007c0c */ /* 0x004fc8000bf06270 */
[----:B------:R-:W-:-:S13]  /*0bc0*/  ISETP.GE.OR P0, PT, R8, UR12, P0 ;  /* 0x0000000c08007c0c */ /* 0x000fda0008706670 */
[----:B------:R-:W-:Y:S05]  /*0bd0*/  @P0 EXIT ;  /* 0x000000000000094d */ /* 0x000fea0003800000 */
[----:B0-----:R-:W0:Y:S01]  /*0be0*/  LDS R7, [R7] ;  /* 0x0000000007077984 */ /* 0x001e220000000800 */
[----:B------:R-:W2:Y:S01]  /*0bf0*/  LDC.64 R2, c[0x0][0x380] ;  /* 0x0000e000ff027b82 */ /* 0x000ea20000000a00 */
[----:B------:R-:W-:-:S04]  /*0c00*/  IMAD R9, R8, UR13, R9 ;  /* 0x0000000d08097c24 */ /* 0x000fc8000f8e0209 */
[----:B--2---:R-:W-:-:S05]  /*0c10*/  IMAD.WIDE R2, R9, 0x4, R2 ;  /* 0x0000000409027825 */ /* 0x004fca00078e0202 */
[----:B0-----:R-:W-:Y:S01]  /*0c20*/  REDG.E.ADD.F32.FTZ.RN.STRONG.GPU desc[UR8][R2.64], R7 ;  /* 0x00000007020079a6 */ /* 0x001fe2000c12f308 */
[----:B------:R-:W-:Y:S05]  /*0c30*/  EXIT ;  /* 0x000000000000794d */ /* 0x000fea0003800000 */
        .weak           $__internal_5_$__cuda_sm20_sqrt_rn_f32_slowpath
        .type           $__internal_5_$__cuda_sm20_sqrt_rn_f32_slowpath,@function
        .size           $__internal_5_$__cuda_sm20_sqrt_rn_f32_slowpath,(.L_x_203 - $__internal_5_$__cuda_sm20_sqrt_rn_f32_slowpath)
$__internal_5_$__cuda_sm20_sqrt_rn_f32_slowpath:
[----:B------:R-:W-:-:S13]  /*0c40*/  LOP3.LUT P0, RZ, R0, 0x7fffffff, RZ, 0xc0, !PT ;  /* 0x7fffffff00ff7812 */ /* 0x000fda000780c0ff */
[----:B------:R-:W-:Y:S01]  /*0c50*/  @!P0 IMAD.MOV.U32 R2, RZ, RZ, R0 ;  /* 0x000000ffff028224 */ /* 0x000fe200078e0000 */
[----:B------:R-:W-:Y:S06]  /*0c60*/  @!P0 BRA `(.L_x_145) ;  /* 0x0000000000408947 */ /* 0x000fec0003800000 */
[----:B------:R-:W-:-:S13]  /*0c70*/  FSETP.GEU.FTZ.AND P0, PT, R0, RZ, PT ;  /* 0x000000ff0000720b */ /* 0x000fda0003f1e000 */
[----:B------:R-:W-:Y:S01]  /*0c80*/  @!P0 MOV R2, 0x7fffffff ;  /* 0x7fffffff00028802 */ /* 0x000fe20000000f00 */
[----:B------:R-:W-:Y:S06]  /*0c90*/  @!P0 BRA `(.L_x_145) ;  /* 0x0000000000348947 */ /* 0x000fec0003800000 */
[----:B------:R-:W-:-:S13]  /*0ca0*/  FSETP.GTU.FTZ.AND P0, PT, |R0|, +INF , PT ;  /* 0x7f8000000000780b */ /* 0x000fda0003f1c200 */
[----:B------:R-:W-:Y:S01]  /*0cb0*/  @P0 FADD.FTZ R2, R0, 1 ;  /* 0x3f80000000020421 */ /* 0x000fe20000010000 */
[----:B------:R-:W-:Y:S06]  /*0cc0*/  @P0 BRA `(.L_x_145) ;  /* 0x0000000000280947 */ /* 0x000fec0003800000 */
[----:B------:R-:W-:-:S13]  /*0cd0*/  FSETP.NEU.FTZ.AND P0, PT, |R0|, +INF , PT ;  /* 0x7f8000000000780b */ /* 0x000fda0003f1d200 */
[----:B------:R-:W-:-:S04]  /*0ce0*/  @P0 FFMA R3, R0, 1.84467440737095516160e+19, RZ ;  /* 0x5f80000000030823 */ /* 0x000fc800000000ff */
[----:B------:R-:W0:Y:S02]  /*0cf0*/  @P0 MUFU.RSQ R2, R3 ;  /* 0x0000000300020308 */ /* 0x000e240000001400 */
[----:B0-----:R-:W-:Y:S01]  /*0d00*/  @P0 FMUL.FTZ R16, R3, R2 ;  /* 0x0000000203100220 */ /* 0x001fe20000410000 */
[----:B------:R-:W-:Y:S01]  /*0d10*/  @P0 FMUL.FTZ R15, R2, 0.5 ;  /* 0x3f000000020f0820 */ /* 0x000fe20000410000 */
[----:B------:R-:W-:Y:S02]  /*0d20*/  @!P0 MOV R2, R0 ;  /* 0x0000000000028202 */ /* 0x000fe40000000f00 */
[----:B------:R-:W-:-:S04]  /*0d30*/  @P0 FADD.FTZ R13, -R16, -RZ ;  /* 0x800000ff100d0221 */ /* 0x000fc80000010100 */
[----:B------:R-:W-:-:S04]  /*0d40*/  @P0 FFMA R13, R16, R13, R3 ;  /* 0x0000000d100d0223 */ /* 0x000fc80000000003 */
[----:B------:R-:W-:-:S04]  /*0d50*/  @P0 FFMA R13, R13, R15, R16 ;  /* 0x0000000f0d0d0223 */ /* 0x000fc80000000010 */
[----:B------:R-:W-:-:S07]  /*0d60*/  @P0 FMUL.FTZ R2, R13, 2.3283064365386962891e-10 ;  /* 0x2f8000000d020820 */ /* 0x000fce0000410000 */
.L_x_145:
[----:B------:R-:W-:Y:S01]  /*0d70*/  HFMA2 R3, -RZ, RZ, 0, 0 ;  /* 0x00000000ff037431 */ /* 0x000fe200000001ff */
[----:B------:R-:W-:Y:S02]  /*0d80*/  MOV R0, R2 ;  /* 0x0000000200007202 */ /* 0x000fe40000000f00 */
[----:B------:R-:W-:-:S04]  /*0d90*/  MOV R2, R17 ;  /* 0x0000001100027202 */ /* 0x000fc80000000f00 */
[----:B------:R-:W-:Y:S05]  /*0da0*/  RET.REL.NODEC R2 `(calcDistKernel) ;  /* 0xfffffff002947950 */ /* 0x000fea0003c3ffff */
.L_x_146:
        /* <DEDUP_REMOVED lines=13> */
.L_x_203:


//--------------------- .text.CdistP              --------------------------
	.section	.text.CdistP,"ax",@progbits
	.align	128
        .global         CdistP
        .type           CdistP,@function
        .size           CdistP,(.L_x_207 - CdistP)
        .other          CdistP,@"STO_CUDA_ENTRY STV_DEFAULT"
CdistP:
.text.CdistP:
[----:B------:R-:W-:Y:S01]  /*0000*/  LDC R1, c[0x0][0x37c] ;  /* 0x0000df00ff017b82 */ /* 0x000fe20000000800 */
[----:B------:R-:W0:Y:S07]  /*0010*/  LDCU UR4, c[0x0][0x3b4] ;  /* 0x00007680ff0477ac */ /* 0x000e2e0008000800 */
[----:B------:R-:W1:Y:S01]  /*0020*/  S2UR UR6, SR_CTAID.X ;  /* 0x00000000000679c3 */ /* 0x000e620000002500 */
[----:B0-----:R-:W-:-:S09]  /*0030*/  UISETP.NE.U32.AND UP0, UPT, UR4, URZ, UPT ;  /* 0x000000ff0400728c */ /* 0x001fd2000bf05070 */
[----:B------:R-:W-:Y:S05]  /*0040*/  BRA.U UP0, `(.L_x_147) ;  /* 0x0000000100607547 */ /* 0x000fea000b800000 */
[----:B------:R-:W0:Y:S01]  /*0050*/  LDC R4, c[0x0][0x3b0] ;  /* 0x0000ec00ff047b82 */ /* 0x000e220000000800 */
[----:B------:R-:W-:Y:S01]  /*0060*/  IMAD.MOV.U32 R7, RZ, RZ, RZ ;  /* 0x000000ffff077224 */ /* 0x000fe200078e00ff */
[----:B0-----:R-:W0:Y:S01]  /*0070*/  I2F.U32.RP R0, R4 ;  /* 0x0000000400007306 */ /* 0x001e220000209000 */
[----:B------:R-:W-:-:S07]  /*0080*/  ISETP.NE.U32.AND P2, PT, R4, RZ, PT ;  /* 0x000000ff0400720c */ /* 0x000fce0003f45070 */
[----:B0-----:R-:W0:Y:S02]  /*0090*/  MUFU.RCP R0, R0 ;  /* 0x0000000000007308 */ /* 0x001e240000001000 */
[----:B0-----:R-:W-:-:S06]  /*00a0*/  VIADD R2, R0, 0xffffffe ;  /* 0x0ffffffe00027836 */ /* 0x001fcc0000000000 */
[----:B------:R0:W2:Y:S02]  /*00b0*/  F2I.FTZ.U32.TRUNC.NTZ R3, R2 ;  /* 0x0000000200037305 */ /* 0x0000a4000021f000 */
[----:B0-----:R-:W-:Y:S02]  /*00c0*/  IMAD.MOV.U32 R2, RZ, RZ, RZ ;  /* 0x000000ffff027224 */ /* 0x001fe400078e00ff */
[----:B--2---:R-:W-:-:S04]  /*00d0*/  IMAD.MOV R5, RZ, RZ, -R3 ;  /* 0x000000ffff057224 */ /* 0x004fc800078e0a03 */
[----:B------:R-:W-:-:S04]  /*00e0*/  IMAD R5, R5, R4, RZ ;  /* 0x0000000405057224 */ /* 0x000fc800078e02ff */
[----:B------:R-:W-:-:S06]  /*00f0*/  IMAD.HI.U32 R3, R3, R5, R2 ;  /* 0x0000000503037227 */ /* 0x000fcc00078e0002 */
[----:B-1----:R-:W-:-:S04]  /*0100*/  IMAD.HI.U32 R2, R3, UR6, RZ ;  /* 0x0000000603027c27 */ /* 0x002fc8000f8e00ff */
[----:B------:R-:W-:-:S04]  /*0110*/  IMAD.MOV R3, RZ, RZ, -R2 ;  /* 0x000000ffff037224 */ /* 0x000fc800078e0a02 */
[----:B------:R-:W-:-:S05]  /*0120*/  IMAD R3, R4, R3, UR6 ;  /* 0x0000000604037e24 */ /* 0x000fca000f8e0203 */
[----:B------:R-:W-:-:S13]  /*0130*/  ISETP.GE.U32.AND P0, PT, R3, R4, PT ;  /* 0x000000040300720c */ /* 0x000fda0003f06070 */
[----:B------:R-:W-:Y:S02]  /*0140*/  @P0 IMAD.IADD R3, R3, 0x1, -R4 ;  /* 0x0000000103030824 */ /* 0x000fe400078e0a04 */
[----:B------:R-:W-:-:S03]  /*0150*/  @P0 VIADD R2, R2, 0x1 ;  /* 0x0000000102020836 */ /* 0x000fc60000000000 */
[----:B------:R-:W-:-:S13]  /*0160*/  ISETP.GE.U32.AND P1, PT, R3, R4, PT ;  /* 0x000000040300720c */ /* 0x000fda0003f26070 */
[----:B------:R-:W-:Y:S01]  /*0170*/  @P1 VIADD R2, R2, 0x1 ;  /* 0x0000000102021836 */ /* 0x000fe20000000000 */
[----:B------:R-:W-:-:S05]  /*0180*/  @!P2 LOP3.LUT R2, RZ, R4, RZ, 0x33, !PT ;  /* 0x00000004ff02a212 */ /* 0x000fca00078e33ff */
[----:B------:R-:W-:-:S04]  /*0190*/  IMAD.MOV R3, RZ, RZ, -R2 ;  /* 0x000000ffff037224 */ /* 0x000fc800078e0a02 */
[----:B------:R-:W-:Y:S02]  /*01a0*/  IMAD R0, R4, R3, UR6 ;  /* 0x0000000604007e24 */ /* 0x000fe4000f8e0203 */
[----:B------:R-:W-:Y:S01]  /*01b0*/  IMAD.MOV.U32 R3, RZ, RZ, RZ ;  /* 0x000000ffff037224 */ /* 0x000fe200078e00ff */
[----:B------:R-:W-:Y:S06]  /*01c0*/  BRA `(.L_x_148) ;  /* 0x0000000000487947 */ /* 0x000fec0003800000 */
.L_x_147:
[----:B------:R-:W0:Y:S01]  /*01d0*/  LDC R9, c[0x0][0x3b0] ;  /* 0x0000ec00ff097b82 */ /* 0x000e220000000800 */
[----:B-1----:R-:W-:Y:S01]  /*01e0*/  IMAD.U32 R0, RZ, RZ, UR6 ;  /* 0x00000006ff007e24 */ /* 0x002fe2000f8e00ff */
[----:B------:R-:W-:Y:S01]  /*01f0*/  MOV R6, 0x230 ;  /* 0x0000023000067802 */ /* 0x000fe20000000f00 */
[----:B------:R-:W-:-:S05]  /*0200*/  IMAD.MOV.U32 R7, RZ, RZ, RZ ;  /* 0x000000ffff077224 */ /* 0x000fca00078e00ff */
[----:B------:R-:W1:Y:S02]  /*0210*/  LDC R8, c[0x0][0x3b4] ;  /* 0x0000ed00ff087b82 */ /* 0x000e640000000800 */
[----:B01----:R-:W-:Y:S05]  /*0220*/  CALL.REL.NOINC `($__internal_7_$__cuda_sm20_div_s64) ;  /* 0x0000002000f47944 */ /* 0x003fea0003c00000 */
[----:B------:R-:W0:Y:S01]  /*0230*/  LDC.64 R4, c[0x0][0x3b0] ;  /* 0x0000ec00ff047b82 */ /* 0x000e220000000a00 */
[----:B------:R-:W-:Y:S01]  /*0240*/  IADD3 R7, P0, PT, RZ, -R8, RZ ;  /* 0x80000008ff077210 */ /* 0x000fe20007f1e0ff */
[----:B------:R-:W-:-:S04]  /*0250*/  IMAD.U32 R2, RZ, RZ, UR6 ;  /* 0x00000006ff027e24 */ /* 0x000fc8000f8e00ff */
[----:B------:R-:W-:-:S04]  /*0260*/  IMAD.X R3, RZ, RZ, ~R9, P0 ;  /* 0x000000ffff037224 */ /* 0x000fc800000e0e09 */
[-C--:B0-----:R-:W-:Y:S02]  /*0270*/  IMAD R0, R3, R4.reuse, RZ ;  /* 0x0000000403007224 */ /* 0x081fe400078e02ff */
[----:B------:R-:W-:Y:S02]  /*0280*/  IMAD.MOV.U32 R3, RZ, RZ, RZ ;  /* 0x000000ffff037224 */ /* 0x000fe400078e00ff */
[----:B------:R-:W-:-:S04]  /*0290*/  IMAD.WIDE.U32 R2, R7, R4, R2 ;  /* 0x0000000407027225 */ /* 0x000fc800078e0002 */
[----:B------:R-:W-:Y:S02]  /*02a0*/  IMAD R7, R7, R5, R0 ;  /* 0x0000000507077224 */ /* 0x000fe400078e0200 */
[----:B------:R-:W-:Y:S02]  /*02b0*/  IMAD.MOV.U32 R0, RZ, RZ, R2 ;  /* 0x000000ffff007224 */ /* 0x000fe400078e0002 */
[----:B------:R-:W-:Y:S02]  /*02c0*/  IMAD.IADD R7, R3, 0x1, R7 ;  /* 0x0000000103077824 */ /* 0x000fe400078e0207 */
[----:B------:R-:W-:Y:S02]  /*02d0*/  IMAD.MOV.U32 R2, RZ, RZ, R8 ;  /* 0x000000ffff027224 */ /* 0x000fe400078e0008 */
[----:B------:R-:W-:-:S07]  /*02e0*/  IMAD.MOV.U32 R3, RZ, RZ, R9 ;  /* 0x000000ffff037224 */ /* 0x000fce00078e0009 */
.L_x_148:
[----:B------:R-:W0:Y:S02]  /*02f0*/  LDCU UR4, c[0x0][0x3a4] ;  /* 0x00007480ff0477ac */ /* 0x000e240008000800 */
[----:B0-----:R-:W-:-:S04]  /*0300*/  LOP3.LUT R4, R7, UR4, RZ, 0xfc, !PT ;  /* 0x0000000407047c12 */ /* 0x001fc8000f8efcff */
[----:B------:R-:W-:-:S13]  /*0310*/  ISETP.NE.U32.AND P0, PT, R4, RZ, PT ;  /* 0x000000ff0400720c */ /* 0x000fda0003f05070 */
[----:B------:R-:W-:Y:S05]  /*0320*/  @P0 BRA `(.L_x_149) ;  /* 0x0000000000600947 */ /* 0x000fea0003800000 */
[----:B------:R-:W0:Y:S01]  /*0330*/  LDCU UR4, c[0x0][0x3a0] ;  /* 0x00007400ff0477ac */ /* 0x000e220008000800 */
[----:B------:R-:W-:Y:S02]  /*0340*/  IMAD.MOV.U32 R21, RZ, RZ, RZ ;  /* 0x000000ffff157224 */ /* 0x000fe400078e00ff */
[----:B------:R-:W-:Y:S01]  /*0350*/  IMAD.MOV.U32 R9, RZ, RZ, RZ ;  /* 0x000000ffff097224 */ /* 0x000fe200078e00ff */
[----:B0-----:R-:W0:Y:S01]  /*0360*/  I2F.U32.RP R6, UR4 ;  /* 0x0000000400067d06 */ /* 0x001e220008209000 */
[----:B------:R-:W-:-:S07]  /*0370*/  ISETP.NE.U32.AND P2, PT, RZ, UR4, PT ;  /* 0x00000004ff007c0c */ /* 0x000fce000bf45070 */
[----:B0-----:R-:W0:Y:S02]  /*0380*/  MUFU.RCP R6, R6 ;  /* 0x0000000600067308 */ /* 0x001e240000001000 */
[----:B0-----:R-:W-:-:S06]  /*0390*/  VIADD R4, R6, 0xffffffe ;  /* 0x0ffffffe06047836 */ /* 0x001fcc0000000000 */
[----:B------:R0:W1:Y:S02]  /*03a0*/  F2I.FTZ.U32.TRUNC.NTZ R5, R4 ;  /* 0x0000000400057305 */ /* 0x000064000021f000 */
[----:B0-----:R-:W-:Y:S02]  /*03b0*/  IMAD.MOV.U32 R4, RZ, RZ, RZ ;  /* 0x000000ffff047224 */ /* 0x001fe400078e00ff */
[----:B-1----:R-:W-:-:S04]  /*03c0*/  IMAD.MOV R7, RZ, RZ, -R5 ;  /* 0x000000ffff077224 */ /* 0x002fc800078e0a05 */
[----:B------:R-:W-:-:S04]  /*03d0*/  IMAD R7, R7, UR4, RZ ;  /* 0x0000000407077c24 */ /* 0x000fc8000f8e02ff */
[----:B------:R-:W-:-:S06]  /*03e0*/  IMAD.HI.U32 R5, R5, R7, R4 ;  /* 0x0000000705057227 */ /* 0x000fcc00078e0004 */
[----:B------:R-:W-:-:S04]  /*03f0*/  IMAD.HI.U32 R8, R5, R0, RZ ;  /* 0x0000000005087227 */ /* 0x000fc800078e00ff */
[----:B------:R-:W-:-:S04]  /*0400*/  IMAD.MOV R5, RZ, RZ, -R8 ;  /* 0x000000ffff057224 */ /* 0x000fc800078e0a08 */
[----:B------:R-:W-:-:S05]  /*0410*/  IMAD R5, R5, UR4, R0 ;  /* 0x0000000405057c24 */ /* 0x000fca000f8e0200 */
[----:B------:R-:W-:-:S13]  /*0420*/  ISETP.GE.U32.AND P0, PT, R5, UR4, PT ;  /* 0x0000000405007c0c */ /* 0x000fda000bf06070 */
[----:B------:R-:W-:Y:S02]  /*0430*/  @P0 VIADD R5, R5, -UR4 ;  /* 0x8000000405050c36 */ /* 0x000fe40008000000 */
[----:B------:R-:W-:-:S03]  /*0440*/  @P0 VIADD R8, R8, 0x1 ;  /* 0x0000000108080836 */ /* 0x000fc60000000000 */
[----:B------:R-:W-:-:S13]  /*0450*/  ISETP.GE.U32.AND P1, PT, R5, UR4, PT ;  /* 0x0000000405007c0c */ /* 0x000fda000bf26070 */
[----:B------:R-:W-:Y:S01]  /*0460*/  @P1 VIADD R8, R8, 0x1 ;  /* 0x0000000108081836 */ /* 0x000fe20000000000 */
[----:B------:R-:W-:-:S05]  /*0470*/  @!P2 LOP3.LUT R8, RZ, UR4, RZ, 0x33, !PT ;  /* 0x00000004ff08ac12 */ /* 0x000fca000f8e33ff */
[----:B------:R-:W-:-:S04]  /*0480*/  IMAD.MOV R19, RZ, RZ, -R8 ;  /* 0x000000ffff137224 */ /* 0x000fc800078e0a08 */
[----:B------:R-:W-:Y:S01]  /*0490*/  IMAD R19, R19, UR4, R0 ;  /* 0x0000000413137c24 */ /* 0x000fe2000f8e0200 */
[----:B------:R-:W-:Y:S06]  /*04a0*/  BRA `(.L_x_150) ;  /* 0x0000000000347947 */ /* 0x000fec0003800000 */
.L_x_149:
[----:B------:R-:W0:Y:S01]  /*04b0*/  LDC R9, c[0x0][0x3a0] ;  /* 0x0000e800ff097b82 */ /* 0x000e220000000800 */
[----:B------:R-:W-:-:S07]  /*04c0*/  MOV R6, 0x4f0 ;  /* 0x000004f000067802 */ /* 0x000fce0000000f00 */
[----:B------:R-:W1:Y:S02]  /*04d0*/  LDC R8, c[0x0][0x3a4] ;  /* 0x0000e900ff087b82 */ /* 0x000e640000000800 */
[----:B01----:R-:W-:Y:S05]  /*04e0*/  CALL.REL.NOINC `($__internal_7_$__cuda_sm20_div_s64) ;  /* 0x0000002000447944 */ /* 0x003fea0003c00000 */
[----:B------:R-:W0:Y:S01]  /*04f0*/  LDC.64 R12, c[0x0][0x3a0] ;  /* 0x0000e800ff0c7b82 */ /* 0x000e220000000a00 */
[----:B------:R-:W-:Y:S01]  /*0500*/  IADD3 R21, P0, PT, RZ, -R8, RZ ;  /* 0x80000008ff157210 */ /* 0x000fe20007f1e0ff */
[----:B------:R-:W-:-:S04]  /*0510*/  IMAD.MOV.U32 R6, RZ, RZ, R0 ;  /* 0x000000ffff067224 */ /* 0x000fc800078e0000 */
[----:B------:R-:W-:-:S04]  /*0520*/  IMAD.X R5, RZ, RZ, ~R9, P0 ;  /* 0x000000ffff057224 */ /* 0x000fc800000e0e09 */
[-C--:B0-----:R-:W-:Y:S02]  /*0530*/  IMAD R10, R5, R12.reuse, RZ ;  /* 0x0000000c050a7224 */ /* 0x081fe400078e02ff */
[----:B------:R-:W-:-:S04]  /*0540*/  IMAD.WIDE.U32 R4, R21, R12, R6 ;  /* 0x0000000c15047225 */ /* 0x000fc800078e0006 */
[----:B------:R-:W-:Y:S02]  /*0550*/  IMAD R21, R21, R13, R10 ;  /* 0x0000000d15157224 */ /* 0x000fe400078e020a */
[----:B------:R-:W-:Y:S02]  /*0560*/  IMAD.MOV.U32 R19, RZ, RZ, R4 ;  /* 0x000000ffff137224 */ /* 0x000fe400078e0004 */
[----:B------:R-:W-:-:S07]  /*0570*/  IMAD.IADD R21, R5, 0x1, R21 ;  /* 0x0000000105157824 */ /* 0x000fce00078e0215 */
.L_x_150:
[----:B------:R-:W0:Y:S01]  /*0580*/  S2R R16, SR_TID.X ;  /* 0x0000000000107919 */ /* 0x000e220000002100 */
[----:B------:R-:W1:Y:S01]  /*0590*/  LDCU.64 UR4, c[0x0][0x3b8] ;  /* 0x00007700ff0477ac */ /* 0x000e620008000a00 */
[----:B------:R-:W2:Y:S01]  /*05a0*/  LDC.64 R4, c[0x0][0x3a8] ;  /* 0x0000ea00ff047b82 */ /* 0x000ea20000000a00 */
[----:B------:R-:W-:Y:S01]  /*05b0*/  IMAD.MOV.U32 R17, RZ, RZ, RZ ;  /* 0x000000ffff117224 */ /* 0x000fe200078e00ff */
[----:B------:R-:W-:Y:S01]  /*05c0*/  BSSY.RECONVERGENT B0, `(.L_x_151) ;  /* 0x0000155000007945 */ /* 0x000fe20003800200 */
[----:B------:R-:W3:Y:S01]  /*05d0*/  LDCU.64 UR8, c[0x0][0x3c0] ;  /* 0x00007800ff0877ac */ /* 0x000ee20008000a00 */
[----:B------:R-:W-:Y:S01]  /*05e0*/  IMAD.MOV.U32 R44, RZ, RZ, RZ ;  /* 0x000000ffff2c7224 */ /* 0x000fe200078e00ff */
[----:B------:R-:W4:Y:S03]  /*05f0*/  LDCU.64 UR12, c[0x0][0x398] ;  /* 0x00007300ff0c77ac */ /* 0x000f260008000a00 */
[----:B------:R-:W5:Y:S01]  /*0600*/  LDC.64 R12, c[0x0][0x388] ;  /* 0x0000e200ff0c7b82 */ /* 0x000f620000000a00 */
[----:B------:R-:W0:Y:S07]  /*0610*/  LDCU UR7, c[0x0][0x39c] ;  /* 0x00007380ff0777ac */ /* 0x000e2e0008000800 */
[----:B------:R-:W4:Y:S01]  /*0620*/  LDC R43, c[0x0][0x360] ;  /* 0x0000d800ff2b7b82 */ /* 0x000f220000000800 */
[----:B-1----:R-:W-:-:S02]  /*0630*/  IMAD R7, R3, UR4, RZ ;  /* 0x0000000403077c24 */ /* 0x002fc4000f8e02ff */
[----:B------:R-:W-:-:S04]  /*0640*/  IMAD.WIDE.U32 R10, R2, UR4, RZ ;  /* 0x00000004020a7c25 */ /* 0x000fc8000f8e00ff */
[C---:B------:R-:W-:Y:S02]  /*0650*/  IMAD R23, R2.reuse, UR5, R7 ;  /* 0x0000000502177c24 */ /* 0x040fe4000f8e0207 */
[----:B------:R-:W1:Y:S01]  /*0660*/  LDC.64 R6, c[0x0][0x380] ;  /* 0x0000e000ff067b82 */ /* 0x000e620000000a00 */
[----:B---3--:R-:W-:Y:S02]  /*0670*/  IMAD R3, R3, UR8, RZ ;  /* 0x0000000803037c24 */ /* 0x008fe4000f8e02ff */
[-C--:B--2---:R-:W-:Y:S02]  /*0680*/  IMAD R0, R9, R4.reuse, RZ ;  /* 0x0000000409007224 */ /* 0x084fe400078e02ff */
[----:B0-----:R-:W-:Y:S01]  /*0690*/  IMAD.WIDE.U32 R14, R2, UR8, R16 ;  /* 0x00000008020e7c25 */ /* 0x001fe2000f8e0010 */
[----:B------:R-:W-:-:S03]  /*06a0*/  ISETP.GE.U32.AND P0, PT, R16, R4, PT ;  /* 0x000000041000720c */ /* 0x000fc60003f06070 */
[----:B------:R-:W-:Y:S01]  /*06b0*/  IMAD R3, R2, UR9, R3 ;  /* 0x0000000902037c24 */ /* 0x000fe2000f8e0203 */
[-C--:B------:R-:W-:Y:S01]  /*06c0*/  ISETP.GE.AND.EX P0, PT, RZ, R5.reuse, PT, P0 ;  /* 0x00000005ff00720c */ /* 0x080fe20003f06300 */
[----:B------:R-:W-:Y:S01]  /*06d0*/  IMAD.IADD R11, R11, 0x1, R23 ;  /* 0x000000010b0b7824 */ /* 0x000fe200078e0217 */
[----:B------:R-:W0:Y:S01]  /*06e0*/  LDCU.64 UR8, c[0x0][0x358] ;  /* 0x00006b00ff0877ac */ /* 0x000e220008000a00 */
[----:B------:R-:W-:Y:S02]  /*06f0*/  IMAD.IADD R15, R15, 0x1, R3 ;  /* 0x000000010f0f7824 */ /* 0x000fe400078e0203 */
[C---:B------:R-:W-:Y:S02]  /*0700*/  IMAD R3, R8.reuse, R5, R0 ;  /* 0x0000000508037224 */ /* 0x040fe400078e0200 */
[----:B------:R-:W-:-:S04]  /*0710*/  IMAD.WIDE.U32 R8, R8, R4, R10 ;  /* 0x0000000408087225 */ /* 0x000fc800078e000a */
[----:B------:R-:W-:Y:S02]  /*0720*/  IMAD.IADD R9, R9, 0x1, R3 ;  /* 0x0000000109097824 */ /* 0x000fe400078e0203 */
[----:B------:R-:W-:-:S04]  /*0730*/  IMAD.WIDE.U32 R2, R19, R4, R14 ;  /* 0x0000000413027225 */ /* 0x000fc800078e000e */
[C---:B------:R-:W-:Y:S01]  /*0740*/  IMAD.SHL.U32 R15, R8.reuse, 0x4, RZ ;  /* 0x00000004080f7824 */ /* 0x040fe200078e00ff */
[----:B------:R-:W-:Y:S01]  /*0750*/  SHF.L.U64.HI R8, R8, 0x2, R9 ;  /* 0x0000000208087819 */ /* 0x000fe20000010209 */
[----:B------:R-:W-:Y:S01]  /*0760*/  IMAD R0, R21, R4, RZ ;  /* 0x0000000415007224 */ /* 0x000fe200078e02ff */
[----:B-----5:R-:W-:Y:S02]  /*0770*/  LEA R12, P3, R2, R12, 0x2 ;  /* 0x0000000c020c7211 */ /* 0x020fe400078610ff */
[----:B-1----:R-:W-:Y:S01]  /*0780*/  IADD3 R6, P1, PT, R15, R6, RZ ;  /* 0x000000060f067210 */ /* 0x002fe20007f3e0ff */
[----:B------:R-:W-:-:S03]  /*0790*/  IMAD R11, R19, R5, R0 ;  /* 0x00000005130b7224 */ /* 0x000fc600078e0200 */
[----:B------:R-:W-:Y:S01]  /*07a0*/  LEA R41, P2, R4, R6, 0x2 ;  /* 0x0000000604297211 */ /* 0x000fe200078410ff */
[----:B------:R-:W-:Y:S02]  /*07b0*/  IMAD.IADD R0, R3, 0x1, R11 ;  /* 0x0000000103007824 */ /* 0x000fe400078e020b */
[----:B------:R-:W-:-:S03]  /*07c0*/  IMAD.X R7, R8, 0x1, R7, P1 ;  /* 0x0000000108077824 */ /* 0x000fc600008e0607 */
[----:B------:R-:W-:Y:S02]  /*07d0*/  LEA.HI.X R13, R2, R13, R0, 0x2, P3 ;  /* 0x0000000d020d7211 */ /* 0x000fe400018f1400 */
[----:B------:R-:W-:Y:S01]  /*07e0*/  LEA.HI.X R40, R4, R7, R5, 0x2, P2 ;  /* 0x0000000704287211 */ /* 0x000fe200010f1405 */
[----:B0---4-:R-:W-:Y:S06]  /*07f0*/  @P0 BRA `(.L_x_152) ;  /* 0x0000001000c40947 */ /* 0x011fec0003800000 */
[----:B------:R-:W0:Y:S01]  /*0800*/  LDC.64 R8, c[0x0][0x398] ;  /* 0x0000e600ff087b82 */ /* 0x000e220000000a00 */
[----:B------:R-:W-:Y:S01]  /*0810*/  IMAD.WIDE.U32 R14, R16, 0x4, R6 ;  /* 0x00000004100e7825 */ /* 0x000fe200078e0006 */
[----:B------:R-:W-:Y:S03]  /*0820*/  BSSY.RECONVERGENT B1, `(.L_x_153) ;  /* 0x000002f000017945 */ /* 0x000fe60003800200 */
[----:B------:R-:W-:-:S03]  /*0830*/  IMAD.WIDE.U32 R2, R43, 0x4, RZ ;  /* 0x000000042b027825 */ /* 0x000fc600078e00ff */
[----:B------:R-:W1:Y:S01]  /*0840*/  LDC.64 R10, c[0x0][0x398] ;  /* 0x0000e600ff0a7b82 */ /* 0x000e620000000a00 */
[----:B------:R-:W-:-:S04]  /*0850*/  IADD3 R4, P1, PT, R14, R2, RZ ;  /* 0x000000020e047210 */ /* 0x000fc80007f3e0ff */
[CC--:B------:R-:W-:Y:S01]  /*0860*/  ISETP.GE.U32.AND P0, PT, R4.reuse, R41.reuse, PT ;  /* 0x000000290400720c */ /* 0x0c0fe20003f06070 */
[----:B------:R-:W-:Y:S01]  /*0870*/  IMAD.X R7, R15, 0x1, R3, P1 ;  /* 0x000000010f077824 */ /* 0x000fe200008e0603 */
[----:B------:R-:W-:-:S04]  /*0880*/  ISETP.GT.U32.AND P2, PT, R4, R41, PT ;  /* 0x000000290400720c */ /* 0x000fc80003f44070 */
[CC--:B------:R-:W-:Y:S02]  /*0890*/  ISETP.GE.U32.AND.EX P0, PT, R7.reuse, R40.reuse, PT, P0 ;  /* 0x000000280700720c */ /* 0x0c0fe40003f06100 */
[----:B------:R-:W-:Y:S02]  /*08a0*/  ISETP.GT.U32.AND.EX P2, PT, R7, R40, PT, P2 ;  /* 0x000000280700720c */ /* 0x000fe40003f44120 */
[----:B0-----:R-:W-:-:S04]  /*08b0*/  SHF.R.U32.HI R0, RZ, 0x14, R9 ;  /* 0x00000014ff007819 */ /* 0x001fc80000011609 */
[----:B------:R-:W-:-:S05]  /*08c0*/  LOP3.LUT R0, R0, 0x7ff, RZ, 0xc0, !PT ;  /* 0x000007ff00007812 */ /* 0x000fca00078ec0ff */
[----:B------:R-:W-:Y:S01]  /*08d0*/  VIADD R5, R0, 0xfffffc0c ;  /* 0xfffffc0c00057836 */ /* 0x000fe20000000000 */
[----:B------:R-:W-:-:S04]  /*08e0*/  SEL R0, RZ, 0x1, P0 ;  /* 0x00000001ff007807 */ /* 0x000fc80000000000 */
[CC--:B------:R-:W-:Y:S02]  /*08f0*/  SHF.L.U32 R39, R8.reuse, R5.reuse, RZ ;  /* 0x0000000508277219 */ /* 0x0c0fe400000006ff */
[----:B------:R-:W-:Y:S02]  /*0900*/  SHF.L.U64.HI R38, R8, R5, R9 ;  /* 0x0000000508267219 */ /* 0x000fe40000010209 */
[----:B------:R-:W-:Y:S02]  /*0910*/  ISETP.NE.U32.AND P1, PT, R39, RZ, PT ;  /* 0x000000ff2700720c */ /* 0x000fe40003f25070 */
[----:B------:R-:W-:Y:S02]  /*0920*/  SEL R5, R4, R41, P2 ;  /* 0x0000002904057207 */ /* 0x000fe40001000000 */
[----:B------:R-:W-:Y:S02]  /*0930*/  ISETP.NE.AND.EX P0, PT, R38, -0x80000000, PT, P1 ;  /* 0x800000002600780c */ /* 0x000fe40003f05310 */
[----:B------:R-:W-:-:S02]  /*0940*/  IADD3 R5, P1, P3, R5, -R4, -R0 ;  /* 0x8000000405057210 */ /* 0x000fc40007b3e800 */
[----:B------:R-:W-:-:S04]  /*0950*/  SEL R4, R7, R40, P2 ;  /* 0x0000002807047207 */ /* 0x000fc80001000000 */
[----:B------:R-:W-:-:S04]  /*0960*/  IADD3.X R4, PT, PT, R4, -0x1, ~R7, P1, P3 ;  /* 0xffffffff04047810 */ /* 0x000fc80000fe6c07 */
[----:B------:R-:W-:Y:S01]  /*0970*/  ISETP.NE.U32.AND P1, PT, R4, RZ, PT ;  /* 0x000000ff0400720c */ /* 0x000fe20003f25070 */
[----:B-1----:R-:W-:-:S12]  /*0980*/  DSETP.NEU.AND P0, PT, |R10|, 0.5, !P0 ;  /* 0x3fe000000a00742a */ /* 0x002fd8000470d200 */
[----:B------:R-:W-:Y:S05]  /*0990*/  @P1 BRA `(.L_x_154) ;  /* 0x0000000000541947 */ /* 0x000fea0003800000 */
[----:B------:R-:W0:Y:S01]  /*09a0*/  I2F.U32.RP R3, R2 ;  /* 0x0000000200037306 */ /* 0x000e220000209000 */
[----:B------:R-:W-:Y:S01]  /*09b0*/  IMAD.MOV R9, RZ, RZ, -R2 ;  /* 0x000000ffff097224 */ /* 0x000fe200078e0a02 */
[----:B------:R-:W-:-:S06]  /*09c0*/  ISETP.NE.U32.AND P3, PT, R2, RZ, PT ;  /* 0x000000ff0200720c */ /* 0x000fcc0003f65070 */
[----:B0-----:R-:W0:Y:S02]  /*09d0*/  MUFU.RCP R3, R3 ;  /* 0x0000000300037308 */ /* 0x001e240000001000 */
[----:B0-----:R-:W-:Y:S02]  /*09e0*/  VIADD R6, R3, 0xffffffe ;  /* 0x0ffffffe03067836 */ /* 0x001fe40000000000 */
[----:B------:R-:W-:-:S04]  /*09f0*/  IMAD.MOV.U32 R3, RZ, RZ, RZ ;  /* 0x000000ffff037224 */ /* 0x000fc800078e00ff */
[----:B------:R0:W1:Y:S02]  /*0a00*/  F2I.FTZ.U32.TRUNC.NTZ R7, R6 ;  /* 0x0000000600077305 */ /* 0x000064000021f000 */
[----:B0-----:R-:W-:Y:S02]  /*0a10*/  IMAD.MOV.U32 R6, RZ, RZ, RZ ;  /* 0x000000ffff067224 */ /* 0x001fe400078e00ff */
[----:B-1----:R-:W-:-:S04]  /*0a20*/  IMAD R9, R9, R7, RZ ;  /* 0x0000000709097224 */ /* 0x002fc800078e02ff */
[----:B------:R-:W-:-:S06]  /*0a30*/  IMAD.HI.U32 R4, R7, R9, R6 ;  /* 0x0000000907047227 */ /* 0x000fcc00078e0006 */
[----:B------:R-:W-:-:S04]  /*0a40*/  IMAD.HI.U32 R4, R4, R5, RZ ;  /* 0x0000000504047227 */ /* 0x000fc800078e00ff */
[----:B------:R-:W-:-:S04]  /*0a50*/  IMAD.MOV R7, RZ, RZ, -R4 ;  /* 0x000000ffff077224 */ /* 0x000fc800078e0a04 */
[----:B------:R-:W-:-:S05]  /*0a60*/  IMAD R5, R2, R7, R5 ;  /* 0x0000000702057224 */ /* 0x000fca00078e0205 */
[----:B------:R-:W-:-:S13]  /*0a70*/  ISETP.GE.U32.AND P1, PT, R5, R2, PT ;  /* 0x000000020500720c */ /* 0x000fda0003f26070 */
[----:B------:R-:W-:Y:S02]  /*0a80*/  @P1 IMAD.IADD R5, R5, 0x1, -R2 ;  /* 0x0000000105051824 */ /* 0x000fe400078e0a02 */
[----:B------:R-:W-:-:S03]  /*0a90*/  @P1 VIADD R4, R4, 0x1 ;  /* 0x0000000104041836 */ /* 0x000fc60000000000 */
[----:B------:R-:W-:-:S13]  /*0aa0*/  ISETP.GE.U32.AND P2, PT, R5, R2, PT ;  /* 0x000000020500720c */ /* 0x000fda0003f46070 */
[----:B------:R-:W-:Y:S01]  /*0ab0*/  @P2 VIADD R4, R4, 0x1 ;  /* 0x0000000104042836 */ /* 0x000fe20000000000 */
[----:B------:R-:W-:-:S05]  /*0ac0*/  @!P3 LOP3.LUT R4, RZ, R2, RZ, 0x33, !PT ;  /* 0x00000002ff04b212 */ /* 0x000fca00078e33ff */
[----:B------:R-:W-:Y:S01]  /*0ad0*/  IMAD.MOV.U32 R2, RZ, RZ, R4 ;  /* 0x000000ffff027224 */ /* 0x000fe200078e0004 */
[----:B------:R-:W-:Y:S06]  /*0ae0*/  BRA `(.L_x_155) ;  /* 0x0000000000087947 */ /* 0x000fec0003800000 */
.L_x_154:
[----:B------:R-:W-:-:S07]  /*0af0*/  MOV R6, 0xb10 ;  /* 0x00000b1000067802 */ /* 0x000fce0000000f00 */
[----:B------:R-:W-:Y:S05]  /*0b00*/  CALL.REL.NOINC `($__internal_8_$__cuda_sm20_div_u64) ;  /* 0x00000020000c7944 */ /* 0x000fea0003c00000 */
.L_x_155:
[----:B------:R-:W-:Y:S05]  /*0b10*/  BSYNC.RECONVERGENT B1 ;  /* 0x0000000000017941 */ /* 0x000fea0003800200 */
.L_x_153:
[----:B------:R-:W0:Y:S01]  /*0b20*/  LDCU.64 UR4, c[0x0][0x398] ;  /* 0x00007300ff0477ac */ /* 0x000e220008000a00 */
[----:B------:R-:W1:Y:S01]  /*0b30*/  LDC R8, c[0x0][0x39c] ;  /* 0x0000e700ff087b82 */ /* 0x000e620000000800 */
[----:B------:R-:W-:Y:S01]  /*0b40*/  IADD3 R2, P2, PT, R2, R0, RZ ;  /* 0x0000000002027210 */ /* 0x000fe20007f5e0ff */
[----:B------:R-:W-:Y:S01]  /*0b50*/  BSSY.RECONVERGENT B1, `(.L_x_156) ;  /* 0x0000057000017945 */ /* 0x000fe20003800200 */
[----:B------:R-:W-:Y:S02]  /*0b60*/  IMAD.MOV.U32 R44, RZ, RZ, RZ ;  /* 0x000000ffff2c7224 */ /* 0x000fe400078e00ff */
[----:B------:R-:W-:-:S04]  /*0b70*/  LOP3.LUT R0, R2, 0x1, RZ, 0xc0, !PT ;  /* 0x0000000102007812 */ /* 0x000fc800078ec0ff */
[----:B------:R-:W-:Y:S01]  /*0b80*/  ISETP.NE.U32.AND P1, PT, R0, 0x1, PT ;  /* 0x000000010000780c */ /* 0x000fe20003f25070 */
[----:B------:R-:W-:-:S03]  /*0b90*/  IMAD.X R0, RZ, RZ, R3, P2 ;  /* 0x000000ffff007224 */ /* 0x000fc600010e0603 */
[----:B------:R-:W-:Y:S01]  /*0ba0*/  ISETP.NE.U32.AND.EX P1, PT, RZ, RZ, PT, P1 ;  /* 0x000000ffff00720c */ /* 0x000fe20003f25110 */
[----:B0-----:R-:W-:Y:S02]  /*0bb0*/  IMAD.U32 R4, RZ, RZ, UR4 ;  /* 0x00000004ff047e24 */ /* 0x001fe4000f8e00ff */
[----:B------:R-:W-:-:S04]  /*0bc0*/  IMAD.U32 R5, RZ, RZ, UR5 ;  /* 0x00000005ff057e24 */ /* 0x000fc8000f8e00ff */
[----:B------:R0:W2:Y:S01]  /*0bd0*/  FRND.F64.TRUNC R10, R4 ;  /* 0x00000004000a7313 */ /* 0x0000a2000030d800 */
[C---:B-1----:R-:W-:Y:S02]  /*0be0*/  ISETP.GE.AND P3, PT, R8.reuse, RZ, PT ;  /* 0x000000ff0800720c */ /* 0x042fe40003f66270 */
[----:B------:R-:W-:Y:S02]  /*0bf0*/  LOP3.LUT R8, R8, 0x7fffffff, RZ, 0xc0, !PT ;  /* 0x7fffffff08087812 */ /* 0x000fe400078ec0ff */
[----:B------:R-:W-:-:S05]  /*0c00*/  SEL R9, RZ, 0x7ff00000, !P3 ;  /* 0x7ff00000ff097807 */ /* 0x000fca0005800000 */
[----:B------:R-:W-:Y:S01]  /*0c10*/  VIADD R6, R9, 0x80000000 ;  /* 0x8000000009067836 */ /* 0x000fe20000000000 */
[----:B0-2---:R-:W-:Y:S06]  /*0c20*/  @!P1 BRA `(.L_x_157) ;  /* 0x0000000400249947 */ /* 0x005fec0003800000 */
[----:B------:R-:W2:Y:S04]  /*0c30*/  LDG.E R3, desc[UR8][R14.64] ;  /* 0x000000080e037981 */ /* 0x000ea8000c1e1900 */
[----:B------:R-:W2:Y:S01]  /*0c40*/  LDG.E R18, desc[UR8][R12.64] ;  /* 0x000000080c127981 */ /* 0x000ea2000c1e1900 */
[----:B------:R-:W-:Y:S01]  /*0c50*/  BSSY.RECONVERGENT B2, `(.L_x_158) ;  /* 0x0000022000027945 */ /* 0x000fe20003800200 */
[----:B--2---:R-:W-:-:S04]  /*0c60*/  FADD R3, R3, -R18 ;  /* 0x8000001203037221 */ /* 0x004fc80000000000 */
[----:B------:R0:W1:Y:S01]  /*0c70*/  F2F.F64.F32 R18, |R3| ;  /* 0x4000000300127310 */ /* 0x0000620000201800 */
[----:B------:R-:W-:-:S13]  /*0c80*/  FSETP.NEU.AND P1, PT, |R3|, RZ, PT ;  /* 0x000000ff0300720b */ /* 0x000fda0003f2d200 */
[----:B0-----:R-:W-:Y:S05]  /*0c90*/  @!P1 BRA `(.L_x_159) ;  /* 0x0000000000649947 */ /* 0x001fea0003800000 */
[----:B------:R-:W0:Y:S01]  /*0ca0*/  LDCU.64 UR4, c[0x0][0x398] ;  /* 0x00007300ff0477ac */ /* 0x000e220008000a00 */
[----:B-1----:R-:W-:Y:S01]  /*0cb0*/  DADD R22, -RZ, |R18| ;  /* 0x00000000ff167229 */ /* 0x002fe20000000512 */
[----:B------:R-:W-:Y:S01]  /*0cc0*/  BSSY.RECONVERGENT B3, `(.L_x_160) ;  /* 0x0000006000037945 */ /* 0x000fe20003800200 */
[----:B------:R-:W-:-:S08]  /*0cd0*/  MOV R42, 0xd20 ;  /* 0x00000d20002a7802 */ /* 0x000fd00000000f00 */
[----:B------:R-:W-:Y:S02]  /*0ce0*/  IMAD.MOV.U32 R7, RZ, RZ, R23 ;  /* 0x000000ffff077224 */ /* 0x000fe400078e0017 */
[----:B0-----:R-:W-:Y:S02]  /*0cf0*/  IMAD.U32 R4, RZ, RZ, UR4 ;  /* 0x00000004ff047e24 */ /* 0x001fe4000f8e00ff */
[----:B------:R-:W-:-:S07]  /*0d00*/  IMAD.U32 R5, RZ, RZ, UR5 ;  /* 0x00000005ff057e24 */ /* 0x000fce000f8e00ff */
[----:B------:R-:W-:Y:S05]  /*0d10*/  CALL.REL.NOINC `($CdistP$__internal_accurate_pow) ;  /* 0x0000002000947944 */ /* 0x000fea0003c00000 */
[----:B------:R-:W-:Y:S05]  /*0d20*/  BSYNC.RECONVERGENT B3 ;  /* 0x0000000000037941 */ /* 0x000fea0003800200 */
.L_x_160:
[----:B------:R-:W0:Y:S01]  /*0d30*/  LDCU.64 UR4, c[0x0][0x398] ;  /* 0x00007300ff0477ac */ /* 0x000e220008000a00 */
[----:B------:R-:W-:Y:S01]  /*0d40*/  DADD R22, -RZ, -R20 ;  /* 0x00000000ff167229 */ /* 0x000fe20000000914 */
[----:B------:R-:W-:Y:S02]  /*0d50*/  ISETP.NE.U32.AND P1, PT, R39, RZ, PT ;  /* 0x000000ff2700720c */ /* 0x000fe40003f25070 */
[----:B------:R-:W-:Y:S02]  /*0d60*/  ISETP.GE.AND P4, PT, R19, RZ, PT ;  /* 0x000000ff1300720c */ /* 0x000fe40003f86270 */
[----:B------:R-:W-:-:S05]  /*0d70*/  ISETP.NE.AND.EX P1, PT, R38, -0x80000000, PT, P1 ;  /* 0x800000002600780c */ /* 0x000fca0003f25310 */
[-C--:B------:R-:W-:Y:S02]  /*0d80*/  FSEL R7, R22, R20.reuse, !P1 ;  /* 0x0000001416077208 */ /* 0x080fe40004800000 */
[-C--:B------:R-:W-:Y:S02]  /*0d90*/  FSEL R22, R23, R21.reuse, !P1 ;  /* 0x0000001517167208 */ /* 0x080fe40004800000 */
[----:B------:R-:W-:Y:S02]  /*0da0*/  FSEL R20, R7, R20, !P4 ;  /* 0x0000001407147208 */ /* 0x000fe40006000000 */
[----:B------:R-:W-:Y:S01]  /*0db0*/  FSEL R21, R22, R21, !P4 ;  /* 0x0000001516157208 */ /* 0x000fe20006000000 */
[----:B0-----:R-:W-:Y:S01]  /*0dc0*/  IMAD.U32 R4, RZ, RZ, UR4 ;  /* 0x00000004ff047e24 */ /* 0x001fe2000f8e00ff */
[----:B------:R-:W-:Y:S01]  /*0dd0*/  PLOP3.LUT P1, PT, P1, PT, PT, 0x8, 0x80 ;  /* 0x000000000080781c */ /* 0x000fe20000f2e170 */
[----:B------:R-:W-:-:S06]  /*0de0*/  IMAD.U32 R5, RZ, RZ, UR5 ;  /* 0x00000005ff057e24 */ /* 0x000fcc000f8e00ff */
[----:B------:R-:W-:-:S14]  /*0df0*/  DSETP.NEU.AND P2, PT, R10, R4, PT ;  /* 0x000000040a00722a */ /* 0x000fdc0003f4d000 */
[----:B------:R-:W-:Y:S02]  /*0e00*/  @P2 FSEL R20, R20, RZ, P4 ;  /* 0x000000ff14142208 */ /* 0x000fe40002000000 */
[----:B------:R-:W-:Y:S01]  /*0e10*/  @P2 FSEL R21, R21, -QNAN , P4 ;  /* 0xfff8000015152808 */ /* 0x000fe20002000000 */
[----:B------:R-:W-:Y:S06]  /*0e20*/  BRA `(.L_x_161) ;  /* 0x0000000000107947 */ /* 0x000fec0003800000 */
.L_x_159:
[----:B-1----:R-:W-:Y:S01]  /*0e30*/  SEL R21, R19, RZ, P0 ;  /* 0x000000ff13157207 */ /* 0x002fe20000000000 */
[----:B------:R-:W-:Y:S01]  /*0e40*/  IMAD.MOV.U32 R20, RZ, RZ, RZ ;  /* 0x000000ffff147224 */ /* 0x000fe200078e00ff */
[----:B------:R-:W-:Y:S02]  /*0e50*/  PLOP3.LUT P1, PT, P0, PT, PT, 0x80, 0x8 ;  /* 0x000000000008781c */ /* 0x000fe4000072f070 */
[----:B------:R-:W-:-:S11]  /*0e60*/  @!P3 LOP3.LUT R21, R21, 0x7ff00000, RZ, 0xfc, !PT ;  /* 0x7ff000001515b812 */ /* 0x000fd600078efcff */
.L_x_161:
[----:B------:R-:W-:Y:S05]  /*0e70*/  BSYNC.RECONVERGENT B2 ;  /* 0x0000000000027941 */ /* 0x000fea0003800200 */
.L_x_158:
[----:B------:R-:W-:Y:S01]  /*0e80*/  DADD R22, R18, R4 ;  /* 0x0000000012167229 */ /* 0x000fe20000000004 */
[----:B------:R-:W-:Y:S09]  /*0e90*/  BSSY.RECONVERGENT B2, `(.L_x_162) ;  /* 0x000001a000027945 */ /* 0x000ff20003800200 */
[----:B------:R-:W-:-:S04]  /*0ea0*/  LOP3.LUT R22, R23, 0x7ff00000, RZ, 0xc0, !PT ;  /* 0x7ff0000017167812 */ /* 0x000fc800078ec0ff */
[----:B------:R-:W-:-:S13]  /*0eb0*/  ISETP.NE.AND P2, PT, R22, 0x7ff00000, PT ;  /* 0x7ff000001600780c */ /* 0x000fda0003f45270 */
[----:B------:R-:W-:Y:S05]  /*0ec0*/  @P2 BRA `(.L_x_163) ;  /* 0x0000000000582947 */ /* 0x000fea0003800000 */
[----:B------:R-:W-:-:S13]  /*0ed0*/  FSETP.NAN.AND P2, PT, |R3|, |R3|, PT ;  /* 0x400000030300720b */ /* 0x000fda0003f48200 */
[----:B------:R-:W-:-:S14]  /*0ee0*/  DSETP.NAN.OR P2, PT, R4, R4, P2 ;  /* 0x000000040400722a */ /* 0x000fdc0001748400 */
[----:B------:R-:W-:Y:S05]  /*0ef0*/  @P2 BRA `(.L_x_164) ;  /* 0x0000000000482947 */ /* 0x000fea0003800000 */
[----:B------:R-:W-:-:S14]  /*0f00*/  DSETP.NEU.AND P2, PT, |R4|, +INF , PT ;  /* 0x7ff000000400742a */ /* 0x000fdc0003f4d200 */
[----:B------:R-:W-:Y:S05]  /*0f10*/  @!P2 BRA `(.L_x_165) ;  /* 0x000000000024a947 */ /* 0x000fea0003800000 */
[----:B------:R-:W-:-:S14]  /*0f20*/  DSETP.NEU.AND P2, PT, |R18|, +INF , PT ;  /* 0x7ff000001200742a */ /* 0x000fdc0003f4d200 */
[----:B------:R-:W-:Y:S05]  /*0f30*/  @P2 BRA `(.L_x_163) ;  /* 0x00000000003c2947 */ /* 0x000fea0003800000 */
[----:B------:R-:W-:Y:S01]  /*0f40*/  ISETP.NE.AND P2, PT, R8, 0x3fe00000, PT ;  /* 0x3fe000000800780c */ /* 0x000fe20003f45270 */
[----:B------:R-:W-:-:S03]  /*0f50*/  IMAD.MOV.U32 R20, RZ, RZ, RZ ;  /* 0x000000ffff147224 */ /* 0x000fc600078e00ff */
[-C--:B------:R-:W-:Y:S02]  /*0f60*/  SEL R18, R6, R9.reuse, P2 ;  /* 0x0000000906127207 */ /* 0x080fe40001000000 */
[----:B------:R-:W-:Y:S02]  /*0f70*/  ISETP.GE.AND P2, PT, R19, RZ, PT ;  /* 0x000000ff1300720c */ /* 0x000fe40003f46270 */
[----:B------:R-:W-:-:S04]  /*0f80*/  SEL R18, R18, R9, P1 ;  /* 0x0000000912127207 */ /* 0x000fc80000800000 */
[----:B------:R-:W-:Y:S01]  /*0f90*/  SEL R21, R18, R9, !P2 ;  /* 0x0000000912157207 */ /* 0x000fe20005000000 */
[----:B------:R-:W-:Y:S06]  /*0fa0*/  BRA `(.L_x_163) ;  /* 0x0000000000207947 */ /* 0x000fec0003800000 */
.L_x_165:
[----:B------:R-:W-:-:S06]  /*0fb0*/  DSETP.GT.AND P1, PT, |R18|, 1, PT ;  /* 0x3ff000001200742a */ /* 0x000fcc0003f24200 */
[----:B------:R-:W-:Y:S02]  /*0fc0*/  SEL R20, RZ, 0x7ff00000, !P1 ;  /* 0x7ff00000ff147807 */ /* 0x000fe40004800000 */
[----:B------:R-:W-:Y:S02]  /*0fd0*/  FSETP.NEU.AND P1, PT, |R3|, -1, PT ;  /* 0xbf8000000300780b */ /* 0x000fe40003f2d200 */
[----:B------:R-:W-:-:S04]  /*0fe0*/  @!P3 LOP3.LUT R20, R20, 0x7ff00000, RZ, 0x3c, !PT ;  /* 0x7ff000001414b812 */ /* 0x000fc800078e3cff */
[----:B------:R-:W-:Y:S01]  /*0ff0*/  SEL R21, R20, 0x3ff00000, P1 ;  /* 0x3ff0000014157807 */ /* 0x000fe20000800000 */
[----:B------:R-:W-:Y:S01]  /*1000*/  IMAD.MOV.U32 R20, RZ, RZ, RZ ;  /* 0x000000ffff147224 */ /* 0x000fe200078e00ff */
[----:B------:R-:W-:Y:S06]  /*1010*/  BRA `(.L_x_163) ;  /* 0x0000000000047947 */ /* 0x000fec0003800000 */
.L_x_164:
[----:B------:R-:W-:-:S11]  /*1020*/  DADD R20, R18, R4 ;  /* 0x0000000012147229 */ /* 0x000fd60000000004 */
.L_x_163:
[----:B------:R-:W-:Y:S05]  /*1030*/  BSYNC.RECONVERGENT B2 ;  /* 0x0000000000027941 */ /* 0x000fea0003800200 */
.L_x_162:
[----:B------:R-:W0:Y:S01]  /*1040*/  F2F.F32.F64 R20, R20 ;  /* 0x0000001400147310 */ /* 0x000e220000301000 */
[----:B------:R-:W-:Y:S01]  /*1050*/  FSETP.NEU.AND P2, PT, |R3|, 1, PT ;  /* 0x3f8000000300780b */ /* 0x000fe20003f4d200 */
[----:B------:R-:W-:Y:S01]  /*1060*/  DSETP.NEU.AND P1, PT, R4, RZ, PT ;  /* 0x000000ff0400722a */ /* 0x000fe20003f2d000 */
[----:B------:R-:W-:-:S04]  /*1070*/  IMAD.WIDE.U32 R14, R43, 0x4, R14 ;  /* 0x000000042b0e7825 */ /* 0x000fc800078e000e */
[----:B------:R-:W-:-:S04]  /*1080*/  IMAD.WIDE.U32 R12, R43, 0x4, R12 ;  /* 0x000000042b0c7825 */ /* 0x000fc800078e000c */
[----:B0-----:R-:W-:-:S05]  /*1090*/  FADD R7, RZ, R20 ;  /* 0x00000014ff077221 */ /* 0x001fca0000000000 */
[----:B------:R-:W-:-:S04]  /*10a0*/  FSEL R7, R7, 1, P2 ;  /* 0x3f80000007077808 */ /* 0x000fc80001000000 */
[----:B------:R-:W-:-:S07]  /*10b0*/  FSEL R44, R7, 1, P1 ;  /* 0x3f800000072c7808 */ /* 0x000fce0000800000 */
.L_x_157:
[----:B------:R-:W-:Y:S05]  /*10c0*/  BSYNC.RECONVERGENT B1 ;  /* 0x0000000000017941 */ /* 0x000fea0003800200 */
.L_x_156:
[----:B------:R-:W-:-:S04]  /*10d0*/  ISETP.NE.U32.AND P1, PT, R2, RZ, PT ;  /* 0x000000ff0200720c */ /* 0x000fc80003f25070 */
[----:B------:R-:W-:-:S13]  /*10e0*/  ISETP.NE.AND.EX P1, PT, R0, RZ, PT, P1 ;  /* 0x000000ff0000720c */ /* 0x000fda0003f25310 */
[----:B------:R-:W-:Y:S05]  /*10f0*/  @!P1 BRA `(.L_x_152) ;  /* 0x0000000800849947 */ /* 0x000fea0003800000 */
[----:B------:R-:W-:-:S07]  /*1100*/  CS2R R2, SRZ ;  /* 0x0000000000027805 */ /* 0x000fce000001ff00 */
.L_x_177:
[-C--:B------:R-:W-:Y:S02]  /*1110*/  IADD3 R20, P1, PT, R12, R2.reuse, RZ ;  /* 0x000000020c147210 */ /* 0x080fe40007f3e0ff */
[----:B------:R-:W-:-:S03]  /*1120*/  IADD3 R4, P2, PT, R14, R2, RZ ;  /* 0x000000020e047210 */ /* 0x000fc60007f5e0ff */
[--C-:B------:R-:W-:Y:S02]  /*1130*/  IMAD.X R21, R13, 0x1, R3.reuse, P1 ;  /* 0x000000010d157824 */ /* 0x100fe400008e0603 */
[----:B------:R-:W-:-:S04]  /*1140*/  IMAD.X R5, R15, 0x1, R3, P2 ;  /* 0x000000010f057824 */ /* 0x000fc800010e0603 */
[----:B------:R-:W2:Y:S04]  /*1150*/  LDG.E R21, desc[UR8][R20.64] ;  /* 0x0000000814157981 */ /* 0x000ea8000c1e1900 */
[----:B------:R-:W2:Y:S01]  /*1160*/  LDG.E R4, desc[UR8][R4.64] ;  /* 0x0000000804047981 */ /* 0x000ea2000c1e1900 */
[----:B------:R-:W-:Y:S01]  /*1170*/  BSSY.RECONVERGENT B1, `(.L_x_166) ;  /* 0x0000021000017945 */ /* 0x000fe20003800200 */
[----:B--2---:R-:W-:-:S04]  /*1180*/  FADD R45, R4, -R21 ;  /* 0x80000015042d7221 */ /* 0x004fc80000000000 */
[----:B------:R-:W0:Y:S01]  /*1190*/  F2F.F64.F32 R18, |R45| ;  /* 0x4000002d00127310 */ /* 0x000e220000201800 */
[----:B------:R-:W-:-:S13]  /*11a0*/  FSETP.NEU.AND P2, PT, |R45|, RZ, PT ;  /* 0x000000ff2d00720b */ /* 0x000fda0003f4d200 */
[----:B------:R-:W1:Y:S01]  /*11b0*/  @!P2 LDC R0, c[0x0][0x39c] ;  /* 0x0000e700ff00ab82 */ /* 0x000e620000000800 */
[----:B------:R-:W-:Y:S01]  /*11c0*/  @!P2 PLOP3.LUT P1, PT, P0, PT, PT, 0x80, 0x8 ;  /* 0x000000000008a81c */ /* 0x000fe2000072f070 */
[----:B------:R-:W-:Y:S01]  /*11d0*/  @!P2 IMAD.MOV.U32 R20, RZ, RZ, RZ ;  /* 0x000000ffff14a224 */ /* 0x000fe200078e00ff */
[----:B-1----:R-:W-:Y:S02]  /*11e0*/  ISETP.GE.OR P3, PT, R0, RZ, P2 ;  /* 0x000000ff0000720c */ /* 0x002fe40001766670 */
[----:B0-----:R-:W-:-:S11]  /*11f0*/  @!P2 SEL R0, R19, RZ, P0 ;  /* 0x000000ff1300a207 */ /* 0x001fd60000000000 */
[----:B------:R-:W-:-:S05]  /*1200*/  @!P3 LOP3.LUT R0, R0, 0x7ff00000, RZ, 0xfc, !PT ;  /* 0x7ff000000000b812 */ /* 0x000fca00078efcff */
[----:B------:R-:W-:Y:S01]  /*1210*/  @!P2 IMAD.MOV.U32 R21, RZ, RZ, R0 ;  /* 0x000000ffff15a224 */ /* 0x000fe200078e0000 */
[----:B------:R-:W-:Y:S06]  /*1220*/  @!P2 BRA `(.L_x_167) ;  /* 0x000000000054a947 */ /* 0x000fec0003800000 */
[----:B------:R-:W0:Y:S01]  /*1230*/  LDCU.64 UR4, c[0x0][0x398] ;  /* 0x00007300ff0477ac */ /* 0x000e220008000a00 */
[----:B------:R-:W-:Y:S01]  /*1240*/  DADD R22, -RZ, |R18| ;  /* 0x00000000ff167229 */ /* 0x000fe20000000512 */
[----:B------:R-:W-:Y:S01]  /*1250*/  BSSY.RECONVERGENT B2, `(.L_x_168) ;  /* 0x0000006000027945 */ /* 0x000fe20003800200 */
[----:B------:R-:W-:-:S08]  /*1260*/  MOV R42, 0x12b0 ;  /* 0x000012b0002a7802 */ /* 0x000fd00000000f00 */
[----:B------:R-:W-:Y:S02]  /*1270*/  IMAD.MOV.U32 R7, RZ, RZ, R23 ;  /* 0x000000ffff077224 */ /* 0x000fe400078e0017 */
[----:B0-----:R-:W-:Y:S02]  /*1280*/  IMAD.U32 R4, RZ, RZ, UR4 ;  /* 0x00000004ff047e24 */ /* 0x001fe4000f8e00ff */
[----:B------:R-:W-:-:S07]  /*1290*/  IMAD.U32 R5, RZ, RZ, UR5 ;  /* 0x00000005ff057e24 */ /* 0x000fce000f8e00ff */
[----:B------:R-:W-:Y:S05]  /*12a0*/  CALL.REL.NOINC `($CdistP$__internal_accurate_pow) ;  /* 0x0000001c00307944 */ /* 0x000fea0003c00000 */
[----:B------:R-:W-:Y:S05]  /*12b0*/  BSYNC.RECONVERGENT B2 ;  /* 0x0000000000027941 */ /* 0x000fea0003800200 */
.L_x_168:
[----:B------:R-:W-:Y:S01]  /*12c0*/  DADD R4, -RZ, -R20 ;  /* 0x00000000ff047229 */ /* 0x000fe20000000914 */
[----:B------:R-:W-:Y:S01]  /*12d0*/  ISETP.NE.U32.AND P1, PT, R39, RZ, PT ;  /* 0x000000ff2700720c */ /* 0x000fe20003f25070 */
[----:B------:R-:W-:Y:S01]  /*12e0*/  DSETP.NEU.AND P3, PT, R10, UR12, PT ;  /* 0x0000000c0a007e2a */ /* 0x000fe2000bf6d000 */
[----:B------:R-:W-:Y:S02]  /*12f0*/  ISETP.GE.AND P2, PT, R19, RZ, PT ;  /* 0x000000ff1300720c */ /* 0x000fe40003f46270 */
[----:B------:R-:W-:-:S05]  /*1300*/  ISETP.NE.AND.EX P1, PT, R38, -0x80000000, PT, P1 ;  /* 0x800000002600780c */ /* 0x000fca0003f25310 */
[-C--:B------:R-:W-:Y:S02]  /*1310*/  FSEL R7, R4, R20.reuse, !P1 ;  /* 0x0000001404077208 */ /* 0x080fe40004800000 */
[-C--:B------:R-:W-:Y:S02]  /*1320*/  FSEL R4, R5, R21.reuse, !P1 ;  /* 0x0000001505047208 */ /* 0x080fe40004800000 */
[----:B------:R-:W-:Y:S02]  /*1330*/  FSEL R20, R7, R20, !P2 ;  /* 0x0000001407147208 */ /* 0x000fe40005000000 */
[----:B------:R-:W-:Y:S02]  /*1340*/  FSEL R21, R4, R21, !P2 ;  /* 0x0000001504157208 */ /* 0x000fe40005000000 */
[----:B------:R-:W-:Y:S02]  /*1350*/  PLOP3.LUT P1, PT, P1, PT, PT, 0x8, 0x80 ;  /* 0x000000000080781c */ /* 0x000fe40000f2e170 */
[----:B------:R-:W-:-:S02]  /*1360*/  @P3 FSEL R20, R20, RZ, P2 ;  /* 0x000000ff14143208 */ /* 0x000fc40001000000 */
[----:B------:R-:W-:-:S09]  /*1370*/  @P3 FSEL R21, R21, -QNAN , P2 ;  /* 0xfff8000015153808 */ /* 0x000fd20001000000 */
.L_x_167:
[----:B------:R-:W-:Y:S05]  /*1380*/  BSYNC.RECONVERGENT B1 ;  /* 0x0000000000017941 */ /* 0x000fea0003800200 */
.L_x_166:
[----:B------:R-:W0:Y:S01]  /*1390*/  LDC.64 R4, c[0x0][0x398] ;  /* 0x0000e600ff047b82 */ /* 0x000e220000000a00 */
[----:B------:R-:W-:Y:S01]  /*13a0*/  BSSY.RECONVERGENT B1, `(.L_x_169) ;  /* 0x000001a000017945 */ /* 0x000fe20003800200 */
[----:B0-----:R-:W-:-:S10]  /*13b0*/  DADD R22, R18, R4 ;  /* 0x0000000012167229 */ /* 0x001fd40000000004 */
[----:B------:R-:W-:-:S04]  /*13c0*/  LOP3.LUT R22, R23, 0x7ff00000, RZ, 0xc0, !PT ;  /* 0x7ff0000017167812 */ /* 0x000fc800078ec0ff */
[----:B------:R-:W-:-:S13]  /*13d0*/  ISETP.NE.AND P2, PT, R22, 0x7ff00000, PT ;  /* 0x7ff000001600780c */ /* 0x000fda0003f45270 */
[----:B------:R-:W-:Y:S05]  /*13e0*/  @P2 BRA `(.L_x_170) ;  /* 0x0000000000542947 */ /* 0x000fea0003800000 */
[----:B------:R-:W-:-:S13]  /*13f0*/  FSETP.NAN.AND P2, PT, |R45|, |R45|, PT ;  /* 0x4000002d2d00720b */ /* 0x000fda0003f48200 */
[----:B------:R-:W-:-:S14]  /*1400*/  DSETP.NUM.AND P2, PT, R4, R4, !P2 ;  /* 0x000000040400722a */ /* 0x000fdc0005747000 */
[----:B------:R-:W-:Y:S01]  /*1410*/  @!P2 DADD R20, R18, R4 ;  /* 0x000000001214a229 */ /* 0x000fe20000000004 */
[----:B------:R-:W-:Y:S10]  /*1420*/  @!P2 BRA `(.L_x_170) ;  /* 0x000000000044a947 */ /* 0x000ff40003800000 */
[----:B------:R-:W-:-:S14]  /*1430*/  DSETP.NEU.AND P2, PT, |R4|, +INF , PT ;  /* 0x7ff000000400742a */ /* 0x000fdc0003f4d200 */
[----:B------:R-:W-:Y:S05]  /*1440*/  @P2 BRA `(.L_x_171) ;  /* 0x0000000000202947 */ /* 0x000fea0003800000 */
[----:B------:R-:W-:Y:S01]  /*1450*/  ISETP.LE.AND P2, PT, RZ, UR7, PT ;  /* 0x00000007ff007c0c */ /* 0x000fe2000bf43270 */
[----:B------:R-:W-:-:S06]  /*1460*/  DSETP.GT.AND P1, PT, |R18|, 1, PT ;  /* 0x3ff000001200742a */ /* 0x000fcc0003f24200 */
[----:B------:R-:W-:Y:S02]  /*1470*/  SEL R20, RZ, 0x7ff00000, !P1 ;  /* 0x7ff00000ff147807 */ /* 0x000fe40004800000 */
[----:B------:R-:W-:-:S04]  /*1480*/  FSETP.NEU.AND P1, PT, |R45|, -1, PT ;  /* 0xbf8000002d00780b */ /* 0x000fc80003f2d200 */
[----:B------:R-:W-:-:S04]  /*1490*/  @!P2 LOP3.LUT R20, R20, 0x7ff00000, RZ, 0x3c, !PT ;  /* 0x7ff000001414a812 */ /* 0x000fc800078e3cff */
[----:B------:R-:W-:Y:S01]  /*14a0*/  SEL R21, R20, 0x3ff00000, P1 ;  /* 0x3ff0000014157807 */ /* 0x000fe20000800000 */
[----:B------:R-:W-:Y:S01]  /*14b0*/  IMAD.MOV.U32 R20, RZ, RZ, RZ ;  /* 0x000000ffff147224 */ /* 0x000fe200078e00ff */
[----:B------:R-:W-:Y:S06]  /*14c0*/  BRA `(.L_x_170) ;  /* 0x00000000001c7947 */ /* 0x000fec0003800000 */
.L_x_171:
[----:B------:R-:W-:-:S14]  /*14d0*/  DSETP.NEU.AND P2, PT, |R18|, +INF , PT ;  /* 0x7ff000001200742a */ /* 0x000fdc0003f4d200 */
[----:B------:R-:W-:Y:S01]  /*14e0*/  @!P2 ISETP.NE.AND P3, PT, R8, 0x3fe00000, PT ;  /* 0x3fe000000800a80c */ /* 0x000fe20003f65270 */
[----:B------:R-:W-:-:S03]  /*14f0*/  @!P2 IMAD.MOV.U32 R20, RZ, RZ, RZ ;  /* 0x000000ffff14a224 */ /* 0x000fc600078e00ff */
[-C--:B------:R-:W-:Y:S02]  /*1500*/  @!P2 SEL R0, R6, R9.reuse, P3 ;  /* 0x000000090600a207 */ /* 0x080fe40001800000 */
[----:B------:R-:W-:Y:S02]  /*1510*/  @!P2 ISETP.GE.AND P3, PT, R19, RZ, PT ;  /* 0x000000ff1300a20c */ /* 0x000fe40003f66270 */
[----:B------:R-:W-:-:S04]  /*1520*/  @!P2 SEL R0, R0, R9, P1 ;  /* 0x000000090000a207 */ /* 0x000fc80000800000 */
[----:B------:R-:W-:-:S07]  /*1530*/  @!P2 SEL R21, R0, R9, !P3 ;  /* 0x000000090015a207 */ /* 0x000fce0005800000 */
.L_x_170:
[----:B------:R-:W-:Y:S05]  /*1540*/  BSYNC.RECONVERGENT B1 ;  /* 0x0000000000017941 */ /* 0x000fea0003800200 */
.L_x_169:
[----:B------:R-:W-:Y:S02]  /*1550*/  IMAD.MOV.U32 R22, RZ, RZ, R12 ;  /* 0x000000ffff167224 */ /* 0x000fe400078e000c */
[----:B------:R-:W-:Y:S02]  /*1560*/  IMAD.MOV.U32 R23, RZ, RZ, R13 ;  /* 0x000000ffff177224 */ /* 0x000fe400078e000d */
[----:B------:R-:W-:Y:S02]  /*1570*/  IMAD.MOV.U32 R18, RZ, RZ, R14 ;  /* 0x000000ffff127224 */ /* 0x000fe400078e000e */
[----:B------:R-:W-:Y:S01]  /*1580*/  IMAD.MOV.U32 R19, RZ, RZ, R15 ;  /* 0x000000ffff137224 */ /* 0x000fe200078e000f */
[----:B------:R-:W0:Y:S01]  /*1590*/  F2F.F32.F64 R20, R20 ;  /* 0x0000001400147310 */ /* 0x000e220000301000 */
[C---:B------:R-:W-:Y:S01]  /*15a0*/  IMAD.WIDE.U32 R22, R43.reuse, 0x4, R22 ;  /* 0x000000042b167825 */ /* 0x040fe200078e0016 */
[----:B------:R-:W1:Y:S03]  /*15b0*/  LDCU.64 UR4, c[0x0][0x398] ;  /* 0x00007300ff0477ac */ /* 0x000e660008000a00 */
[----:B------:R-:W-:Y:S01]  /*15c0*/  IMAD.WIDE.U32 R18, R43, 0x4, R18 ;  /* 0x000000042b127825 */ /* 0x000fe200078e0012 */
[----:B------:R-:W-:-:S02]  /*15d0*/  IADD3 R22, P2, PT, R22, R2, RZ ;  /* 0x0000000216167210 */ /* 0x000fc40007f5e0ff */
[----:B------:R-:W-:-:S03]  /*15e0*/  IADD3 R24, P1, PT, R18, R2, RZ ;  /* 0x0000000212187210 */ /* 0x000fc60007f3e0ff */
[--C-:B------:R-:W-:Y:S02]  /*15f0*/  IMAD.X R23, R23, 0x1, R3.reuse, P2 ;  /* 0x0000000117177824 */ /* 0x100fe400010e0603 */
[----:B------:R-:W-:-:S04]  /*1600*/  IMAD.X R25, R19, 0x1, R3, P1 ;  /* 0x0000000113197824 */ /* 0x000fc800008e0603 */
[----:B------:R-:W2:Y:S04]  /*1610*/  LDG.E R23, desc[UR8][R22.64] ;  /* 0x0000000816177981 */ /* 0x000ea8000c1e1900 */
[----:B------:R-:W2:Y:S01]  /*1620*/  LDG.E R0, desc[UR8][R24.64] ;  /* 0x0000000818007981 */ /* 0x000ea2000c1e1900 */
[----:B------:R-:W-:Y:S01]  /*1630*/  FSETP.NEU.AND P1, PT, |R45|, 1, PT ;  /* 0x3f8000002d00780b */ /* 0x000fe20003f2d200 */
[----:B------:R-:W-:-:S03]  /*1640*/  DSETP.NEU.AND P2, PT, R4, RZ, PT ;  /* 0x000000ff0400722a */ /* 0x000fc60003f4d000 */
[----:B0-----:R-:W-:-:S04]  /*1650*/  FSEL R7, R20, 1, P1 ;  /* 0x3f80000014077808 */ /* 0x001fc80000800000 */
[----:B------:R-:W-:Y:S02]  /*1660*/  FSEL R7, R7, 1, P2 ;  /* 0x3f80000007077808 */ /* 0x000fe40001000000 */
[----:B------:R-:W-:Y:S01]  /*1670*/  ISETP.NE.U32.AND P1, PT, R39, RZ, PT ;  /* 0x000000ff2700720c */ /* 0x000fe20003f25070 */
[----:B------:R-:W-:Y:S02]  /*1680*/  BSSY.RECONVERGENT B1, `(.L_x_172) ;  /* 0x000000c000017945 */ /* 0x000fe40003800200 */
[----:B------:R-:W-:Y:S01]  /*1690*/  FADD R44, R7, R44 ;  /* 0x0000002c072c7221 */ /* 0x000fe20000000000 */
[----:B------:R-:W-:Y:S02]  /*16a0*/  ISETP.NE.AND.EX P1, PT, R38, -0x80000000, PT, P1 ;  /* 0x800000002600780c */ /* 0x000fe40003f25310 */
[----:B------:R-:W-:Y:S01]  /*16b0*/  MOV R42, 0x1740 ;  /* 0x00001740002a7802 */ /* 0x000fe20000000f00 */
[----:B--2---:R-:W-:-:S04]  /*16c0*/  FADD R0, R0, -R23 ;  /* 0x8000001700007221 */ /* 0x004fc80000000000 */
[----:B------:R-:W0:Y:S02]  /*16d0*/  F2F.F64.F32 R18, |R0| ;  /* 0x4000000000127310 */ /* 0x000e240000201800 */
[----:B0-----:R-:W-:-:S10]  /*16e0*/  DADD R4, -RZ, |R18| ;  /* 0x00000000ff047229 */ /* 0x001fd40000000512 */
[----:B------:R-:W-:Y:S02]  /*16f0*/  IMAD.MOV.U32 R22, RZ, RZ, R4 ;  /* 0x000000ffff167224 */ /* 0x000fe400078e0004 */
[----:B------:R-:W-:Y:S02]  /*1700*/  IMAD.MOV.U32 R7, RZ, RZ, R5 ;  /* 0x000000ffff077224 */ /* 0x000fe400078e0005 */
[----:B-1----:R-:W-:Y:S02]  /*1710*/  IMAD.U32 R4, RZ, RZ, UR4 ;  /* 0x00000004ff047e24 */ /* 0x002fe4000f8e00ff */
[----:B------:R-:W-:-:S07]  /*1720*/  IMAD.U32 R5, RZ, RZ, UR5 ;  /* 0x00000005ff057e24 */ /* 0x000fce000f8e00ff */
[----:B------:R-:W-:Y:S05]  /*1730*/  CALL.REL.NOINC `($CdistP$__internal_accurate_pow) ;  /* 0x00000018000c7944 */ /* 0x000fea0003c00000 */
[----:B------:R-:W-:Y:S05]  /*1740*/  BSYNC.RECONVERGENT B1 ;  /* 0x0000000000017941 */ /* 0x000fea0003800200 */
.L_x_172:
[----:B------:R-:W-:Y:S01]  /*1750*/  FSETP.NEU.AND P4, PT, |R0|, RZ, PT ;  /* 0x000000ff0000720b */ /* 0x000fe20003f8d200 */
[----:B------:R-:W0:Y:S01]  /*1760*/  LDC.64 R4, c[0x0][0x398] ;  /* 0x0000e600ff047b82 */ /* 0x000e220000000a00 */
[----:B------:R-:W-:Y:S01]  /*1770*/  DADD R24, -RZ, -R20 ;  /* 0x00000000ff187229 */ /* 0x000fe20000000914 */
[----:B------:R-:W-:Y:S01]  /*1780*/  PLOP3.LUT P5, PT, PT, PT, PT, 0x8, 0x80 ;  /* 0x000000000080781c */ /* 0x000fe20003fae170 */
[----:B------:R-:W-:Y:S09]  /*1790*/  BSSY.RECONVERGENT B1, `(.L_x_173) ;  /* 0x000002c000017945 */ /* 0x000ff20003800200 */
[----:B------:R-:W1:Y:S01]  /*17a0*/  @!P4 LDC R7, c[0x0][0x39c] ;  /* 0x0000e700ff07cb82 */ /* 0x000e620000000800 */
[----:B------:R-:W-:Y:S01]  /*17b0*/  @!P4 SEL R26, R19, RZ, P0 ;  /* 0x000000ff131ac207 */ /* 0x000fe20000000000 */
[----:B0-----:R-:W-:-:S02]  /*17c0*/  DADD R22, R18, R4 ;  /* 0x0000000012167229 */ /* 0x001fc40000000004 */
[----:B------:R-:W-:-:S06]  /*17d0*/  @P4 DSETP.NEU.AND P3, PT, R10, R4, PT ;  /* 0x000000040a00422a */ /* 0x000fcc0003f6d000 */
[----:B------:R-:W-:Y:S02]  /*17e0*/  @P4 PLOP3.LUT P5, PT, P3, PT, PT, 0x80, 0x8 ;  /* 0x000000000008481c */ /* 0x000fe40001faf070 */
[----:B------:R-:W-:Y:S02]  /*17f0*/  LOP3.LUT R22, R23, 0x7ff00000, RZ, 0xc0, !PT ;  /* 0x7ff0000017167812 */ /* 0x000fe400078ec0ff */
[----:B-1----:R-:W-:Y:S02]  /*1800*/  ISETP.GE.OR P6, PT, R7, RZ, P4 ;  /* 0x000000ff0700720c */ /* 0x002fe400027c6670 */
[----:B------:R-:W-:Y:S02]  /*1810*/  FSEL R7, R24, R20, !P1 ;  /* 0x0000001418077208 */ /* 0x000fe40004800000 */
[----:B------:R-:W-:Y:S02]  /*1820*/  ISETP.GE.AND P3, PT, R19, RZ, PT ;  /* 0x000000ff1300720c */ /* 0x000fe40003f66270 */
[----:B------:R-:W-:-:S02]  /*1830*/  FSEL R24, R25, R21, !P1 ;  /* 0x0000001519187208 */ /* 0x000fc40004800000 */
[----:B------:R-:W-:Y:S02]  /*1840*/  FSEL R20, R7, R20, !P3 ;  /* 0x0000001407147208 */ /* 0x000fe40005800000 */
[----:B------:R-:W-:Y:S02]  /*1850*/  FSEL R21, R24, R21, !P3 ;  /* 0x0000001518157208 */ /* 0x000fe40005800000 */
[----:B------:R-:W-:Y:S02]  /*1860*/  @P4 PLOP3.LUT P1, PT, P1, PT, PT, 0x8, 0x80 ;  /* 0x000000000080481c */ /* 0x000fe40000f2e170 */
[----:B------:R-:W-:Y:S02]  /*1870*/  @!P6 LOP3.LUT R26, R26, 0x7ff00000, RZ, 0xfc, !PT ;  /* 0x7ff000001a1ae812 */ /* 0x000fe400078efcff */
[----:B------:R-:W-:Y:S02]  /*1880*/  ISETP.NE.AND P6, PT, R22, 0x7ff00000, PT ;  /* 0x7ff000001600780c */ /* 0x000fe40003fc5270 */
[----:B------:R-:W-:Y:S01]  /*1890*/  @P5 FSEL R20, R20, RZ, P3 ;  /* 0x000000ff14145208 */ /* 0x000fe20001800000 */
[----:B------:R-:W-:Y:S01]  /*18a0*/  @!P4 IMAD.MOV.U32 R20, RZ, RZ, RZ ;  /* 0x000000ffff14c224 */ /* 0x000fe200078e00ff */
[----:B------:R-:W-:Y:S01]  /*18b0*/  @P5 FSEL R21, R21, -QNAN , P3 ;  /* 0xfff8000015155808 */ /* 0x000fe20001800000 */
[----:B------:R-:W-:Y:S01]  /*18c0*/  @!P4 IMAD.MOV.U32 R21, RZ, RZ, R26 ;  /* 0x000000ffff15c224 */ /* 0x000fe200078e001a */
[----:B------:R-:W-:-:S07]  /*18d0*/  @!P4 PLOP3.LUT P1, PT, P0, PT, PT, 0x80, 0x8 ;  /* 0x000000000008c81c */ /* 0x000fce000072f070 */
[----:B------:R-:W-:Y:S06]  /*18e0*/  @P6 BRA `(.L_x_174) ;  /* 0x0000000000586947 */ /* 0x000fec0003800000 */
[----:B------:R-:W-:-:S13]  /*18f0*/  FSETP.NAN.AND P4, PT, |R0|, |R0|, PT ;  /* 0x400000000000720b */ /* 0x000fda0003f88200 */
[----:B------:R-:W-:-:S14]  /*1900*/  DSETP.NAN.OR P4, PT, R4, R4, P4 ;  /* 0x000000040400722a */ /* 0x000fdc0002788400 */
[----:B------:R-:W-:Y:S05]  /*1910*/  @P4 BRA `(.L_x_175) ;  /* 0x0000000000484947 */ /* 0x000fea0003800000 */
[----:B------:R-:W-:-:S14]  /*1920*/  DSETP.NEU.AND P4, PT, |R4|, +INF , PT ;  /* 0x7ff000000400742a */ /* 0x000fdc0003f8d200 */
[----:B------:R-:W-:Y:S05]  /*1930*/  @!P4 BRA `(.L_x_176) ;  /* 0x000000000020c947 */ /* 0x000fea0003800000 */
[----:B------:R-:W-:-:S14]  /*1940*/  DSETP.NEU.AND P4, PT, |R18|, +INF , PT ;  /* 0x7ff000001200742a */ /* 0x000fdc0003f8d200 */
[----:B------:R-:W-:Y:S05]  /*1950*/  @P4 BRA `(.L_x_174) ;  /* 0x00000000003c4947 */ /* 0x000fea0003800000 */
[----:B------:R-:W-:-:S04]  /*1960*/  ISETP.NE.AND P4, PT, R8, 0x3fe00000, PT ;  /* 0x3fe000000800780c */ /* 0x000fc80003f85270 */
[----:B------:R-:W-:-:S04]  /*1970*/  SEL R20, R6, R9, P4 ;  /* 0x0000000906147207 */ /* 0x000fc80002000000 */
[----:B------:R-:W-:-:S04]  /*1980*/  SEL R20, R20, R9, P1 ;  /* 0x0000000914147207 */ /* 0x000fc80000800000 */
[----:B------:R-:W-:Y:S01]  /*1990*/  SEL R21, R20, R9, !P3 ;  /* 0x0000000914157207 */ /* 0x000fe20005800000 */
[----:B------:R-:W-:Y:S01]  /*19a0*/  IMAD.MOV.U32 R20, RZ, RZ, RZ ;  /* 0x000000ffff147224 */ /* 0x000fe200078e00ff */
[----:B------:R-:W-:Y:S06]  /*19b0*/  BRA `(.L_x_174) ;  /* 0x0000000000247947 */ /* 0x000fec0003800000 */
.L_x_176:
        /* <DEDUP_REMOVED lines=8> */
.L_x_175:
[----:B------:R-:W-:-:S11]  /*1a40*/  DADD R20, R18, R4 ;  /* 0x0000000012147229 */ /* 0x000fd60000000004 */
.L_x_174:
[----:B------:R-:W-:Y:S05]  /*1a50*/  BSYNC.RECONVERGENT B1 ;  /* 0x0000000000017941 */ /* 0x000fea0003800200 */
.L_x_173:
[----:B------:R-:W-:Y:S01]  /*1a60*/  IMAD.WIDE.U32 R2, R43, 0x8, R2 ;  /* 0x000000082b027825 */ /* 0x000fe200078e0002 */
[----:B------:R-:W0:Y:S01]  /*1a70*/  F2F.F32.F64 R20, R20 ;  /* 0x0000001400147310 */ /* 0x000e220000301000 */
[----:B------:R-:W-:Y:S02]  /*1a80*/  FSETP.NEU.AND P3, PT, |R0|, 1, PT ;  /* 0x3f8000000000780b */ /* 0x000fe40003f6d200 */
[----:B------:R-:W-:-:S04]  /*1a90*/  IADD3 R4, P4, PT, R2, R14, RZ ;  /* 0x0000000e02047210 */ /* 0x000fc80007f9e0ff */
[----:B------:R-:W-:Y:S01]  /*1aa0*/  ISETP.GE.U32.AND P1, PT, R4, R41, PT ;  /* 0x000000290400720c */ /* 0x000fe20003f26070 */
[----:B------:R-:W-:-:S05]  /*1ab0*/  IMAD.X R5, R3, 0x1, R15, P4 ;  /* 0x0000000103057824 */ /* 0x000fca00020e060f */
[----:B------:R-:W-:Y:S02]  /*1ac0*/  ISETP.GE.U32.AND.EX P1, PT, R5, R40, PT, P1 ;  /* 0x000000280500720c */ /* 0x000fe40003f26110 */
[----:B0-----:R-:W-:-:S04]  /*1ad0*/  FSEL R0, R20, 1, P3 ;  /* 0x3f80000014007808 */ /* 0x001fc80001800000 */
[----:B------:R-:W-:-:S05]  /*1ae0*/  FSEL R5, R0, 1, P2 ;  /* 0x3f80000000057808 */ /* 0x000fca0001000000 */
[----:B------:R-:W-:Y:S02]  /*1af0*/  FADD R44, R44, R5 ;  /* 0x000000052c2c7221 */ /* 0x000fe40000000000 */
[----:B------:R-:W-:Y:S05]  /*1b00*/  @!P1 BRA `(.L_x_177) ;  /* 0xfffffff400809947 */ /* 0x000fea000383ffff */
.L_x_152:
[----:B------:R-:W-:Y:S05]  /*1b10*/  BSYNC.RECONVERGENT B0 ;  /* 0x0000000000007941 */ /* 0x000fea0003800200 */
.L_x_151:
[----:B------:R-:W0:Y:S01]  /*1b20*/  SHFL.DOWN PT, R3, R44, 0x10, 0x1f ;  /* 0x0a001f002c037f89 */ /* 0x000e2200000e0000 */
[C---:B------:R-:W-:Y:S02]  /*1b30*/  LOP3.LUT P0, R4, R16.reuse, 0x1f, RZ, 0xc0, !PT ;  /* 0x0000001f10047812 */ /* 0x040fe4000780c0ff */
[----:B------:R-:W-:Y:S02]  /*1b40*/  SHF.R.U32.HI R9, RZ, 0x5, R43 ;  /* 0x00000005ff097819 */ /* 0x000fe4000001162b */
[C---:B------:R-:W-:Y:S02]  /*1b50*/  ISETP.GT.U32.AND P2, PT, R16.reuse, 0x1f, PT ;  /* 0x0000001f1000780c */ /* 0x040fe40003f44070 */
[----:B------:R-:W-:-:S07]  /*1b60*/  ISETP.GE.U32.AND P1, PT, R16, R9, PT ;  /* 0x000000091000720c */ /* 0x000fce0003f26070 */
[----:B------:R-:W1:Y:S01]  /*1b70*/  @!P0 S2R R7, SR_CgaCtaId ;  /* 0x0000000000078919 */ /* 0x000e620000008800 */
[----:B------:R-:W-:-:S05]  /*1b80*/  @!P0 MOV R6, 0x400 ;  /* 0x0000040000068802 */ /* 0x000fca0000000f00 */
[----:B------:R-:W2:Y:S01]  /*1b90*/  @!P1 S2R R11, SR_CgaCtaId ;  /* 0x00000000000b9919 */ /* 0x000ea20000008800 */
[----:B0-----:R-:W-:-:S05]  /*1ba0*/  FADD R3, R3, R44 ;  /* 0x0000002c03037221 */ /* 0x001fca0000000000 */
[----:B------:R-:W0:Y:S01]  /*1bb0*/  SHFL.DOWN PT, R0, R3, 0x8, 0x1f ;  /* 0x09001f0003007f89 */ /* 0x000e2200000e0000 */
[----:B-1----:R-:W-:-:S04]  /*1bc0*/  @!P0 LEA R7, R7, R6, 0x18 ;  /* 0x0000000607078211 */ /* 0x002fc800078ec0ff */
[----:B------:R-:W-:Y:S01]  /*1bd0*/  @!P0 LEA.HI R7, R16, R7, RZ, 0x1d ;  /* 0x0000000710078211 */ /* 0x000fe200078fe8ff */
[----:B0-----:R-:W-:-:S05]  /*1be0*/  FADD R0, R3, R0 ;  /* 0x0000000003007221 */ /* 0x001fca0000000000 */
[----:B------:R-:W0:Y:S02]  /*1bf0*/  SHFL.DOWN PT, R5, R0, 0x4, 0x1f ;  /* 0x08801f0000057f89 */ /* 0x000e2400000e0000 */
[----:B0-----:R-:W-:Y:S01]  /*1c00*/  FADD R5, R0, R5 ;  /* 0x0000000500057221 */ /* 0x001fe20000000000 */
[----:B------:R-:W-:-:S04]  /*1c10*/  @!P1 MOV R0, 0x400 ;  /* 0x0000040000009802 */ /* 0x000fc80000000f00 */
[----:B------:R-:W0:Y:S01]  /*1c20*/  SHFL.DOWN PT, R2, R5, 0x2, 0x1f ;  /* 0x08401f0005027f89 */ /* 0x000e2200000e0000 */
[----:B--2---:R-:W-:Y:S01]  /*1c30*/  @!P1 LEA R11, R11, R0, 0x18 ;  /* 0x000000000b0b9211 */ /* 0x004fe200078ec0ff */
[----:B------:R-:W-:-:S04]  /*1c40*/  IMAD.MOV.U32 R0, RZ, RZ, RZ ;  /* 0x000000ffff007224 */ /* 0x000fc800078e00ff */
[----:B------:R-:W-:Y:S02]  /*1c50*/  @!P1 IMAD R4, R4, 0x4, R11 ;  /* 0x0000000404049824 */ /* 0x000fe400078e020b */
[----:B0-----:R-:W-:-:S05]  /*1c60*/  FADD R2, R5, R2 ;  /* 0x0000000205027221 */ /* 0x001fca0000000000 */
[----:B------:R-:W0:Y:S02]  /*1c70*/  SHFL.DOWN PT, R3, R2, 0x1, 0x1f ;  /* 0x08201f0002037f89 */ /* 0x000e2400000e0000 */
[----:B0-----:R-:W-:-:S05]  /*1c80*/  FADD R6, R2, R3 ;  /* 0x0000000302067221 */ /* 0x001fca0000000000 */
[----:B------:R0:W-:Y:S01]  /*1c90*/  @!P0 STS [R7], R6 ;  /* 0x0000000607008388 */ /* 0x0001e20000000800 */
[----:B------:R-:W-:Y:S06]  /*1ca0*/  BAR.SYNC.DEFER_BLOCKING 0x0 ;  /* 0x0000000000007b1d */ /* 0x000fec0000010000 */
[----:B------:R0:W1:Y:S01]  /*1cb0*/  @!P1 LDS R0, [R4] ;  /* 0x0000000004009984 */ /* 0x0000620000000800 */
[----:B------:R-:W-:Y:S05]  /*1cc0*/  @P2 EXIT ;  /* 0x000000000000294d */ /* 0x000fea0003800000 */
[----:B------:R-:W-:Y:S02]  /*1cd0*/  ISETP.GE.U32.AND P0, PT, R43, 0x40, PT ;  /* 0x000000402b00780c */ /* 0x000fe40003f06070 */
[----:B------:R-:W-:-:S11]  /*1ce0*/  ISETP.NE.AND P1, PT, R16, RZ, PT ;  /* 0x000000ff1000720c */ /* 0x000fd60003f25270 */
[----:B------:R-:W-:Y:S05]  /*1cf0*/  @!P0 BRA `(.L_x_178) ;  /* 0x0000000000188947 */ /* 0x000fea0003800000 */
.L_x_179:
[----:B------:R-:W-:Y:S02]  /*1d00*/  SHF.R.U32.HI R3, RZ, 0x1, R9 ;  /* 0x00000001ff037819 */ /* 0x000fe40000011609 */
[----:B------:R-:W-:-:S03]  /*1d10*/  ISETP.GT.U32.AND P0, PT, R9, 0x3, PT ;  /* 0x000000030900780c */ /* 0x000fc60003f04070 */
[----:B-1----:R-:W1:Y:S01]  /*1d20*/  SHFL.DOWN PT, R5, R0, R3, 0x1f ;  /* 0x08001f0300057589 */ /* 0x002e6200000e0000 */
[----:B------:R-:W-:Y:S02]  /*1d30*/  IMAD.MOV.U32 R9, RZ, RZ, R3 ;  /* 0x000000ffff097224 */ /* 0x000fe400078e0003 */
[----:B-1----:R-:W-:-:S07]  /*1d40*/  FADD R0, R5, R0 ;  /* 0x0000000005007221 */ /* 0x002fce0000000000 */
[----:B------:R-:W-:Y:S05]  /*1d50*/  @P0 BRA `(.L_x_179) ;  /* 0xfffffffc00e80947 */ /* 0x000fea000383ffff */
.L_x_178:
[----:B------:R-:W-:Y:S05]  /*1d60*/  @P1 EXIT ;  /* 0x000000000000194d */ /* 0x000fea0003800000 */
[----:B------:R-:W2:Y:S08]  /*1d70*/  LDC R10, c[0x0][0x39c] ;  /* 0x0000e700ff0a7b82 */ /* 0x000eb00000000800 */
[----:B0-----:R-:W0:Y:S01]  /*1d80*/  LDC.64 R6, c[0x0][0x398] ;  /* 0x0000e600ff067b82 */ /* 0x001e220000000a00 */
[----:B--2---:R-:W0:Y:S01]  /*1d90*/  MUFU.RCP64H R5, R10 ;  /* 0x0000000a00057308 */ /* 0x004e220000001800 */
[----:B------:R-:W-:-:S05]  /*1da0*/  VIADD R4, R10, 0x300402 ;  /* 0x003004020a047836 */ /* 0x000fca0000000000 */
[----:B------:R-:W-:Y:S01]  /*1db0*/  FSETP.GEU.AND P0, PT, |R4|, 5.8789094863358348022e-39, PT ;  /* 0x004004020400780b */ /* 0x000fe20003f0e200 */
[----:B0-----:R-:W-:-:S08]  /*1dc0*/  DFMA R2, R4, -R6, 1 ;  /* 0x3ff000000402742b */ /* 0x001fd00000000806 */
[----:B------:R-:W-:-:S08]  /*1dd0*/  DFMA R2, R2, R2, R2 ;  /* 0x000000020202722b */ /* 0x000fd00000000002 */
[----:B------:R-:W-:Y:S02]  /*1de0*/  DFMA R8, R4, R2, R4 ;  /* 0x000000020408722b */ /* 0x000fe40000000004 */
[----:B-1----:R0:W1:Y:S06]  /*1df0*/  F2F.F64.F32 R2, R0 ;  /* 0x0000000000027310 */ /* 0x00206c0000201800 */
[----:B------:R-:W-:-:S08]  /*1e00*/  DFMA R6, R8, -R6, 1 ;  /* 0x3ff000000806742b */ /* 0x000fd00000000806 */
[----:B------:R-:W-:Y:S01]  /*1e10*/  DFMA R8, R8, R6, R8 ;  /* 0x000000060808722b */ /* 0x000fe20000000008 */
[----:B01----:R-:W-:Y:S10]  /*1e20*/  @P0 BRA `(.L_x_180) ;  /* 0x0000000000100947 */ /* 0x003ff40003800000 */
[----:B------:R-:W-:Y:S02]  /*1e30*/  LOP3.LUT R5, R10, 0x7fffffff, RZ, 0xc0, !PT ;  /* 0x7fffffff0a057812 */ /* 0x000fe400078ec0ff */
[----:B------:R-:W-:-:S03]  /*1e40*/  MOV R4, 0x1e70 ;  /* 0x00001e7000047802 */ /* 0x000fc60000000f00 */
[----:B------:R-:W-:-:S07]  /*1e50*/  VIADD R5, R5, 0xfff00000 ;  /* 0xfff0000005057836 */ /* 0x000fce0000000000 */
[----:B------:R-:W-:Y:S05]  /*1e60*/  CALL.REL.NOINC `($__internal_6_$__cuda_sm20_dblrcp_rn_slowpath_v3) ;  /* 0x0000000400387944 */ /* 0x000fea0003c00000 */
.L_x_180:
[----:B------:R-:W-:Y:S01]  /*1e70*/  SHF.R.U32.HI R4, RZ, 0x14, R9 ;  /* 0x00000014ff047819 */ /* 0x000fe20000011609 */
[----:B------:R-:W-:Y:S01]  /*1e80*/  BSSY.RECONVERGENT B0, `(.L_x_181) ;  /* 0x0000021000007945 */ /* 0x000fe20003800200 */
[----:B------:R-:W-:Y:S02]  /*1e90*/  FSETP.NEU.AND P2, PT, R0, RZ, PT ;  /* 0x000000ff0000720b */ /* 0x000fe40003f4d000 */
[----:B------:R-:W-:Y:S02]  /*1ea0*/  LOP3.LUT R4, R4, 0x7ff, RZ, 0xc0, !PT ;  /* 0x000007ff04047812 */ /* 0x000fe400078ec0ff */
[----:B------:R-:W-:-:S03]  /*1eb0*/  ISETP.GE.OR P3, PT, R9, RZ, P2 ;  /* 0x000000ff0900720c */ /* 0x000fc60001766670 */
[----:B------:R-:W-:-:S05]  /*1ec0*/  VIADD R5, R4, 0xfffffc0c ;  /* 0xfffffc0c04057836 */ /* 0x000fca0000000000 */
[CC--:B------:R-:W-:Y:S02]  /*1ed0*/  SHF.L.U32 R4, R8.reuse, R5.reuse, RZ ;  /* 0x0000000508047219 */ /* 0x0c0fe400000006ff */
[----:B------:R-:W-:Y:S02]  /*1ee0*/  SHF.L.U64.HI R5, R8, R5, R9 ;  /* 0x0000000508057219 */ /* 0x000fe40000010209 */
[----:B------:R-:W-:Y:S01]  /*1ef0*/  ISETP.NE.U32.AND P0, PT, R4, RZ, PT ;  /* 0x000000ff0400720c */ /* 0x000fe20003f05070 */
[----:B------:R-:W-:-:S03]  /*1f00*/  @!P2 IMAD.MOV.U32 R4, RZ, RZ, RZ ;  /* 0x000000ffff04a224 */ /* 0x000fc600078e00ff */
[----:B------:R-:W-:-:S04]  /*1f10*/  ISETP.NE.AND.EX P0, PT, R5, -0x80000000, PT, P0 ;  /* 0x800000000500780c */ /* 0x000fc80003f05300 */
[----:B------:R-:W-:-:S09]  /*1f20*/  PLOP3.LUT P1, PT, P0, PT, PT, 0x8, 0x80 ;  /* 0x000000000080781c */ /* 0x000fd2000072e170 */
[----:B------:R-:W-:-:S06]  /*1f30*/  @!P2 DSETP.NEU.AND P1, PT, |R8|, 0.5, !P0 ;  /* 0x3fe000000800a42a */ /* 0x000fcc000472d200 */
[----:B------:R-:W-:-:S04]  /*1f40*/  @!P2 SEL R5, R3, RZ, P1 ;  /* 0x000000ff0305a207 */ /* 0x000fc80000800000 */
[----:B------:R-:W-:Y:S01]  /*1f50*/  @!P3 LOP3.LUT R5, R5, 0x7ff00000, RZ, 0xfc, !PT ;  /* 0x7ff000000505b812 */ /* 0x000fe200078efcff */
[----:B------:R-:W-:Y:S06]  /*1f60*/  @!P2 BRA `(.L_x_182) ;  /* 0x000000000048a947 */ /* 0x000fec0003800000 */
[----:B------:R-:W-:Y:S01]  /*1f70*/  DADD R6, -RZ, |R2| ;  /* 0x00000000ff067229 */ /* 0x000fe20000000502 */
[----:B------:R-:W-:Y:S01]  /*1f80*/  BSSY.RECONVERGENT B1, `(.L_x_183) ;  /* 0x0000006000017945 */ /* 0x000fe20003800200 */
[----:B------:R-:W-:Y:S01]  /*1f90*/  IMAD.MOV.U32 R4, RZ, RZ, R8 ;  /* 0x000000ffff047224 */ /* 0x000fe200078e0008 */
[----:B------:R-:W-:Y:S01]  /*1fa0*/  MOV R42, 0x1fe0 ;  /* 0x00001fe0002a7802 */ /* 0x000fe20000000f00 */
[----:B------:R-:W-:-:S06]  /*1fb0*/  IMAD.MOV.U32 R5, RZ, RZ, R9 ;  /* 0x000000ffff057224 */ /* 0x000fcc00078e0009 */
[----:B------:R-:W-:-:S07]  /*1fc0*/  IMAD.MOV.U32 R22, RZ, RZ, R6 ;  /* 0x000000ffff167224 */ /* 0x000fce00078e0006 */
[----:B------:R-:W-:Y:S05]  /*1fd0*/  CALL.REL.NOINC `($CdistP$__internal_accurate_pow) ;  /* 0x0000000c00e47944 */ /* 0x000fea0003c00000 */
[----:B------:R-:W-:Y:S05]  /*1fe0*/  BSYNC.RECONVERGENT B1 ;  /* 0x0000000000017941 */ /* 0x000fea0003800200 */
.L_x_183:
[----:B------:R-:W0:Y:S01]  /*1ff0*/  FRND.F64.TRUNC R4, R8 ;  /* 0x0000000800047313 */ /* 0x000e22000030d800 */
[----:B------:R-:W-:Y:S01]  /*2000*/  DADD R6, -RZ, -R20 ;  /* 0x00000000ff067229 */ /* 0x000fe20000000914 */
[----:B------:R-:W-:Y:S01]  /*2010*/  ISETP.GE.AND P2, PT, R3, RZ, PT ;  /* 0x000000ff0300720c */ /* 0x000fe20003f46270 */
[----:B0-----:R-:W-:-:S08]  /*2020*/  DSETP.NEU.AND P0, PT, R8, R4, PT ;  /* 0x000000040800722a */ /* 0x001fd00003f0d000 */
[-C--:B------:R-:W-:Y:S02]  /*2030*/  FSEL R5, R6, R20.reuse, P1 ;  /* 0x0000001406057208 */ /* 0x080fe40000800000 */
[-C--:B------:R-:W-:Y:S02]  /*2040*/  FSEL R6, R7, R21.reuse, P1 ;  /* 0x0000001507067208 */ /* 0x080fe40000800000 */
[----:B------:R-:W-:Y:S02]  /*2050*/  FSEL R4, R5, R20, !P2 ;  /* 0x0000001405047208 */ /* 0x000fe40005000000 */
[----:B------:R-:W-:Y:S02]  /*2060*/  FSEL R5, R6, R21, !P2 ;  /* 0x0000001506057208 */ /* 0x000fe40005000000 */
[----:B------:R-:W-:Y:S02]  /*2070*/  @P0 FSEL R4, R4, RZ, P2 ;  /* 0x000000ff04040208 */ /* 0x000fe40001000000 */
[----:B------:R-:W-:-:S07]  /*2080*/  @P0 FSEL R5, R5, -QNAN , P2 ;  /* 0xfff8000005050808 */ /* 0x000fce0001000000 */
.L_x_182:
[----:B------:R-:W-:Y:S05]  /*2090*/  BSYNC.RECONVERGENT B0 ;  /* 0x0000000000007941 */ /* 0x000fea0003800200 */
.L_x_181:
[----:B------:R-:W-:Y:S01]  /*20a0*/  DADD R6, R2, R8 ;  /* 0x0000000002067229 */ /* 0x000fe20000000008 */
[----:B------:R-:W-:Y:S09]  /*20b0*/  BSSY.RECONVERGENT B0, `(.L_x_184) ;  /* 0x000001d000007945 */ /* 0x000ff20003800200 */
[----:B------:R-:W-:-:S04]  /*20c0*/  LOP3.LUT R6, R7, 0x7ff00000, RZ, 0xc0, !PT ;  /* 0x7ff0000007067812 */ /* 0x000fc800078ec0ff */
[----:B------:R-:W-:-:S13]  /*20d0*/  ISETP.NE.AND P0, PT, R6, 0x7ff00000, PT ;  /* 0x7ff000000600780c */ /* 0x000fda0003f05270 */
[----:B------:R-:W-:Y:S05]  /*20e0*/  @P0 BRA `(.L_x_185) ;  /* 0x0000000000640947 */ /* 0x000fea0003800000 */
[----:B------:R-:W-:-:S13]  /*20f0*/  FSETP.NAN.AND P0, PT, R0, R0, PT ;  /* 0x000000000000720b */ /* 0x000fda0003f08000 */
[----:B------:R-:W-:-:S14]  /*2100*/  DSETP.NUM.AND P0, PT, R8, R8, !P0 ;  /* 0x000000080800722a */ /* 0x000fdc0004707000 */
[----:B------:R-:W-:Y:S01]  /*2110*/  @!P0 DADD R4, R2, R8 ;  /* 0x0000000002048229 */ /* 0x000fe20000000008 */
[----:B------:R-:W-:Y:S10]  /*2120*/  @!P0 BRA `(.L_x_185) ;  /* 0x0000000000548947 */ /* 0x000ff40003800000 */
[----:B------:R-:W-:-:S14]  /*2130*/  DSETP.NEU.AND P0, PT, |R8|, +INF , PT ;  /* 0x7ff000000800742a */ /* 0x000fdc0003f0d200 */
[----:B------:R-:W-:Y:S05]  /*2140*/  @P0 BRA `(.L_x_186) ;  /* 0x0000000000200947 */ /* 0x000fea0003800000 */
[----:B------:R-:W-:Y:S01]  /*2150*/  ISETP.GE.AND P1, PT, R9, RZ, PT ;  /* 0x000000ff0900720c */ /* 0x000fe20003f26270 */
[----:B------:R-:W-:-:S06]  /*2160*/  DSETP.GT.AND P0, PT, |R2|, 1, PT ;  /* 0x3ff000000200742a */ /* 0x000fcc0003f04200 */
[----:B------:R-:W-:Y:S02]  /*2170*/  SEL R4, RZ, 0x7ff00000, !P0 ;  /* 0x7ff00000ff047807 */ /* 0x000fe40004000000 */
[----:B------:R-:W-:-:S04]  /*2180*/  FSETP.NEU.AND P0, PT, R0, -1, PT ;  /* 0xbf8000000000780b */ /* 0x000fc80003f0d000 */
[----:B------:R-:W-:-:S04]  /*2190*/  @!P1 LOP3.LUT R4, R4, 0x7ff00000, RZ, 0x3c, !PT ;  /* 0x7ff0000004049812 */ /* 0x000fc800078e3cff */
[----:B------:R-:W-:Y:S01]  /*21a0*/  SEL R5, R4, 0x3ff00000, P0 ;  /* 0x3ff0000004057807 */ /* 0x000fe20000000000 */
[----:B------:R-:W-:Y:S01]  /*21b0*/  IMAD.MOV.U32 R4, RZ, RZ, RZ ;  /* 0x000000ffff047224 */ /* 0x000fe200078e00ff */
[----:B------:R-:W-:Y:S06]  /*21c0*/  BRA `(.L_x_185) ;  /* 0x00000000002c7947 */ /* 0x000fec0003800000 */
.L_x_186:
[----:B------:R-:W-:-:S14]  /*21d0*/  DSETP.NEU.AND P0, PT, |R2|, +INF , PT ;  /* 0x7ff000000200742a */ /* 0x000fdc0003f0d200 */
[----:B------:R-:W-:Y:S05]  /*21e0*/  @P0 BRA `(.L_x_185) ;  /* 0x0000000000240947 */ /* 0x000fea0003800000 */
[C---:B------:R-:W-:Y:S01]  /*21f0*/  ISETP.GE.AND P0, PT, R9.reuse, RZ, PT ;  /* 0x000000ff0900720c */ /* 0x040fe20003f06270 */
[----:B------:R-:W-:Y:S01]  /*2200*/  IMAD.MOV.U32 R4, RZ, RZ, RZ ;  /* 0x000000ffff047224 */ /* 0x000fe200078e00ff */
[----:B------:R-:W-:Y:S02]  /*2210*/  LOP3.LUT R2, R9, 0x7fffffff, RZ, 0xc0, !PT ;  /* 0x7fffffff09027812 */ /* 0x000fe400078ec0ff */
[----:B------:R-:W-:Y:S02]  /*2220*/  SEL R5, RZ, 0x7ff00000, !P0 ;  /* 0x7ff00000ff057807 */ /* 0x000fe40004000000 */
[----:B------:R-:W-:Y:S02]  /*2230*/  ISETP.GE.AND P2, PT, R3, RZ, PT ;  /* 0x000000ff0300720c */ /* 0x000fe40003f46270 */
[----:B------:R-:W-:Y:S01]  /*2240*/  ISETP.NE.AND P0, PT, R2, 0x3fe00000, PT ;  /* 0x3fe000000200780c */ /* 0x000fe20003f05270 */
[----:B------:R-:W-:-:S05]  /*2250*/  VIADD R2, R5, 0x80000000 ;  /* 0x8000000005027836 */ /* 0x000fca0000000000 */
[----:B------:R-:W-:-:S05]  /*2260*/  SEL R2, R2, R5, P0 ;  /* 0x0000000502027207 */ /* 0x000fca0000000000 */
[----:B------:R-:W-:-:S07]  /*2270*/  @!P2 SEL R5, R2, R5, P1 ;  /* 0x000000050205a207 */ /* 0x000fce0000800000 */
.L_x_185:
[----:B------:R-:W-:Y:S05]  /*2280*/  BSYNC.RECONVERGENT B0 ;  /* 0x0000000000007941 */ /* 0x000fea0003800200 */
.L_x_184:
[----:B------:R-:W0:Y:S01]  /*2290*/  LDCU.64 UR4, c[0x0][0x390] ;  /* 0x00007200ff0477ac */ /* 0x000e220008000a00 */
[----:B------:R-:W1:Y:S01]  /*22a0*/  F2F.F32.F64 R4, R4 ;  /* 0x0000000400047310 */ /* 0x000e620000301000 */
[----:B------:R-:W-:Y:S01]  /*22b0*/  FSETP.NEU.AND P0, PT, R0, 1, PT ;  /* 0x3f8000000000780b */ /* 0x000fe20003f0d000 */
[----:B------:R-:W-:-:S03]  /*22c0*/  DSETP.NEU.AND P1, PT, R8, RZ, PT ;  /* 0x000000ff0800722a */ /* 0x000fc60003f2d000 */
[----:B-1----:R-:W-:Y:S01]  /*22d0*/  FSEL R0, R4, 1, P0 ;  /* 0x3f80000004007808 */ /* 0x002fe20000000000 */
[----:B0-----:R-:W-:-:S03]  /*22e0*/  ULEA UR4, UP0, UR6, UR4, 0x2 ;  /* 0x0000000406047291 */ /* 0x001fc6000f8010ff */
[----:B------:R-:W-:Y:S01]  /*22f0*/  FSEL R7, R0, 1, P1 ;  /* 0x3f80000000077808 */ /* 0x000fe20000800000 */
[----:B------:R-:W-:Y:S02]  /*2300*/  ULEA.HI.X UR5, UR6, UR5, URZ, 0x2, UP0 ;  /* 0x0000000506057291 */ /* 0x000fe400080f14ff */
[----:B------:R-:W-:-:S04]  /*2310*/  IMAD.U32 R2, RZ, RZ, UR4 ;  /* 0x00000004ff027e24 */ /* 0x000fc8000f8e00ff */
[----:B------:R-:W-:-:S05]  /*2320*/  IMAD.U32 R3, RZ, RZ, UR5 ;  /* 0x00000005ff037e24 */ /* 0x000fca000f8e00ff */
[----:B------:R-:W-:Y:S01]  /*2330*/  STG.E desc[UR8][R2.64], R7 ;  /* 0x0000000702007986 */ /* 0x000fe2000c101908 */
[----:B------:R-:W-:Y:S05]  /*2340*/  EXIT ;  /* 0x000000000000794d */ /* 0x000fea0003800000 */
        .weak           $__internal_6_$__cuda_sm20_dblrcp_rn_slowpath_v3
        .type           $__internal_6_$__cuda_sm20_dblrcp_rn_slowpath_v3,@function
        .size           $__internal_6_$__cuda_sm20_dblrcp_rn_slowpath_v3,($__internal_7_$__cuda_sm20_div_s64 - $__internal_6_$__cuda_sm20_dblrcp_rn_slowpath_v3)
$__internal_6_$__cuda_sm20_dblrcp_rn_slowpath_v3:
[----:B------:R-:W0:Y:S08]  /*2350*/  LDC.64 R12, c[0x0][0x398] ;  /* 0x0000e600ff0c7b82 */ /* 0x000e300000000a00 */
[----:B------:R-:W1:Y:S01]  /*2360*/  LDC R8, c[0x0][0x39c] ;  /* 0x0000e700ff087b82 */ /* 0x000e620000000800 */
[----:B0-----:R-:W-:-:S14]  /*2370*/  DSETP.GTU.AND P0, PT, |R12|, +INF , PT ;  /* 0x7ff000000c00742a */ /* 0x001fdc0003f0c200 */
[----:B-1----:R-:W-:Y:S05]  /*2380*/  @P0 BRA `(.L_x_187) ;  /* 0x0000000000840947 */ /* 0x002fea0003800000 */
[----:B------:R-:W-:-:S05]  /*2390*/  LOP3.LUT R9, R8, 0x7fffffff, RZ, 0xc0, !PT ;  /* 0x7fffffff08097812 */ /* 0x000fca00078ec0ff */
[----:B------:R-:W-:-:S05]  /*23a0*/  VIADD R6, R9, 0xffffffff ;  /* 0xffffffff09067836 */ /* 0x000fca0000000000 */
[----:B------:R-:W-:-:S13]  /*23b0*/  ISETP.GE.U32.AND P0, PT, R6, 0x7fefffff, PT ;  /* 0x7fefffff0600780c */ /* 0x000fda0003f06070 */
[----:B------:R-:W-:Y:S01]  /*23c0*/  @P0 LOP3.LUT R7, R8, 0x7ff00000, RZ, 0x3c, !PT ;  /* 0x7ff0000008070812 */ /* 0x000fe200078e3cff */
[----:B------:R-:W-:Y:S01]  /*23d0*/  @P0 IMAD.MOV.U32 R6, RZ, RZ, RZ ;  /* 0x000000ffff060224 */ /* 0x000fe200078e00ff */
[----:B------:R-:W-:Y:S06]  /*23e0*/  @P0 BRA `(.L_x_188) ;  /* 0x0000000000740947 */ /* 0x000fec0003800000 */
[----:B------:R-:W-:-:S13]  /*23f0*/  ISETP.GE.U32.AND P0, PT, R9, 0x1000001, PT ;  /* 0x010000010900780c */ /* 0x000fda0003f06070 */
[----:B------:R-:W-:Y:S05]  /*2400*/  @!P0 BRA `(.L_x_189) ;  /* 0x00000000003c8947 */ /* 0x000fea0003800000 */
[----:B------:R-:W0:Y:S01]  /*2410*/  LDCU UR4, c[0x0][0x398] ;  /* 0x00007300ff0477ac */ /* 0x000e220008000800 */
[----:B------:R-:W-:Y:S02]  /*2420*/  VIADD R7, R8, 0xc0200000 ;  /* 0xc020000008077836 */ /* 0x000fe40000000000 */
[----:B------:R-:W-:Y:S02]  /*2430*/  IMAD.MOV.U32 R8, RZ, RZ, R5 ;  /* 0x000000ffff087224 */ /* 0x000fe400078e0005 */
[----:B------:R-:W1:Y:S01]  /*2440*/  MUFU.RCP64H R9, R7 ;  /* 0x0000000700097308 */ /* 0x000e620000001800 */
[----:B0-----:R-:W-:-:S06]  /*2450*/  IMAD.U32 R6, RZ, RZ, UR4 ;  /* 0x00000004ff067e24 */ /* 0x001fcc000f8e00ff */
[----:B-1----:R-:W-:-:S08]  /*2460*/  DFMA R10, -R6, R8, 1 ;  /* 0x3ff00000060a742b */ /* 0x002fd00000000108 */
[----:B------:R-:W-:-:S08]  /*2470*/  DFMA R10, R10, R10, R10 ;  /* 0x0000000a0a0a722b */ /* 0x000fd0000000000a */
[----:B------:R-:W-:-:S08]  /*2480*/  DFMA R10, R8, R10, R8 ;  /* 0x0000000a080a722b */ /* 0x000fd00000000008 */
[----:B------:R-:W-:-:S08]  /*2490*/  DFMA R8, -R6, R10, 1 ;  /* 0x3ff000000608742b */ /* 0x000fd0000000010a */
[----:B------:R-:W-:-:S08]  /*24a0*/  DFMA R8, R10, R8, R10 ;  /* 0x000000080a08722b */ /* 0x000fd0000000000a */
[----:B------:R-:W-:-:S08]  /*24b0*/  DMUL R8, R8, 2.2250738585072013831e-308 ;  /* 0x0010000008087828 */ /* 0x000fd00000000000 */
[----:B------:R-:W-:-:S08]  /*24c0*/  DFMA R10, R8, -R12, 1 ;  /* 0x3ff00000080a742b */ /* 0x000fd0000000080c */
[----:B------:R-:W-:-:S08]  /*24d0*/  DFMA R10, R10, R10, R10 ;  /* 0x0000000a0a0a722b */ /* 0x000fd0000000000a */
[----:B------:R-:W-:Y:S01]  /*24e0*/  DFMA R6, R8, R10, R8 ;  /* 0x0000000a0806722b */ /* 0x000fe20000000008 */
[----:B------:R-:W-:Y:S10]  /*24f0*/  BRA `(.L_x_188) ;  /* 0x0000000000307947 */ /* 0x000ff40003800000 */
.L_x_189:
[----:B------:R-:W-:Y:S01]  /*2500*/  DMUL R8, R12, 8.11296384146066816958e+31 ;  /* 0x469000000c087828 */ /* 0x000fe20000000000 */
[----:B------:R-:W-:-:S05]  /*2510*/  IMAD.MOV.U32 R6, RZ, RZ, R5 ;  /* 0x000000ffff067224 */ /* 0x000fca00078e0005 */
[----:B------:R-:W0:Y:S02]  /*2520*/  MUFU.RCP64H R7, R9 ;  /* 0x0000000900077308 */ /* 0x000e240000001800 */
[----:B0-----:R-:W-:-:S08]  /*2530*/  DFMA R10, -R8, R6, 1 ;  /* 0x3ff00000080a742b */ /* 0x001fd00000000106 */
[----:B------:R-:W-:-:S08]  /*2540*/  DFMA R10, R10, R10, R10 ;  /* 0x0000000a0a0a722b */ /* 0x000fd0000000000a */
[----:B------:R-:W-:-:S08]  /*2550*/  DFMA R10, R6, R10, R6 ;  /* 0x0000000a060a722b */ /* 0x000fd00000000006 */
[----:B------:R-:W-:-:S08]  /*2560*/  DFMA R6, -R8, R10, 1 ;  /* 0x3ff000000806742b */ /* 0x000fd0000000010a */
[----:B------:R-:W-:-:S08]  /*2570*/  DFMA R6, R10, R6, R10 ;  /* 0x000000060a06722b */ /* 0x000fd0000000000a */
[----:B------:R-:W-:Y:S01]  /*2580*/  DMUL R6, R6, 8.11296384146066816958e+31 ;  /* 0x4690000006067828 */ /* 0x000fe20000000000 */
[----:B------:R-:W-:Y:S10]  /*2590*/  BRA `(.L_x_188) ;  /* 0x0000000000087947 */ /* 0x000ff40003800000 */
.L_x_187:
[----:B------:R-:W0:Y:S01]  /*25a0*/  LDC R6, c[0x0][0x398] ;  /* 0x0000e600ff067b82 */ /* 0x000e220000000800 */
[----:B------:R-:W-:-:S07]  /*25b0*/  LOP3.LUT R7, R8, 0x80000, RZ, 0xfc, !PT ;  /* 0x0008000008077812 */ /* 0x000fce00078efcff */
.L_x_188:
[----:B------:R-:W-:Y:S02]  /*25c0*/  IMAD.MOV.U32 R5, RZ, RZ, 0x0 ;  /* 0x00000000ff057424 */ /* 0x000fe400078e00ff */
[----:B0-----:R-:W-:Y:S02]  /*25d0*/  IMAD.MOV.U32 R8, RZ, RZ, R6 ;  /* 0x000000ffff087224 */ /* 0x001fe400078e0006 */
[----:B------:R-:W-:Y:S01]  /*25e0*/  IMAD.MOV.U32 R9, RZ, RZ, R7 ;  /* 0x000000ffff097224 */ /* 0x000fe200078e0007 */
[----:B------:R-:W-:Y:S06]  /*25f0*/  RET.REL.NODEC R4 `(CdistP) ;  /* 0xffffffd804807950 */ /* 0x000fec0003c3ffff */
        .weak           $__internal_7_$__cuda_sm20_div_s64
        .type           $__internal_7_$__cuda_sm20_div_s64,@function
        .size           $__internal_7_$__cuda_sm20_div_s64,($__internal_8_$__cuda_sm20_div_u64 - $__internal_7_$__cuda_sm20_div_s64)
$__internal_7_$__cuda_sm20_div_s64:
[-C--:B------:R-:W-:Y:S02]  /*2600*/  IADD3 R4, P1, PT, RZ, -R9.reuse, RZ ;  /* 0x80000009ff047210 */ /* 0x080fe40007f3e0ff */
[----:B------:R-:W-:Y:S02]  /*2610*/  ISETP.GE.AND P0, PT, R8, RZ, PT ;  /* 0x000000ff0800720c */ /* 0x000fe40003f06270 */
[----:B------:R-:W-:Y:S01]  /*2620*/  ISETP.GE.AND P3, PT, R7, RZ, PT ;  /* 0x000000ff0700720c */ /* 0x000fe20003f66270 */
[----:B------:R-:W-:Y:S01]  /*2630*/  IMAD.X R5, RZ, RZ, ~R8, P1 ;  /* 0x000000ffff057224 */ /* 0x000fe200008e0e08 */
[----:B------:R-:W-:-:S04]  /*2640*/  SEL R4, R4, R9, !P0 ;  /* 0x0000000904047207 */ /* 0x000fc80004000000 */
[----:B------:R-:W-:-:S04]  /*2650*/  SEL R5, R5, R8, !P0 ;  /* 0x0000000805057207 */ /* 0x000fc80004000000 */
[----:B------:R-:W0:Y:S08]  /*2660*/  I2F.U64.RP R14, R4 ;  /* 0x00000004000e7312 */ /* 0x000e300000309000 */
[----:B0-----:R-:W0:Y:S02]  /*2670*/  MUFU.RCP R14, R14 ;  /* 0x0000000e000e7308 */ /* 0x001e240000001000 */
[----:B0-----:R-:W-:-:S06]  /*2680*/  VIADD R10, R14, 0x1ffffffe ;  /* 0x1ffffffe0e0a7836 */ /* 0x001fcc0000000000 */
[----:B------:R-:W0:Y:S02]  /*2690*/  F2I.U64.TRUNC R10, R10 ;  /* 0x0000000a000a7311 */ /* 0x000e24000020d800 */
[----:B0-----:R-:W-:-:S04]  /*26a0*/  IMAD.WIDE.U32 R12, R10, R4, RZ ;  /* 0x000000040a0c7225 */ /* 0x001fc800078e00ff */
[----:B------:R-:W-:Y:S01]  /*26b0*/  IMAD R13, R10, R5, R13 ;  /* 0x000000050a0d7224 */ /* 0x000fe200078e020d */
[----:B------:R-:W-:-:S03]  /*26c0*/  IADD3 R15, P0, PT, RZ, -R12, RZ ;  /* 0x8000000cff0f7210 */ /* 0x000fc60007f1e0ff */
[----:B------:R-:W-:Y:S02]  /*26d0*/  IMAD R13, R11, R4, R13 ;  /* 0x000000040b0d7224 */ /* 0x000fe400078e020d */
[----:B------:R-:W-:-:S04]  /*26e0*/  IMAD.HI.U32 R12, R10, R15, RZ ;  /* 0x0000000f0a0c7227 */ /* 0x000fc800078e00ff */
[----:B------:R-:W-:Y:S02]  /*26f0*/  IMAD.X R17, RZ, RZ, ~R13, P0 ;  /* 0x000000ffff117224 */ /* 0x000fe400000e0e0d */
[----:B------:R-:W-:Y:S02]  /*2700*/  IMAD.MOV.U32 R13, RZ, RZ, R10 ;  /* 0x000000ffff0d7224 */ /* 0x000fe400078e000a */
[-C--:B------:R-:W-:Y:S02]  /*2710*/  IMAD R19, R11, R17.reuse, RZ ;  /* 0x000000110b137224 */ /* 0x080fe400078e02ff */
[----:B------:R-:W-:-:S04]  /*2720*/  IMAD.WIDE.U32 R12, P0, R10, R17, R12 ;  /* 0x000000110a0c7225 */ /* 0x000fc8000780000c */
[----:B------:R-:W-:-:S04]  /*2730*/  IMAD.HI.U32 R17, R11, R17, RZ ;  /* 0x000000110b117227 */ /* 0x000fc800078e00ff */
[----:B------:R-:W-:-:S05]  /*2740*/  IMAD.HI.U32 R12, P1, R11, R15, R12 ;  /* 0x0000000f0b0c7227 */ /* 0x000fca000782000c */
[----:B------:R-:W-:Y:S01]  /*2750*/  IADD3 R13, P2, PT, R19, R12, RZ ;  /* 0x0000000c130d7210 */ /* 0x000fe20007f5e0ff */
[----:B------:R-:W-:Y:S01]  /*2760*/  IMAD.X R12, R17, 0x1, R11, P0 ;  /* 0x00000001110c7824 */ /* 0x000fe200000e060b */
[----:B------:R-:W-:-:S03]  /*2770*/  IADD3 R19, P4, PT, RZ, -R0, RZ ;  /* 0x80000000ff137210 */ /* 0x000fc60007f9e0ff */
[----:B------:R-:W-:Y:S01]  /*2780*/  IMAD.WIDE.U32 R10, R13, R4, RZ ;  /* 0x000000040d0a7225 */ /* 0x000fe200078e00ff */
[----:B------:R-:W-:Y:S02]  /*2790*/  IADD3.X R15, PT, PT, RZ, RZ, R12, P2, P1 ;  /* 0x000000ffff0f7210 */ /* 0x000fe400017e240c */
[----:B------:R-:W-:Y:S01]  /*27a0*/  SEL R19, R19, R0, !P3 ;  /* 0x0000000013137207 */ /* 0x000fe20005800000 */
[----:B------:R-:W-:Y:S01]  /*27b0*/  IMAD R11, R13, R5, R11 ;  /* 0x000000050d0b7224 */ /* 0x000fe200078e020b */
[----:B------:R-:W-:Y:S01]  /*27c0*/  IADD3 R17, P0, PT, RZ, -R10, RZ ;  /* 0x8000000aff117210 */ /* 0x000fe20007f1e0ff */
[----:B------:R-:W-:Y:S02]  /*27d0*/  IMAD.X R14, RZ, RZ, ~R7, P4 ;  /* 0x000000ffff0e7224 */ /* 0x000fe400020e0e07 */
[----:B------:R-:W-:Y:S02]  /*27e0*/  IMAD R11, R15, R4, R11 ;  /* 0x000000040f0b7224 */ /* 0x000fe400078e020b */
[----:B------:R-:W-:Y:S01]  /*27f0*/  IMAD.HI.U32 R12, R13, R17, RZ ;  /* 0x000000110d0c7227 */ /* 0x000fe200078e00ff */
[----:B------:R-:W-:-:S03]  /*2800*/  SEL R14, R14, R7, !P3 ;  /* 0x000000070e0e7207 */ /* 0x000fc60005800000 */
[----:B------:R-:W-:Y:S02]  /*2810*/  IMAD.X R10, RZ, RZ, ~R11, P0 ;  /* 0x000000ffff0a7224 */ /* 0x000fe400000e0e0b */
[----:B------:R-:W-:Y:S02]  /*2820*/  IMAD.MOV.U32 R11, RZ, RZ, RZ ;  /* 0x000000ffff0b7224 */ /* 0x000fe400078e00ff */
[----:B------:R-:W-:-:S04]  /*2830*/  IMAD.WIDE.U32 R12, P0, R13, R10, R12 ;  /* 0x0000000a0d0c7225 */ /* 0x000fc8000780000c */
[----:B------:R-:W-:-:S04]  /*2840*/  IMAD.HI.U32 R13, P1, R15, R17, R12 ;  /* 0x000000110f0d7227 */ /* 0x000fc8000782000c */
[CC--:B------:R-:W-:Y:S02]  /*2850*/  IMAD R12, R15.reuse, R10.reuse, RZ ;  /* 0x0000000a0f0c7224 */ /* 0x0c0fe400078e02ff */
[----:B------:R-:W-:-:S03]  /*2860*/  IMAD.HI.U32 R10, R15, R10, RZ ;  /* 0x0000000a0f0a7227 */ /* 0x000fc600078e00ff */
[----:B------:R-:W-:Y:S01]  /*2870*/  IADD3 R13, P2, PT, R12, R13, RZ ;  /* 0x0000000d0c0d7210 */ /* 0x000fe20007f5e0ff */
[----:B------:R-:W-:-:S04]  /*2880*/  IMAD.X R15, R10, 0x1, R15, P0 ;  /* 0x000000010a0f7824 */ /* 0x000fc800000e060f */
[----:B------:R-:W-:Y:S01]  /*2890*/  IMAD.HI.U32 R10, R13, R19, RZ ;  /* 0x000000130d0a7227 */ /* 0x000fe200078e00ff */
[----:B------:R-:W-:-:S03]  /*28a0*/  IADD3.X R15, PT, PT, RZ, RZ, R15, P2, P1 ;  /* 0x000000ffff0f7210 */ /* 0x000fc600017e240f */
[----:B------:R-:W-:-:S04]  /*28b0*/  IMAD.WIDE.U32 R10, R13, R14, R10 ;  /* 0x0000000e0d0a7225 */ /* 0x000fc800078e000a */
[C---:B------:R-:W-:Y:S02]  /*28c0*/  IMAD R13, R15.reuse, R14, RZ ;  /* 0x0000000e0f0d7224 */ /* 0x040fe400078e02ff */
[----:B------:R-:W-:-:S04]  /*28d0*/  IMAD.HI.U32 R10, P0, R15, R19, R10 ;  /* 0x000000130f0a7227 */ /* 0x000fc8000780000a */
[----:B------:R-:W-:Y:S01]  /*28e0*/  IMAD.HI.U32 R12, R15, R14, RZ ;  /* 0x0000000e0f0c7227 */ /* 0x000fe200078e00ff */
[----:B------:R-:W-:-:S03]  /*28f0*/  IADD3 R13, P1, PT, R13, R10, RZ ;  /* 0x0000000a0d0d7210 */ /* 0x000fc60007f3e0ff */
[----:B------:R-:W-:Y:S02]  /*2900*/  IMAD.X R12, RZ, RZ, R12, P0 ;  /* 0x000000ffff0c7224 */ /* 0x000fe400000e060c */
[----:B------:R-:W-:-:S04]  /*2910*/  IMAD.WIDE.U32 R10, R13, R4, RZ ;  /* 0x000000040d0a7225 */ /* 0x000fc800078e00ff */
[----:B------:R-:W-:Y:S01]  /*2920*/  IMAD.X R15, RZ, RZ, R12, P1 ;  /* 0x000000ffff0f7224 */ /* 0x000fe200008e060c */
[----:B------:R-:W-:Y:S01]  /*2930*/  IADD3 R19, P1, PT, -R10, R19, RZ ;  /* 0x000000130a137210 */ /* 0x000fe20007f3e1ff */
[C---:B------:R-:W-:Y:S01]  /*2940*/  IMAD R11, R13.reuse, R5, R11 ;  /* 0x000000050d0b7224 */ /* 0x040fe200078e020b */
[----:B------:R-:W-:Y:S02]  /*2950*/  IADD3 R10, P2, PT, R13, 0x1, RZ ;  /* 0x000000010d0a7810 */ /* 0x000fe40007f5e0ff */
[-C--:B------:R-:W-:Y:S01]  /*2960*/  ISETP.GE.U32.AND P0, PT, R19, R4.reuse, PT ;  /* 0x000000041300720c */ /* 0x080fe20003f06070 */
[-C--:B------:R-:W-:Y:S02]  /*2970*/  IMAD R11, R15, R4.reuse, R11 ;  /* 0x000000040f0b7224 */ /* 0x080fe400078e020b */
[----:B------:R-:W-:Y:S02]  /*2980*/  IMAD.X R12, RZ, RZ, R15, P2 ;  /* 0x000000ffff0c7224 */ /* 0x000fe400010e060f */
[----:B------:R-:W-:Y:S01]  /*2990*/  IMAD.X R21, R14, 0x1, ~R11, P1 ;  /* 0x000000010e157824 */ /* 0x000fe200008e0e0b */
[----:B------:R-:W-:-:S04]  /*29a0*/  IADD3 R11, P1, PT, R19, -R4, RZ ;  /* 0x80000004130b7210 */ /* 0x000fc80007f3e0ff */
[C---:B------:R-:W-:Y:S01]  /*29b0*/  ISETP.GE.U32.AND.EX P0, PT, R21.reuse, R5, PT, P0 ;  /* 0x000000051500720c */ /* 0x040fe20003f06100 */
[----:B------:R-:W-:-:S03]  /*29c0*/  IMAD.X R17, R21, 0x1, ~R5, P1 ;  /* 0x0000000115117824 */ /* 0x000fc600008e0e05 */
[----:B------:R-:W-:Y:S02]  /*29d0*/  SEL R11, R11, R19, P0 ;  /* 0x000000130b0b7207 */ /* 0x000fe40000000000 */
[----:B------:R-:W-:Y:S02]  /*29e0*/  SEL R13, R10, R13, P0 ;  /* 0x0000000d0a0d7207 */ /* 0x000fe40000000000 */
[----:B------:R-:W-:Y:S02]  /*29f0*/  SEL R17, R17, R21, P0 ;  /* 0x0000001511117207 */ /* 0x000fe40000000000 */
[----:B------:R-:W-:Y:S02]  /*2a00*/  ISETP.GE.U32.AND P1, PT, R11, R4, PT ;  /* 0x000000040b00720c */ /* 0x000fe40003f26070 */
[----:B------:R-:W-:Y:S02]  /*2a10*/  SEL R10, R12, R15, P0 ;  /* 0x0000000f0c0a7207 */ /* 0x000fe40000000000 */
[----:B------:R-:W-:-:S02]  /*2a20*/  IADD3 R4, P2, PT, R13, 0x1, RZ ;  /* 0x000000010d047810 */ /* 0x000fc40007f5e0ff */
[----:B------:R-:W-:Y:S02]  /*2a30*/  ISETP.GE.U32.AND.EX P0, PT, R17, R5, PT, P1 ;  /* 0x000000051100720c */ /* 0x000fe40003f06110 */
[----:B------:R-:W-:Y:S01]  /*2a40*/  LOP3.LUT R12, R8, R7, RZ, 0x3c, !PT ;  /* 0x00000007080c7212 */ /* 0x000fe200078e3cff */
[----:B------:R-:W-:Y:S01]  /*2a50*/  IMAD.X R5, RZ, RZ, R10, P2 ;  /* 0x000000ffff057224 */ /* 0x000fe200010e060a */
[----:B------:R-:W-:Y:S02]  /*2a60*/  SEL R4, R4, R13, P0 ;  /* 0x0000000d04047207 */ /* 0x000fe40000000000 */
[----:B------:R-:W-:Y:S02]  /*2a70*/  ISETP.GE.AND P1, PT, R12, RZ, PT ;  /* 0x000000ff0c00720c */ /* 0x000fe40003f26270 */
[----:B------:R-:W-:Y:S02]  /*2a80*/  SEL R5, R5, R10, P0 ;  /* 0x0000000a05057207 */ /* 0x000fe40000000000 */
[----:B------:R-:W-:-:S02]  /*2a90*/  IADD3 R11, P2, PT, RZ, -R4, RZ ;  /* 0x80000004ff0b7210 */ /* 0x000fc40007f5e0ff */
[----:B------:R-:W-:-:S03]  /*2aa0*/  ISETP.NE.U32.AND P0, PT, R9, RZ, PT ;  /* 0x000000ff0900720c */ /* 0x000fc60003f05070 */
[----:B------:R-:W-:Y:S01]  /*2ab0*/  IMAD.X R10, RZ, RZ, ~R5, P2 ;  /* 0x000000ffff0a7224 */ /* 0x000fe200010e0e05 */
[----:B------:R-:W-:Y:S02]  /*2ac0*/  ISETP.NE.AND.EX P0, PT, R8, RZ, PT, P0 ;  /* 0x000000ff0800720c */ /* 0x000fe40003f05300 */
[----:B------:R-:W-:Y:S01]  /*2ad0*/  SEL R8, R11, R4, !P1 ;  /* 0x000000040b087207 */ /* 0x000fe20004800000 */
[----:B------:R-:W-:Y:S01]  /*2ae0*/  IMAD.MOV.U32 R4, RZ, RZ, R6 ;  /* 0x000000ffff047224 */ /* 0x000fe200078e0006 */
[----:B------:R-:W-:Y:S01]  /*2af0*/  SEL R9, R10, R5, !P1 ;  /* 0x000000050a097207 */ /* 0x000fe20004800000 */
[----:B------:R-:W-:Y:S01]  /*2b00*/  IMAD.MOV.U32 R5, RZ, RZ, 0x0 ;  /* 0x00000000ff057424 */ /* 0x000fe200078e00ff */
[----:B------:R-:W-:Y:S02]  /*2b10*/  SEL R8, R8, 0xffffffff, P0 ;  /* 0xffffffff08087807 */ /* 0x000fe40000000000 */
[----:B------:R-:W-:Y:S01]  /*2b20*/  SEL R9, R9, 0xffffffff, P0 ;  /* 0xffffffff09097807 */ /* 0x000fe20000000000 */
[----:B------:R-:W-:Y:S06]  /*2b30*/  RET.REL.NODEC R4 `(CdistP) ;  /* 0xffffffd404307950 */ /* 0x000fec0003c3ffff */
        .weak           $__internal_8_$__cuda_sm20_div_u64
        .type           $__internal_8_$__cuda_sm20_div_u64,@function
        .size           $__internal_8_$__cuda_sm20_div_u64,($CdistP$__internal_accurate_pow - $__internal_8_$__cuda_sm20_div_u64)
$__internal_8_$__cuda_sm20_div_u64:
        /* <DEDUP_REMOVED lines=14> */
[----:B------:R-:W-:-:S04]  /*2c20*/  IMAD.HI.U32 R10, P2, R9, R19, R10 ;  /* 0x00000013090a7227 */ /* 0x000fc8000784000a */
[----:B------:R-:W-:Y:S01]  /*2c30*/  IMAD.X R7, R7, 0x1, R9, P1 ;  /* 0x0000000107077824 */ /* 0x000fe200008e0609 */
[----:B------:R-:W-:-:S04]  /*2c40*/  IADD3 R11, P3, PT, R23, R10, RZ ;  /* 0x0000000a170b7210 */ /* 0x000fc80007f7e0ff */
[----:B------:R-:W-:Y:S01]  /*2c50*/  IADD3.X R7, PT, PT, RZ, RZ, R7, P3, P2 ;  /* 0x000000ffff077210 */ /* 0x000fe20001fe4407 */
[----:B------:R-:W-:-:S04]  /*2c60*/  IMAD.WIDE.U32 R8, R11, R2, RZ ;  /* 0x000000020b087225 */ /* 0x000fc800078e00ff */
[----:B------:R-:W-:Y:S01]  /*2c70*/  IMAD R9, R11, R3, R9 ;  /* 0x000000030b097224 */ /* 0x000fe200078e0209 */
[----:B------:R-:W-:-:S03]  /*2c80*/  IADD3 R19, P1, PT, RZ, -R8, RZ ;  /* 0x80000008ff137210 */ /* 0x000fc60007f3e0ff */
[----:B------:R-:W-:Y:S02]  /*2c90*/  IMAD R9, R7, R2, R9 ;  /* 0x0000000207097224 */ /* 0x000fe400078e0209 */
[----:B------:R-:W-:-:S04]  /*2ca0*/  IMAD.HI.U32 R10, R11, R19, RZ ;  /* 0x000000130b0a7227 */ /* 0x000fc800078e00ff */
[----:B------:R-:W-:Y:S02]  /*2cb0*/  IMAD.X R8, RZ, RZ, ~R9, P1 ;  /* 0x000000ffff087224 */ /* 0x000fe400008e0e09 */
[----:B------:R-:W-:Y:S02]  /*2cc0*/  IMAD.MOV.U32 R9, RZ, RZ, RZ ;  /* 0x000000ffff097224 */ /* 0x000fe400078e00ff */
[----:B------:R-:W-:-:S04]  /*2cd0*/  IMAD.WIDE.U32 R10, P1, R11, R8, R10 ;  /* 0x000000080b0a7225 */ /* 0x000fc8000782000a */
[C---:B------:R-:W-:Y:S02]  /*2ce0*/  IMAD R18, R7.reuse, R8, RZ ;  /* 0x0000000807127224 */ /* 0x040fe400078e02ff */
[----:B------:R-:W-:-:S04]  /*2cf0*/  IMAD.HI.U32 R11, P2, R7, R19, R10 ;  /* 0x00000013070b7227 */ /* 0x000fc8000784000a */
[----:B------:R-:W-:Y:S01]  /*2d00*/  IMAD.HI.U32 R8, R7, R8, RZ ;  /* 0x0000000807087227 */ /* 0x000fe200078e00ff */
[----:B------:R-:W-:-:S03]  /*2d10*/  IADD3 R11, P3, PT, R18, R11, RZ ;  /* 0x0000000b120b7210 */ /* 0x000fc60007f7e0ff */
[----:B------:R-:W-:Y:S02]  /*2d20*/  IMAD.X R7, R8, 0x1, R7, P1 ;  /* 0x0000000108077824 */ /* 0x000fe400008e0607 */
[----:B------:R-:W-:-:S03]  /*2d30*/  IMAD.HI.U32 R8, R11, R5, RZ ;  /* 0x000000050b087227 */ /* 0x000fc600078e00ff */
[----:B------:R-:W-:Y:S01]  /*2d40*/  IADD3.X R7, PT, PT, RZ, RZ, R7, P3, P2 ;  /* 0x000000ffff077210 */ /* 0x000fe20001fe4407 */
        /* <DEDUP_REMOVED lines=9> */
[----:B------:R-:W-:-:S03]  /*2de0*/  IMAD R9, R11, R3, R9 ;  /* 0x000000030b097224 */ /* 0x000fc600078e0209 */
[-C--:B------:R-:W-:Y:S01]  /*2df0*/  ISETP.GE.U32.AND P1, PT, R19, R2.reuse, PT ;  /* 0x000000021300720c */ /* 0x080fe20003f26070 */
[----:B------:R-:W-:-:S04]  /*2e00*/  IMAD R9, R7, R2, R9 ;  /* 0x0000000207097224 */ /* 0x000fc800078e0209 */
[----:B------:R-:W-:Y:S01]  /*2e10*/  IMAD.X R21, R4, 0x1, ~R9, P2 ;  /* 0x0000000104157824 */ /* 0x000fe200010e0e09 */
[----:B------:R-:W-:Y:S02]  /*2e20*/  IADD3 R4, P3, PT, R11, 0x1, RZ ;  /* 0x000000010b047810 */ /* 0x000fe40007f7e0ff */
[----:B------:R-:W-:Y:S02]  /*2e30*/  IADD3 R5, P2, PT, -R2, R19, RZ ;  /* 0x0000001302057210 */ /* 0x000fe40007f5e1ff */
[C---:B------:R-:W-:Y:S01]  /*2e40*/  ISETP.GE.U32.AND.EX P1, PT, R21.reuse, R3, PT, P1 ;  /* 0x000000031500720c */ /* 0x040fe20003f26110 */
[----:B------:R-:W-:Y:S02]  /*2e50*/  IMAD.X R8, RZ, RZ, R7, P3 ;  /* 0x000000ffff087224 */ /* 0x000fe400018e0607 */
[----:B------:R-:W-:Y:S01]  /*2e60*/  IMAD.X R9, R21, 0x1, ~R3, P2 ;  /* 0x0000000115097824 */ /* 0x000fe200010e0e03 */
[----:B------:R-:W-:Y:S02]  /*2e70*/  SEL R11, R4, R11, P1 ;  /* 0x0000000b040b7207 */ /* 0x000fe40000800000 */
[----:B------:R-:W-:-:S02]  /*2e80*/  SEL R5, R5, R19, P1 ;  /* 0x0000001305057207 */ /* 0x000fc40000800000 */
[----:B------:R-:W-:Y:S01]  /*2e90*/  SEL R8, R8, R7, P1 ;  /* 0x0000000708087207 */ /* 0x000fe20000800000 */
[----:B------:R-:W-:Y:S01]  /*2ea0*/  IMAD.MOV.U32 R7, RZ, RZ, 0x0 ;  /* 0x00000000ff077424 */ /* 0x000fe200078e00ff */
[----:B------:R-:W-:Y:S02]  /*2eb0*/  IADD3 R4, P3, PT, R11, 0x1, RZ ;  /* 0x000000010b047810 */ /* 0x000fe40007f7e0ff */
[----:B------:R-:W-:Y:S02]  /*2ec0*/  SEL R9, R9, R21, P1 ;  /* 0x0000001509097207 */ /* 0x000fe40000800000 */
[----:B------:R-:W-:Y:S01]  /*2ed0*/  ISETP.GE.U32.AND P1, PT, R5, R2, PT ;  /* 0x000000020500720c */ /* 0x000fe20003f26070 */
[----:B------:R-:W-:Y:S01]  /*2ee0*/  IMAD.X R5, RZ, RZ, R8, P3 ;  /* 0x000000ffff057224 */ /* 0x000fe200018e0608 */
[----:B------:R-:W-:Y:S02]  /*2ef0*/  ISETP.NE.U32.AND P2, PT, R2, RZ, PT ;  /* 0x000000ff0200720c */ /* 0x000fe40003f45070 */
[----:B------:R-:W-:-:S02]  /*2f00*/  ISETP.GE.U32.AND.EX P1, PT, R9, R3, PT, P1 ;  /* 0x000000030900720c */ /* 0x000fc40003f26110 */
[----:B------:R-:W-:Y:S02]  /*2f10*/  ISETP.NE.AND.EX P2, PT, R3, RZ, PT, P2 ;  /* 0x000000ff0300720c */ /* 0x000fe40003f45320 */
[----:B------:R-:W-:Y:S02]  /*2f20*/  SEL R2, R4, R11, P1 ;  /* 0x0000000b04027207 */ /* 0x000fe40000800000 */
[----:B------:R-:W-:Y:S02]  /*2f30*/  SEL R3, R5, R8, P1 ;  /* 0x0000000805037207 */ /* 0x000fe40000800000 */
[----:B------:R-:W-:Y:S02]  /*2f40*/  SEL R2, R2, 0xffffffff, P2 ;  /* 0xffffffff02027807 */ /* 0x000fe40001000000 */
[----:B------:R-:W-:Y:S01]  /*2f50*/  SEL R3, R3, 0xffffffff, P2 ;  /* 0xffffffff03037807 */ /* 0x000fe20001000000 */
[----:B------:R-:W-:Y:S06]  /*2f60*/  RET.REL.NODEC R6 `(CdistP) ;  /* 0xffffffd006247950 */ /* 0x000fec0003c3ffff */
        .type           $CdistP$__internal_accurate_pow,@function
        .size           $CdistP$__internal_accurate_pow,(.L_x_207 - $CdistP$__internal_accurate_pow)
$CdistP$__internal_accurate_pow:
[----:B------:R-:W-:Y:S01]  /*2f70*/  ISETP.GT.U32.AND P4, PT, R7, 0xfffff, PT ;  /* 0x000fffff0700780c */ /* 0x000fe20003f84070 */
[----:B------:R-:W-:Y:S01]  /*2f80*/  IMAD.MOV.U32 R20, RZ, RZ, R22 ;  /* 0x000000ffff147224 */ /* 0x000fe200078e0016 */
[----:B------:R-:W-:Y:S01]  /*2f90*/  UMOV UR4, 0x7d2cafe2 ;  /* 0x7d2cafe200047882 */ /* 0x000fe20000000000 */
[--C-:B------:R-:W-:Y:S01]  /*2fa0*/  IMAD.MOV.U32 R21, RZ, RZ, R7.reuse ;  /* 0x000000ffff157224 */ /* 0x100fe200078e0007 */
[----:B------:R-:W-:Y:S01]  /*2fb0*/  UMOV UR5, 0x3eb0f5ff ;  /* 0x3eb0f5ff00057882 */ /* 0x000fe20000000000 */
[--C-:B------:R-:W-:Y:S01]  /*2fc0*/  IMAD.MOV.U32 R23, RZ, RZ, R7.reuse ;  /* 0x000000ffff177224 */ /* 0x100fe200078e0007 */
[----:B------:R-:W-:Y:S01]  /*2fd0*/  SHF.R.U32.HI R7, RZ, 0x14, R7 ;  /* 0x00000014ff077819 */ /* 0x000fe20000011607 */
[----:B------:R-:W-:Y:S01]  /*2fe0*/  IMAD.MOV.U32 R26, RZ, RZ, 0x41ad3b5a ;  /* 0x41ad3b5aff1a7424 */ /* 0x000fe200078e00ff */
[----:B------:R-:W-:Y:S01]  /*2ff0*/  UMOV UR10, 0x3b39803f ;  /* 0x3b39803f000a7882 */ /* 0x000fe20000000000 */
[----:B------:R-:W-:Y:S01]  /*3000*/  IMAD.MOV.U32 R27, RZ, RZ, 0x3ed0f5d2 ;  /* 0x3ed0f5d2ff1b7424 */ /* 0x000fe200078e00ff */
[----:B------:R-:W-:-:S03]  /*3010*/  UMOV UR11, 0x3c7abc9e ;  /* 0x3c7abc9e000b7882 */ /* 0x000fc60000000000 */
[----:B------:R-:W-:-:S10]  /*3020*/  @!P4 DMUL R20, R20, 1.80143985094819840000e+16 ;  /* 0x435000001414c828 */ /* 0x000fd40000000000 */
[----:B------:R-:W-:Y:S01]  /*3030*/  @!P4 IMAD.MOV.U32 R23, RZ, RZ, R21 ;  /* 0x000000ffff17c224 */ /* 0x000fe200078e0015 */
[----:B------:R-:W-:Y:S01]  /*3040*/  @!P4 LEA.HI R7, R21, 0xffffffca, RZ, 0xc ;  /* 0xffffffca1507c811 */ /* 0x000fe200078f60ff */
[----:B------:R-:W-:Y:S02]  /*3050*/  @!P4 IMAD.MOV.U32 R22, RZ, RZ, R20 ;  /* 0x000000ffff16c224 */ /* 0x000fe400078e0014 */
[----:B------:R-:W-:Y:S01]  /*3060*/  IMAD.MOV.U32 R21, RZ, RZ, 0x43300000 ;  /* 0x43300000ff157424 */ /* 0x000fe200078e00ff */
[----:B------:R-:W-:Y:S01]  /*3070*/  LOP3.LUT R23, R23, 0x800fffff, RZ, 0xc0, !PT ;  /* 0x800fffff17177812 */ /* 0x000fe200078ec0ff */
[----:B------:R-:W-:Y:S02]  /*3080*/  IMAD.MOV.U32 R24, RZ, RZ, R22 ;  /* 0x000000ffff187224 */ /* 0x000fe400078e0016 */
[----:B------:R-:W-:Y:S01]  /*3090*/  IMAD.MOV.U32 R22, RZ, RZ, RZ ;  /* 0x000000ffff167224 */ /* 0x000fe200078e00ff */
[----:B------:R-:W-:Y:S01]  /*30a0*/  LOP3.LUT R25, R23, 0x3ff00000, RZ, 0xfc, !PT ;  /* 0x3ff0000017197812 */ /* 0x000fe200078efcff */
[----:B------:R-:W-:-:S03]  /*30b0*/  VIADD R20, R7, 0xfffffc01 ;  /* 0xfffffc0107147836 */ /* 0x000fc60000000000 */
[----:B------:R-:W-:-:S13]  /*30c0*/  ISETP.GE.U32.AND P5, PT, R25, 0x3ff6a09f, PT ;  /* 0x3ff6a09f1900780c */ /* 0x000fda0003fa6070 */
[----:B------:R-:W-:Y:S02]  /*30d0*/  @P5 VIADD R23, R25, 0xfff00000 ;  /* 0xfff0000019175836 */ /* 0x000fe40000000000 */
[----:B------:R-:W-:Y:S02]  /*30e0*/  @P5 VIADD R20, R7, 0xfffffc02 ;  /* 0xfffffc0207145836 */ /* 0x000fe40000000000 */
[----:B------:R-:W-:-:S03]  /*30f0*/  @P5 IMAD.MOV.U32 R25, RZ, RZ, R23 ;  /* 0x000000ffff195224 */ /* 0x000fc600078e0017 */
[----:B------:R-:W-:-:S03]  /*3100*/  LOP3.LUT R20, R20, 0x80000000, RZ, 0x3c, !PT ;  /* 0x8000000014147812 */ /* 0x000fc600078e3cff */
[C---:B------:R-:W-:Y:S02]  /*3110*/  DADD R30, R24.reuse, 1 ;  /* 0x3ff00000181e7429 */ /* 0x040fe40000000000 */
[----:B------:R-:W-:-:S04]  /*3120*/  DADD R24, R24, -1 ;  /* 0xbff0000018187429 */ /* 0x000fc80000000000 */
[----:B------:R-:W0:Y:S02]  /*3130*/  MUFU.RCP64H R23, R31 ;  /* 0x0000001f00177308 */ /* 0x000e240000001800 */
[----:B0-----:R-:W-:-:S08]  /*3140*/  DFMA R28, -R30, R22, 1 ;  /* 0x3ff000001e1c742b */ /* 0x001fd00000000116 */
[----:B------:R-:W-:-:S08]  /*3150*/  DFMA R28, R28, R28, R28 ;  /* 0x0000001c1c1c722b */ /* 0x000fd0000000001c */
[----:B------:R-:W-:-:S08]  /*3160*/  DFMA R28, R22, R28, R22 ;  /* 0x0000001c161c722b */ /* 0x000fd00000000016 */
[----:B------:R-:W-:-:S08]  /*3170*/  DMUL R22, R24, R28 ;  /* 0x0000001c18167228 */ /* 0x000fd00000000000 */
[----:B------:R-:W-:-:S08]  /*3180*/  DFMA R22, R24, R28, R22 ;  /* 0x0000001c1816722b */ /* 0x000fd00000000016 */
[----:B------:R-:W-:-:S08]  /*3190*/  DMUL R32, R22, R22 ;  /* 0x0000001616207228 */ /* 0x000fd00000000000 */
[----:B------:R-:W-:Y:S01]  /*31a0*/  DFMA R26, R32, UR4, R26 ;  /* 0x00000004201a7c2b */ /* 0x000fe2000800001a */
[----:B------:R-:W-:Y:S01]  /*31b0*/  UMOV UR4, 0x75488a3f ;  /* 0x75488a3f00047882 */ /* 0x000fe20000000000 */
[----:B------:R-:W-:-:S06]  /*31c0*/  UMOV UR5, 0x3ef3b20a ;  /* 0x3ef3b20a00057882 */ /* 0x000fcc0000000000 */
[----:B------:R-:W-:Y:S01]  /*31d0*/  DFMA R30, R32, R26, UR4 ;  /* 0x00000004201e7e2b */ /* 0x000fe2000800001a */
[----:B------:R-:W-:Y:S01]  /*31e0*/  UMOV UR4, 0xe4faecd5 ;  /* 0xe4faecd500047882 */ /* 0x000fe20000000000 */
[----:B------:R-:W-:Y:S01]  /*31f0*/  UMOV UR5, 0x3f1745cd ;  /* 0x3f1745cd00057882 */ /* 0x000fe20000000000 */
[----:B------:R-:W-:-:S05]  /*3200*/  DADD R26, R24, -R22 ;  /* 0x00000000181a7229 */ /* 0x000fca0000000816 */
[----:B------:R-:W-:Y:S01]  /*3210*/  DFMA R30, R32, R30, UR4 ;  /* 0x00000004201e7e2b */ /* 0x000fe2000800001e */
[----:B------:R-:W-:Y:S01]  /*3220*/  UMOV UR4, 0x258a578b ;  /* 0x258a578b00047882 */ /* 0x000fe20000000000 */
[----:B------:R-:W-:Y:S01]  /*3230*/  UMOV UR5, 0x3f3c71c7 ;  /* 0x3f3c71c700057882 */ /* 0x000fe20000000000 */
[----:B------:R-:W-:-:S05]  /*3240*/  DADD R26, R26, R26 ;  /* 0x000000001a1a7229 */ /* 0x000fca000000001a */
[----:B------:R-:W-:Y:S01]  /*3250*/  DFMA R30, R32, R30, UR4 ;  /* 0x00000004201e7e2b */ /* 0x000fe2000800001e */
[----:B------:R-:W-:Y:S01]  /*3260*/  UMOV UR4, 0x9242b910 ;  /* 0x9242b91000047882 */ /* 0x000fe20000000000 */
[----:B------:R-:W-:Y:S01]  /*3270*/  UMOV UR5, 0x3f624924 ;  /* 0x3f62492400057882 */ /* 0x000fe20000000000 */
[----:B------:R-:W-:-:S05]  /*3280*/  DFMA R26, R24, -R22, R26 ;  /* 0x80000016181a722b */ /* 0x000fca000000001a */
[----:B------:R-:W-:Y:S01]  /*3290*/  DFMA R30, R32, R30, UR4 ;  /* 0x00000004201e7e2b */ /* 0x000fe2000800001e */
[----:B------:R-:W-:Y:S01]  /*32a0*/  UMOV UR4, 0x99999dfb ;  /* 0x99999dfb00047882 */ /* 0x000fe20000000000 */
[----:B------:R-:W-:Y:S01]  /*32b0*/  UMOV UR5, 0x3f899999 ;  /* 0x3f89999900057882 */ /* 0x000fe20000000000 */
[----:B------:R-:W-:Y:S02]  /*32c0*/  DMUL R26, R28, R26 ;  /* 0x0000001a1c1a7228 */ /* 0x000fe40000000000 */
[----:B------:R-:W-:-:S03]  /*32d0*/  DMUL R28, R22, R22 ;  /* 0x00000016161c7228 */ /* 0x000fc60000000000 */
[----:B------:R-:W-:Y:S01]  /*32e0*/  DFMA R30, R32, R30, UR4 ;  /* 0x00000004201e7e2b */ /* 0x000fe2000800001e */
[----:B------:R-:W-:Y:S01]  /*32f0*/  UMOV UR4, 0x55555555 ;  /* 0x5555555500047882 */ /* 0x000fe20000000000 */
[----:B------:R-:W-:-:S06]  /*3300*/  UMOV UR5, 0x3fb55555 ;  /* 0x3fb5555500057882 */ /* 0x000fcc0000000000 */
[----:B------:R-:W-:-:S08]  /*3310*/  DFMA R24, R32, R30, UR4 ;  /* 0x0000000420187e2b */ /* 0x000fd0000800001e */
[----:B------:R-:W-:Y:S01]  /*3320*/  DADD R34, -R24, UR4 ;  /* 0x0000000418227e29 */ /* 0x000fe20008000100 */
[----:B------:R-:W-:Y:S01]  /*3330*/  UMOV UR4, 0xb9e7b0 ;  /* 0x00b9e7b000047882 */ /* 0x000fe20000000000 */
[----:B------:R-:W-:-:S06]  /*3340*/  UMOV UR5, 0x3c46a4cb ;  /* 0x3c46a4cb00057882 */ /* 0x000fcc0000000000 */
[----:B------:R-:W-:Y:S02]  /*3350*/  DFMA R34, R32, R30, R34 ;  /* 0x0000001e2022722b */ /* 0x000fe40000000022 */
[----:B------:R-:W-:Y:S01]  /*3360*/  DFMA R32, R22, R22, -R28 ;  /* 0x000000161620722b */ /* 0x000fe2000000081c */
[----:B------:R-:W-:Y:S02]  /*3370*/  VIADD R31, R27, 0x100000 ;  /* 0x001000001b1f7836 */ /* 0x000fe40000000000 */
[----:B------:R-:W-:-:S03]  /*3380*/  IMAD.MOV.U32 R30, RZ, RZ, R26 ;  /* 0x000000ffff1e7224 */ /* 0x000fc600078e001a */
[----:B------:R-:W-:Y:S01]  /*3390*/  DADD R34, R34, -UR4 ;  /* 0x8000000422227e29 */ /* 0x000fe20008000000 */
[----:B------:R-:W-:Y:S01]  /*33a0*/  UMOV UR4, 0x80000000 ;  /* 0x8000000000047882 */ /* 0x000fe20000000000 */
[----:B------:R-:W-:Y:S01]  /*33b0*/  UMOV UR5, 0x43300000 ;  /* 0x4330000000057882 */ /* 0x000fe20000000000 */
[C---:B------:R-:W-:Y:S02]  /*33c0*/  DFMA R30, R22.reuse, R30, R32 ;  /* 0x0000001e161e722b */ /* 0x040fe40000000020 */
[----:B------:R-:W-:-:S08]  /*33d0*/  DMUL R32, R22, R28 ;  /* 0x0000001c16207228 */ /* 0x000fd00000000000 */
[----:B------:R-:W-:-:S08]  /*33e0*/  DFMA R36, R22, R28, -R32 ;  /* 0x0000001c1624722b */ /* 0x000fd00000000820 */
[----:B------:R-:W-:Y:S02]  /*33f0*/  DFMA R36, R26, R28, R36 ;  /* 0x0000001c1a24722b */ /* 0x000fe40000000024 */
[----:B------:R-:W-:-:S06]  /*3400*/  DADD R28, R24, R34 ;  /* 0x00000000181c7229 */ /* 0x000fcc0000000022 */
[----:B------:R-:W-:Y:S02]  /*3410*/  DFMA R30, R22, R30, R36 ;  /* 0x0000001e161e722b */ /* 0x000fe40000000024 */
[----:B------:R-:W-:Y:S02]  /*3420*/  DADD R36, R24, -R28 ;  /* 0x0000000018247229 */ /* 0x000fe4000000081c */
[----:B------:R-:W-:-:S06]  /*3430*/  DMUL R24, R28, R32 ;  /* 0x000000201c187228 */ /* 0x000fcc0000000000 */
[----:B------:R-:W-:Y:S02]  /*3440*/  DADD R36, R34, R36 ;  /* 0x0000000022247229 */ /* 0x000fe40000000024 */
[----:B------:R-:W-:-:S08]  /*3450*/  DFMA R34, R28, R32, -R24 ;  /* 0x000000201c22722b */ /* 0x000fd00000000818 */
[----:B------:R-:W-:-:S08]  /*3460*/  DFMA R30, R28, R30, R34 ;  /* 0x0000001e1c1e722b */ /* 0x000fd00000000022 */
[----:B------:R-:W-:-:S08]  /*3470*/  DFMA R36, R36, R32, R30 ;  /* 0x000000202424722b */ /* 0x000fd0000000001e */
[----:B------:R-:W-:-:S08]  /*3480*/  DADD R30, R24, R36 ;  /* 0x00000000181e7229 */ /* 0x000fd00000000024 */
[--C-:B------:R-:W-:Y:S02]  /*3490*/  DADD R28, R22, R30.reuse ;  /* 0x00000000161c7229 */ /* 0x100fe4000000001e */
[----:B------:R-:W-:-:S06]  /*34a0*/  DADD R24, R24, -R30 ;  /* 0x0000000018187229 */ /* 0x000fcc000000081e */
[----:B------:R-:W-:Y:S02]  /*34b0*/  DADD R22, R22, -R28 ;  /* 0x0000000016167229 */ /* 0x000fe4000000081c */
[----:B------:R-:W-:-:S06]  /*34c0*/  DADD R24, R36, R24 ;  /* 0x0000000024187229 */ /* 0x000fcc0000000018 */
[----:B------:R-:W-:-:S08]  /*34d0*/  DADD R22, R30, R22 ;  /* 0x000000001e167229 */ /* 0x000fd00000000016 */
[----:B------:R-:W-:-:S08]  /*34e0*/  DADD R22, R24, R22 ;  /* 0x0000000018167229 */ /* 0x000fd00000000016 */
[----:B------:R-:W-:Y:S02]  /*34f0*/  DADD R26, R26, R22 ;  /* 0x000000001a1a7229 */ /* 0x000fe40000000016 */
[----:B------:R-:W-:Y:S01]  /*3500*/  DADD R22, R20, -UR4 ;  /* 0x8000000414167e29 */ /* 0x000fe20008000000 */
[----:B------:R-:W-:Y:S01]  /*3510*/  UMOV UR4, 0xfefa39ef ;  /* 0xfefa39ef00047882 */ /* 0x000fe20000000000 */
[----:B------:R-:W-:-:S04]  /*3520*/  UMOV UR5, 0x3fe62e42 ;  /* 0x3fe62e4200057882 */ /* 0x000fc80000000000 */
[----:B------:R-:W-:-:S08]  /*3530*/  DADD R24, R28, R26 ;  /* 0x000000001c187229 */ /* 0x000fd0000000001a */
[--C-:B------:R-:W-:Y:S02]  /*3540*/  DFMA R20, R22, UR4, R24.reuse ;  /* 0x0000000416147c2b */ /* 0x100fe40008000018 */
[----:B------:R-:W-:-:S06]  /*3550*/  DADD R30, R28, -R24 ;  /* 0x000000001c1e7229 */ /* 0x000fcc0000000818 */
[----:B------:R-:W-:Y:S02]  /*3560*/  DFMA R28, R22, -UR4, R20 ;  /* 0x80000004161c7c2b */ /* 0x000fe40008000014 */
[----:B------:R-:W-:-:S06]  /*3570*/  DADD R30, R26, R30 ;  /* 0x000000001a1e7229 */ /* 0x000fcc000000001e */
[----:B------:R-:W-:Y:S01]  /*3580*/  DADD R28, -R24, R28 ;  /* 0x00000000181c7229 */ /* 0x000fe2000000011c */
[----:B------:R-:W-:Y:S02]  /*3590*/  IMAD.MOV.U32 R25, RZ, RZ, R5 ;  /* 0x000000ffff197224 */ /* 0x000fe400078e0005 */
[----:B------:R-:W-:Y:S02]  /*35a0*/  IMAD.MOV.U32 R24, RZ, RZ, R4 ;  /* 0x000000ffff187224 */ /* 0x000fe400078e0004 */
[C---:B------:R-:W-:Y:S01]  /*35b0*/  IMAD.SHL.U32 R4, R25.reuse, 0x2, RZ ;  /* 0x0000000219047824 */ /* 0x040fe200078e00ff */
[----:B------:R-:W-:Y:S02]  /*35c0*/  LOP3.LUT R7, R25, 0xff0fffff, RZ, 0xc0, !PT ;  /* 0xff0fffff19077812 */ /* 0x000fe400078ec0ff */
[----:B------:R-:W-:Y:S01]  /*35d0*/  DADD R28, R30, -R28 ;  /* 0x000000001e1c7229 */ /* 0x000fe2000000081c */
[----:B------:R-:W-:Y:S01]  /*35e0*/  IMAD.MOV.U32 R26, RZ, RZ, R24 ;  /* 0x000000ffff1a7224 */ /* 0x000fe200078e0018 */
[----:B------:R-:W-:-:S04]  /*35f0*/  ISETP.GT.U32.AND P4, PT, R4, -0x2000001, PT ;  /* 0xfdffffff0400780c */ /* 0x000fc80003f84070 */
[----:B------:R-:W-:Y:S02]  /*3600*/  SEL R27, R7, R25, P4 ;  /* 0x00000019071b7207 */ /* 0x000fe40002000000 */
[----:B------:R-:W-:-:S08]  /*3610*/  DFMA R22, R22, UR10, R28 ;  /* 0x0000000a16167c2b */ /* 0x000fd0000800001c */
[----:B------:R-:W-:-:S08]  /*3620*/  DADD R4, R20, R22 ;  /* 0x0000000014047229 */ /* 0x000fd00000000016 */
[----:B------:R-:W-:Y:S02]  /*3630*/  DADD R20, R20, -R4 ;  /* 0x0000000014147229 */ /* 0x000fe40000000804 */
[----:B------:R-:W-:-:S06]  /*3640*/  DMUL R24, R4, R26 ;  /* 0x0000001a04187228 */ /* 0x000fcc0000000000 */
[----:B------:R-:W-:Y:S02]  /*3650*/  DADD R22, R22, R20 ;  /* 0x0000000016167229 */ /* 0x000fe40000000014 */
[----:B------:R-:W-:Y:S01]  /*3660*/  DFMA R4, R4, R26, -R24 ;  /* 0x0000001a0404722b */ /* 0x000fe20000000818 */
[----:B------:R-:W-:Y:S02]  /*3670*/  IMAD.MOV.U32 R20, RZ, RZ, 0x652b82fe ;  /* 0x652b82feff147424 */ /* 0x000fe400078e00ff */
[----:B------:R-:W-:-:S05]  /*3680*/  IMAD.MOV.U32 R21, RZ, RZ, 0x3ff71547 ;  /* 0x3ff71547ff157424 */ /* 0x000fca00078e00ff */
[----:B------:R-:W-:-:S08]  /*3690*/  DFMA R22, R22, R26, R4 ;  /* 0x0000001a1616722b */ /* 0x000fd00000000004 */
[----:B------:R-:W-:-:S08]  /*36a0*/  DADD R26, R24, R22 ;  /* 0x00000000181a7229 */ /* 0x000fd00000000016 */
[----:B------:R-:W-:Y:S02]  /*36b0*/  DFMA R20, R26, R20, 6.75539944105574400000e+15 ;  /* 0x433800001a14742b */ /* 0x000fe40000000014 */
[----:B------:R-:W-:Y:S01]  /*36c0*/  FSETP.GEU.AND P4, PT, |R27|, 4.1917929649353027344, PT ;  /* 0x4086232b1b00780b */ /* 0x000fe20003f8e200 */
[----:B------:R-:W-:-:S05]  /*36d0*/  DADD R24, R24, -R26 ;  /* 0x0000000018187229 */ /* 0x000fca000000081a */
[----:B------:R-:W-:-:S03]  /*36e0*/  DADD R4, R20, -6.75539944105574400000e+15 ;  /* 0xc338000014047429 */ /* 0x000fc60000000000 */
[----:B------:R-:W-:-:S05]  /*36f0*/  DADD R22, R22, R24 ;  /* 0x0000000016167229 */ /* 0x000fca0000000018 */
[----:B------:R-:W-:Y:S01]  /*3700*/  DFMA R28, R4, -UR4, R26 ;  /* 0x80000004041c7c2b */ /* 0x000fe2000800001a */
[----:B------:R-:W-:Y:S01]  /*3710*/  UMOV UR4, 0x3b39803f ;  /* 0x3b39803f00047882 */ /* 0x000fe20000000000 */
[----:B------:R-:W-:-:S06]  /*3720*/  UMOV UR5, 0x3c7abc9e ;  /* 0x3c7abc9e00057882 */ /* 0x000fcc0000000000 */
[----:B------:R-:W-:Y:S01]  /*3730*/  DFMA R28, R4, -UR4, R28 ;  /* 0x80000004041c7c2b */ /* 0x000fe2000800001c */
[----:B------:R-:W-:Y:S01]  /*3740*/  UMOV UR4, 0x69ce2bdf ;  /* 0x69ce2bdf00047882 */ /* 0x000fe20000000000 */
[----:B------:R-:W-:Y:S01]  /*3750*/  IMAD.MOV.U32 R4, RZ, RZ, -0x35dec16 ;  /* 0xfca213eaff047424 */ /* 0x000fe200078e00ff */
[----:B------:R-:W-:Y:S01]  /*3760*/  UMOV UR5, 0x3e5ade15 ;  /* 0x3e5ade1500057882 */ /* 0x000fe20000000000 */
[----:B------:R-:W-:-:S06]  /*3770*/  IMAD.MOV.U32 R5, RZ, RZ, 0x3e928af3 ;  /* 0x3e928af3ff057424 */ /* 0x000fcc00078e00ff */
[----:B------:R-:W-:Y:S01]  /*3780*/  DFMA R4, R28, UR4, R4 ;  /* 0x000000041c047c2b */ /* 0x000fe20008000004 */
[----:B------:R-:W-:Y:S01]  /*3790*/  UMOV UR4, 0x62401315 ;  /* 0x6240131500047882 */ /* 0x000fe20000000000 */
[----:B------:R-:W-:-:S06]  /*37a0*/  UMOV UR5, 0x3ec71dee ;  /* 0x3ec71dee00057882 */ /* 0x000fcc0000000000 */
[----:B------:R-:W-:Y:S01]  /*37b0*/  DFMA R4, R28, R4, UR4 ;  /* 0x000000041c047e2b */ /* 0x000fe20008000004 */
        /* <DEDUP_REMOVED lines=20> */
[----:B------:R-:W-:-:S08]  /*3900*/  DFMA R4, R28, R4, UR4 ;  /* 0x000000041c047e2b */ /* 0x000fd00008000004 */
[----:B------:R-:W-:-:S08]  /*3910*/  DFMA R4, R28, R4, 1 ;  /* 0x3ff000001c04742b */ /* 0x000fd00000000004 */
[----:B------:R-:W-:-:S10]  /*3920*/  DFMA R4, R28, R4, 1 ;  /* 0x3ff000001c04742b */ /* 0x000fd40000000004 */
[----:B------:R-:W-:Y:S02]  /*3930*/  IMAD R25, R20, 0x100000, R5 ;  /* 0x0010000014197824 */ /* 0x000fe400078e0205 */
[----:B------:R-:W-:Y:S01]  /*3940*/  IMAD.MOV.U32 R24, RZ, RZ, R4 ;  /* 0x000000ffff187224 */ /* 0x000fe200078e0004 */
[----:B------:R-:W-:Y:S06]  /*3950*/  @!P4 BRA `(.L_x_190) ;  /* 0x000000000030c947 */ /* 0x000fec0003800000 */
[----:B------:R-:W-:Y:S01]  /*3960*/  FSETP.GEU.AND P5, PT, |R27|, 4.2275390625, PT ;  /* 0x408748001b00780b */ /* 0x000fe20003fae200 */
[C---:B------:R-:W-:Y:S02]  /*3970*/  DADD R24, R26.reuse, +INF ;  /* 0x7ff000001a187429 */ /* 0x040fe40000000000 */
[----:B------:R-:W-:-:S08]  /*3980*/  DSETP.GEU.AND P4, PT, R26, RZ, PT ;  /* 0x000000ff1a00722a */ /* 0x000fd00003f8e000 */
[----:B------:R-:W-:Y:S02]  /*3990*/  FSEL R24, R24, RZ, P4 ;  /* 0x000000ff18187208 */ /* 0x000fe40002000000 */
[----:B------:R-:W-:Y:S02]  /*39a0*/  @!P5 LEA.HI R7, R20, R20, RZ, 0x1 ;  /* 0x000000141407d211 */ /* 0x000fe400078f08ff */
[----:B------:R-:W-:Y:S02]  /*39b0*/  FSEL R25, R25, RZ, P4 ;  /* 0x000000ff19197208 */ /* 0x000fe40002000000 */
[----:B------:R-:W-:-:S05]  /*39c0*/  @!P5 SHF.R.S32.HI R7, RZ, 0x1, R7 ;  /* 0x00000001ff07d819 */ /* 0x000fca0000011407 */
[----:B------:R-:W-:Y:S02]  /*39d0*/  @!P5 IMAD.IADD R20, R20, 0x1, -R7 ;  /* 0x000000011414d824 */ /* 0x000fe400078e0a07 */
[----:B------:R-:W-:-:S03]  /*39e0*/  @!P5 IMAD R5, R7, 0x100000, R5 ;  /* 0x001000000705d824 */ /* 0x000fc600078e0205 */
[----:B------:R-:W-:Y:S01]  /*39f0*/  @!P5 LEA R21, R20, 0x3ff00000, 0x14 ;  /* 0x3ff000001415d811 */ /* 0x000fe200078ea0ff */
[----:B------:R-:W-:-:S06]  /*3a00*/  @!P5 IMAD.MOV.U32 R20, RZ, RZ, RZ ;  /* 0x000000ffff14d224 */ /* 0x000fcc00078e00ff */
[----:B------:R-:W-:-:S11]  /*3a10*/  @!P5 DMUL R24, R4, R20 ;  /* 0x000000140418d228 */ /* 0x000fd60000000000 */
.L_x_190:
[----:B------:R-:W-:Y:S01]  /*3a20*/  DFMA R22, R22, R24, R24 ;  /* 0x000000181616722b */ /* 0x000fe20000000018 */
[----:B------:R-:W-:Y:S01]  /*3a30*/  IMAD.MOV.U32 R4, RZ, RZ, R42 ;  /* 0x000000ffff047224 */ /* 0x000fe200078e002a */
[----:B------:R-:W-:Y:S01]  /*3a40*/  DSETP.NEU.AND P4, PT, |R24|, +INF , PT ;  /* 0x7ff000001800742a */ /* 0x000fe20003f8d200 */
[----:B------:R-:W-:-:S07]  /*3a50*/  IMAD.MOV.U32 R5, RZ, RZ, 0x0 ;  /* 0x00000000ff057424 */ /* 0x000fce00078e00ff */
[----:B------:R-:W-:Y:S02]  /*3a60*/  FSEL R20, R24, R22, !P4 ;  /* 0x0000001618147208 */ /* 0x000fe40006000000 */
[----:B------:R-:W-:Y:S01]  /*3a70*/  FSEL R21, R25, R23, !P4 ;  /* 0x0000001719157208 */ /* 0x000fe20006000000 */
[----:B------:R-:W-:Y:S06]  /*3a80*/  RET.REL.NODEC R4 `(CdistP) ;  /* 0xffffffc4045c7950 */ /* 0x000fec0003c3ffff */
.L_x_191:
        /* <DEDUP_REMOVED lines=15> */
.L_x_207:


//--------------------- .text.kl_loss_back        --------------------------
	.section	.text.kl_loss_back,"ax",@progbits
	.align	128
        .global         kl_loss_back
        .type           kl_loss_back,@function
        .size           kl_loss_back,(.L_x_223 - kl_loss_back)
        .other          kl_loss_back,@"STO_CUDA_ENTRY STV_DEFAULT"
kl_loss_back:
.text.kl_loss_back:
        /* <DEDUP_REMOVED lines=15> */
[----:B0-----:R-:W-:-:S07]  /*00f0*/  IMAD.WIDE R2, R0, 0x4, R2 ;  /* 0x0000000400027825 */ /* 0x001fce00078e0202 */
[----:B------:R-:W0:Y:S01]  /*0100*/  LDC.64 R6, c[0x0][0x388] ;  /* 0x0000e200ff067b82 */ /* 0x000e220000000a00 */
[----:B-1----:R-:W3:Y:S01]  /*0110*/  LDG.E R2, desc[UR4][R2.64] ;  /* 0x0000000402027981 */ /* 0x002ee2000c1e1900 */
[----:B--2---:R-:W-:-:S04]  /*0120*/  IMAD.WIDE R4, R0, 0x4, R4 ;  /* 0x0000000400047825 */ /* 0x004fc800078e0204 */
[----:B0-----:R-:W-:-:S04]  /*0130*/  IMAD.WIDE R6, R0, 0x4, R6 ;  /* 0x0000000400067825 */ /* 0x001fc800078e0206 */
[----:B---3--:R-:W-:-:S05]  /*0140*/  FMUL R9, R2, R13 ;  /* 0x0000000d02097220 */ /* 0x008fca0000400000 */
[----:B------:R0:W-:Y:S04]  /*0150*/  STG.E desc[UR4][R4.64], R9 ;  /* 0x0000000904007986 */ /* 0x0001e8000c101904 */
[----:B------:R-:W2:Y:S01]  /*0160*/  LDG.E R6, desc[UR4][R6.64] ;  /* 0x0000000406067981 */ /* 0x000ea2000c1e1900 */
[----:B------:R-:W-:Y:S01]  /*0170*/  HFMA2 R11, -RZ, RZ, 0.96630859375, -0.0022525787353515625 ;  /* 0x3bbb989dff0b7431 */ /* 0x000fe200000001ff */
[----:B------:R-:W-:Y:S01]  /*0180*/  MOV R15, 0x437c0000 ;  /* 0x437c0000000f7802 */ /* 0x000fe20000000f00 */
[----:B0-----:R-:W-:-:S03]  /*0190*/  FMUL R4, R13, -0.5 ;  /* 0xbf0000000d047820 */ /* 0x001fc60000400000 */
[----:B--2---:R-:W-:-:S04]  /*01a0*/  FFMA.SAT R2, R6, R11, 0.5 ;  /* 0x3f00000006027423 */ /* 0x004fc8000000200b */
[----:B------:R-:W-:-:S04]  /*01b0*/  FFMA.RM R8, R2, R15, 12582913 ;  /* 0x4b40000102087423 */ /* 0x000fc8000000400f */
[C---:B------:R-:W-:Y:S01]  /*01c0*/  FADD R3, R8.reuse, -12583039 ;  /* 0xcb40007f08037421 */ /* 0x040fe20000000000 */
[----:B------:R-:W-:-:S03]  /*01d0*/  SHF.L.U32 R8, R8, 0x17, RZ ;  /* 0x0000001708087819 */ /* 0x000fc600000006ff */
[C---:B------:R-:W-:Y:S02]  /*01e0*/  FFMA R11, R6.reuse, 1.4426950216293334961, -R3 ;  /* 0x3fb8aa3b060b7823 */ /* 0x040fe40000000803 */
[----:B------:R-:W0:Y:S02]  /*01f0*/  LDC.64 R2, c[0x0][0x3a0] ;  /* 0x0000e800ff027b82 */ /* 0x000e240000000a00 */
[----:B------:R-:W-:-:S06]  /*0200*/  FFMA R11, R6, 1.925963033500011079e-08, R11 ;  /* 0x32a57060060b7823 */ /* 0x000fcc000000000b */
[----:B------:R-:W1:Y:S01]  /*0210*/  MUFU.EX2 R11, R11 ;  /* 0x0000000b000b7308 */ /* 0x000e620000000800 */
[----:B0-----:R-:W-:-:S04]  /*0220*/  IMAD.WIDE R2, R0, 0x4, R2 ;  /* 0x0000000400027825 */ /* 0x001fc800078e0202 */
[----:B-1----:R-:W-:-:S04]  /*0230*/  FFMA R5, R8, -R11, 1 ;  /* 0x3f80000008057423 */ /* 0x002fc8000000080b */
[----:B------:R-:W-:-:S05]  /*0240*/  FMUL R5, R4, R5 ;  /* 0x0000000504057220 */ /* 0x000fca0000400000 */
[----:B------:R-:W-:Y:S01]  /*0250*/  STG.E desc[UR4][R2.64], R5 ;  /* 0x0000000502007986 */ /* 0x000fe2000c101904 */
[----:B------:R-:W-:Y:S05]  /*0260*/  EXIT ;  /* 0x000000000000794d */ /* 0x000fea0003800000 */
.L_x_192:
        /* <DEDUP_REMOVED lines=9> */
.L_x_223:


//--------------------- .text.kl_loss             --------------------------
	.section	.text.kl_loss,"ax",@progbits
	.align	128
        .global         kl_loss
        .type           kl_loss,@function
        .size           kl_loss,(.L_x_224 - kl_loss)
        .other          kl_loss,@"STO_CUDA_ENTRY STV_DEFAULT"
kl_loss:
.text.kl_loss:
        /* <DEDUP_REMOVED lines=14> */
[----:B0-----:R-:W-:-:S05]  /*00e0*/  IMAD.WIDE R8, R5, 0x4, R8 ;  /* 0x0000000405087825 */ /* 0x001fca00078e0208 */
[----:B-1----:R0:W3:Y:S01]  /*00f0*/  LDG.E R0, desc[UR4][R8.64] ;  /* 0x0000000408007981 */ /* 0x0020e2000c1e1900 */
[----:B--2---:R-:W-:-:S05]  /*0100*/  IMAD.WIDE R10, R5, 0x4, R10 ;  /* 0x00000004050a7825 */ /* 0x004fca00078e020a */
[----:B------:R-:W2:Y:S01]  /*0110*/  LDG.E R7, desc[UR4][R10.64] ;  /* 0x000000040a077981 */ /* 0x000ea2000c1e1900 */
[----:B------:R-:W-:Y:S01]  /*0120*/  HFMA2 R3, -RZ, RZ, 0.96630859375, -0.0022525787353515625 ;  /* 0x3bbb989dff037431 */ /* 0x000fe200000001ff */
[----:B------:R-:W-:Y:S01]  /*0130*/  MOV R13, 0x437c0000 ;  /* 0x437c0000000d7802 */ /* 0x000fe20000000f00 */
[----:B------:R-:W-:Y:S01]  /*0140*/  BSSY.RECONVERGENT B0, `(.L_x_193) ;  /* 0x000004c000007945 */ /* 0x000fe20003800200 */
[----:B0-----:R-:W-:Y:S02]  /*0150*/  HFMA2 R8, -RZ, RZ, 1.875, 0 ;  /* 0x3f800000ff087431 */ /* 0x001fe400000001ff */
[----:B---3--:R-:W-:-:S04]  /*0160*/  FFMA.SAT R4, R0, R3, 0.5 ;  /* 0x3f00000000047423 */ /* 0x008fc80000002003 */
[----:B------:R-:W-:-:S04]  /*0170*/  FFMA.RM R4, R4, R13, 12582913 ;  /* 0x4b40000104047423 */ /* 0x000fc8000000400d */
[----:B------:R-:W-:Y:S01]  /*0180*/  FADD R3, R4, -12583039 ;  /* 0xcb40007f04037421 */ /* 0x000fe20000000000 */
[----:B--2---:R-:W-:-:S03]  /*0190*/  FSETP.NEU.AND P0, PT, R7, 1, PT ;  /* 0x3f8000000700780b */ /* 0x004fc60003f0d000 */
[C---:B------:R-:W-:Y:S02]  /*01a0*/  FFMA R13, R0.reuse, 1.4426950216293334961, -R3 ;  /* 0x3fb8aa3b000d7823 */ /* 0x040fe40000000803 */
[----:B------:R-:W0:Y:S02]  /*01b0*/  LDC.64 R2, c[0x0][0x398] ;  /* 0x0000e600ff027b82 */ /* 0x000e240000000a00 */
[----:B------:R-:W-:-:S06]  /*01c0*/  FFMA R6, R0, 1.925963033500011079e-08, R13 ;  /* 0x32a5706000067823 */ /* 0x000fcc000000000d */
[----:B------:R-:W1:Y:S01]  /*01d0*/  MUFU.EX2 R6, R6 ;  /* 0x0000000600067308 */ /* 0x000e620000000800 */
[----:B------:R-:W-:Y:S05]  /*01e0*/  @!P0 BRA `(.L_x_194) ;  /* 0x0000000400048947 */ /* 0x000fea0003800000 */
[----:B------:R-:W-:-:S13]  /*01f0*/  FSETP.NAN.AND P0, PT, |R7|, |R7|, PT ;  /* 0x400000070700720b */ /* 0x000fda0003f08200 */
[----:B------:R-:W-:Y:S01]  /*0200*/  @P0 FADD R8, R7, 2 ;  /* 0x4000000007080421 */ /* 0x000fe20000000000 */
[----:B------:R-:W-:Y:S06]  /*0210*/  @P0 BRA `(.L_x_194) ;  /* 0x0000000000f80947 */ /* 0x000fec0003800000 */
[C---:B------:R-:W-:Y:S01]  /*0220*/  FMUL R8, |R7|.reuse, 16777216 ;  /* 0x4b80000007087820 */ /* 0x040fe20000400200 */
[C---:B------:R-:W-:Y:S02]  /*0230*/  FSETP.GEU.AND P0, PT, |R7|.reuse, 1.175494350822287508e-38, PT ;  /* 0x008000000700780b */ /* 0x040fe40003f0e200 */
[----:B------:R-:W-:Y:S02]  /*0240*/  MOV R16, 0x3a2c32e4 ;  /* 0x3a2c32e400107802 */ /* 0x000fe40000000f00 */
[----:B------:R-:W-:Y:S02]  /*0250*/  FSEL R8, R8, |R7|, !P0 ;  /* 0x4000000708087208 */ /* 0x000fe40004000000 */
[----:B------:R-:W-:Y:S02]  /*0260*/  FSEL R11, RZ, -24, P0 ;  /* 0xc1c00000ff0b7808 */ /* 0x000fe40000000000 */
[----:B------:R-:W-:Y:S02]  /*0270*/  IADD3 R9, PT, PT, R8, -0x3f3504f3, RZ ;  /* 0xc0cafb0d08097810 */ /* 0x000fe40007ffe0ff */
[----:B------:R-:W-:-:S02]  /*0280*/  FSETP.NEU.AND P0, PT, |R7|, +INF , PT ;  /* 0x7f8000000700780b */ /* 0x000fc40003f0d200 */
[----:B------:R-:W-:Y:S02]  /*0290*/  LOP3.LUT R9, R9, 0xff800000, RZ, 0xc0, !PT ;  /* 0xff80000009097812 */ /* 0x000fe400078ec0ff */
[----:B------:R-:W-:Y:S02]  /*02a0*/  FSETP.NEU.AND P0, PT, R7, RZ, P0 ;  /* 0x000000ff0700720b */ /* 0x000fe4000070d000 */
[----:B------:R-:W-:-:S05]  /*02b0*/  IADD3 R8, PT, PT, R8, -R9, RZ ;  /* 0x8000000908087210 */ /* 0x000fca0007ffe0ff */
[C---:B------:R-:W-:Y:S01]  /*02c0*/  FADD R13, R8.reuse, 1 ;  /* 0x3f800000080d7421 */ /* 0x040fe20000000000 */
[----:B------:R-:W-:Y:S01]  /*02d0*/  FADD R12, R8, -1 ;  /* 0xbf800000080c7421 */ /* 0x000fe20000000000 */
[----:B------:R-:W-:-:S03]  /*02e0*/  I2FP.F32.S32 R8, R9 ;  /* 0x0000000900087245 */ /* 0x000fc60000201400 */
[----:B------:R-:W-:Y:S01]  /*02f0*/  FADD R10, R12, R12 ;  /* 0x0000000c0c0a7221 */ /* 0x000fe20000000000 */
[----:B------:R-:W2:Y:S01]  /*0300*/  MUFU.RCP R13, R13 ;  /* 0x0000000d000d7308 */ /* 0x000ea20000001000 */
[----:B------:R-:W-:Y:S02]  /*0310*/  @!P0 FADD R7, R7, R7 ;  /* 0x0000000707078221 */ /* 0x000fe40000000000 */
[----:B--2---:R-:W-:Y:S01]  /*0320*/  FMUL R9, R13, R10 ;  /* 0x0000000a0d097220 */ /* 0x004fe20000400000 */
[----:B------:R-:W-:-:S03]  /*0330*/  FFMA R10, R8, 1.1920928955078125e-07, R11 ;  /* 0x34000000080a7823 */ /* 0x000fc6000000000b */
[----:B------:R-:W-:Y:S01]  /*0340*/  FADD R14, R12, -R9 ;  /* 0x800000090c0e7221 */ /* 0x000fe20000000000 */
[CC--:B------:R-:W-:Y:S01]  /*0350*/  FMUL R11, R9.reuse, R9.reuse ;  /* 0x00000009090b7220 */ /* 0x0c0fe20000400000 */
[----:B------:R-:W-:Y:S02]  /*0360*/  FFMA R8, R9, 1.4426950216293334961, R10 ;  /* 0x3fb8aa3b09087823 */ /* 0x000fe4000000000a */
[----:B------:R-:W-:Y:S01]  /*0370*/  FADD R15, R14, R14 ;  /* 0x0000000e0e0f7221 */ /* 0x000fe20000000000 */
[C---:B------:R-:W-:Y:S01]  /*0380*/  FFMA R14, R11.reuse, R16, 0.0032181653659790754318 ;  /* 0x3b52e7db0b0e7423 */ /* 0x040fe20000000010 */
[----:B------:R-:W-:Y:S02]  /*0390*/  FADD R10, R10, -R8 ;  /* 0x800000080a0a7221 */ /* 0x000fe40000000000 */
[----:B------:R-:W-:Y:S01]  /*03a0*/  FFMA R12, R12, -R9, R15 ;  /* 0x800000090c0c7223 */ /* 0x000fe2000000000f */
[----:B------:R-:W-:Y:S01]  /*03b0*/  FFMA R14, R11, R14, 0.018033718690276145935 ;  /* 0x3c93bb730b0e7423 */ /* 0x000fe2000000000e */
[----:B------:R-:W-:-:S02]  /*03c0*/  FFMA R15, R9, 1.4426950216293334961, R10 ;  /* 0x3fb8aa3b090f7823 */ /* 0x000fc4000000000a */
[----:B------:R-:W-:Y:S01]  /*03d0*/  FMUL R12, R13, R12 ;  /* 0x0000000c0d0c7220 */ /* 0x000fe20000400000 */
[----:B------:R-:W-:-:S03]  /*03e0*/  FFMA R14, R11, R14, 0.12022458761930465698 ;  /* 0x3df6384f0b0e7423 */ /* 0x000fc6000000000e */
[----:B------:R-:W-:Y:S01]  /*03f0*/  FFMA R10, R12, 1.4426950216293334961, R15 ;  /* 0x3fb8aa3b0c0a7823 */ /* 0x000fe2000000000f */
[----:B------:R-:W-:-:S03]  /*0400*/  FMUL R14, R11, R14 ;  /* 0x0000000e0b0e7220 */ /* 0x000fc60000400000 */
[----:B------:R-:W-:Y:S01]  /*0410*/  FFMA R13, R9, 1.9251366722983220825e-08, R10 ;  /* 0x32a55e34090d7823 */ /* 0x000fe2000000000a */
[----:B------:R-:W-:-:S04]  /*0420*/  FMUL R11, R14, 3 ;  /* 0x404000000e0b7820 */ /* 0x000fc80000400000 */
[----:B------:R-:W-:-:S04]  /*0430*/  FFMA R11, R12, R11, R13 ;  /* 0x0000000b0c0b7223 */ /* 0x000fc8000000000d */
[----:B------:R-:W-:-:S04]  /*0440*/  FFMA R11, R9, R14, R11 ;  /* 0x0000000e090b7223 */ /* 0x000fc8000000000b */
[----:B------:R-:W-:-:S04]  /*0450*/  FADD R9, R8, R11 ;  /* 0x0000000b08097221 */ /* 0x000fc80000000000 */
[----:B------:R-:W-:Y:S01]  /*0460*/  FMUL R10, R9, 2 ;  /* 0x40000000090a7820 */ /* 0x000fe20000400000 */
[----:B------:R-:W-:-:S03]  /*0470*/  FADD R8, -R8, R9 ;  /* 0x0000000908087221 */ /* 0x000fc60000000100 */
[----:B------:R-:W2:Y:S01]  /*0480*/  FRND R13, R10 ;  /* 0x0000000a000d7307 */ /* 0x000ea20000201000 */
[----:B------:R-:W-:Y:S01]  /*0490*/  FADD R8, R11, -R8 ;  /* 0x800000080b087221 */ /* 0x000fe20000000000 */
[----:B------:R-:W-:Y:S01]  /*04a0*/  FFMA R9, R9, 2, -R10 ;  /* 0x4000000009097823 */ /* 0x000fe2000000080a */
[----:B------:R-:W-:Y:S01]  /*04b0*/  HFMA2 R11, -RZ, RZ, 0.64013671875, -15.109375 ;  /* 0x391fcb8eff0b7431 */ /* 0x000fe200000001ff */
[----:B------:R-:W-:Y:S02]  /*04c0*/  FSETP.GT.AND P2, PT, |R10|, 152, PT ;  /* 0x431800000a00780b */ /* 0x000fe40003f44200 */
[----:B------:R-:W-:Y:S02]  /*04d0*/  FFMA R9, R8, 2, R9 ;  /* 0x4000000008097823 */ /* 0x000fe40000000009 */
[----:B------:R-:W3:Y:S01]  /*04e0*/  F2I.NTZ R12, R10 ;  /* 0x0000000a000c7305 */ /* 0x000ee20000203100 */
[----:B--2---:R-:W-:Y:S01]  /*04f0*/  FADD R8, R10, -R13 ;  /* 0x8000000d0a087221 */ /* 0x004fe20000000000 */
[----:B------:R-:W-:-:S03]  /*0500*/  FSETP.GT.AND P1, PT, R13, RZ, PT ;  /* 0x000000ff0d00720b */ /* 0x000fc60003f24000 */
[----:B------:R-:W-:-:S04]  /*0510*/  FADD R8, R8, R9 ;  /* 0x0000000908087221 */ /* 0x000fc80000000000 */
[----:B------:R-:W-:-:S04]  /*0520*/  FFMA R9, R8, R11, 0.0013391353422775864601 ;  /* 0x3aaf85ed08097423 */ /* 0x000fc8000000000b */
[----:B------:R-:W-:-:S04]  /*0530*/  FFMA R9, R8, R9, 0.0096188392490148544312 ;  /* 0x3c1d985608097423 */ /* 0x000fc80000000009 */
[----:B------:R-:W-:-:S04]  /*0540*/  FFMA R9, R8, R9, 0.055503588169813156128 ;  /* 0x3d6357bb08097423 */ /* 0x000fc80000000009 */
[----:B------:R-:W-:Y:S01]  /*0550*/  FFMA R11, R8, R9, 0.24022644758224487305 ;  /* 0x3e75fdec080b7423 */ /* 0x000fe20000000009 */
[----:B------:R-:W-:Y:S02]  /*0560*/  SEL R9, RZ, 0x83000000, P1 ;  /* 0x83000000ff097807 */ /* 0x000fe40000800000 */
[----:B------:R-:W-:Y:S01]  /*0570*/  FSETP.GEU.AND P1, PT, R10, RZ, PT ;  /* 0x000000ff0a00720b */ /* 0x000fe20003f2e000 */
[----:B------:R-:W-:Y:S01]  /*0580*/  FFMA R13, R8, R11, 0.69314718246459960938 ;  /* 0x3f317218080d7423 */ /* 0x000fe2000000000b */
[----:B------:R-:W-:Y:S02]  /*0590*/  IADD3 R11, PT, PT, R9, 0x7f000000, RZ ;  /* 0x7f000000090b7810 */ /* 0x000fe40007ffe0ff */
[----:B---3--:R-:W-:Y:S01]  /*05a0*/  LEA R12, R12, -R9, 0x17 ;  /* 0x800000090c0c7211 */ /* 0x008fe200078eb8ff */
[----:B------:R-:W-:Y:S01]  /*05b0*/  FFMA R10, R8, R13, 1 ;  /* 0x3f800000080a7423 */ /* 0x000fe2000000000d */
[----:B------:R-:W-:-:S03]  /*05c0*/  FSEL R8, RZ, +INF , !P1 ;  /* 0x7f800000ff087808 */ /* 0x000fc60004800000 */
[----:B------:R-:W-:-:S04]  /*05d0*/  FMUL R11, R11, R10 ;  /* 0x0000000a0b0b7220 */ /* 0x000fc80000400000 */
[----:B------:R-:W-:Y:S01]  /*05e0*/  @!P2 FMUL R8, R12, R11 ;  /* 0x0000000b0c08a220 */ /* 0x000fe20000400000 */
[----:B------:R-:W-:-:S07]  /*05f0*/  @!P0 LOP3.LUT R8, R7, 0x7fffffff, RZ, 0xc0, !PT ;  /* 0x7fffffff07088812 */ /* 0x000fce00078ec0ff */
.L_x_194:
[----:B------:R-:W-:Y:S05]  /*0600*/  BSYNC.RECONVERGENT B0 ;  /* 0x0000000000007941 */ /* 0x000fea0003800200 */
.L_x_193:
[----:B------:R-:W2:Y:S01]  /*0610*/  LDCU UR6, c[0x0][0x390] ;  /* 0x00007200ff0677ac */ /* 0x000ea20008000800 */
[----:B------:R-:W-:Y:S01]  /*0620*/  FADD R7, R0, 1 ;  /* 0x3f80000000077421 */ /* 0x000fe20000000000 */
[----:B------:R-:W-:Y:S01]  /*0630*/  SHF.L.U32 R4, R4, 0x17, RZ ;  /* 0x0000001704047819 */ /* 0x000fe200000006ff */
[----:B0-----:R-:W-:-:S04]  /*0640*/  IMAD.WIDE R2, R5, 0x4, R2 ;  /* 0x0000000405027825 */ /* 0x001fc800078e0202 */
[----:B------:R-:W-:-:S04]  /*0650*/  FADD R7, R7, -R8 ;  /* 0x8000000807077221 */ /* 0x000fc80000000000 */
[----:B-1----:R-:W-:-:S04]  /*0660*/  FFMA R4, R4, -R6, R7 ;  /* 0x8000000604047223 */ /* 0x002fc80000000007 */
[----:B------:R-:W-:-:S04]  /*0670*/  FMUL R4, R4, -0.5 ;  /* 0xbf00000004047820 */ /* 0x000fc80000400000 */
[----:B--2---:R-:W-:-:S05]  /*0680*/  FMUL R5, R4, UR6 ;  /* 0x0000000604057c20 */ /* 0x004fca0008400000 */
[----:B------:R-:W-:Y:S01]  /*0690*/  STG.E desc[UR4][R2.64], R5 ;  /* 0x0000000502007986 */ /* 0x000fe2000c101904 */
[----:B------:R-:W-:Y:S05]  /*06a0*/  EXIT ;  /* 0x000000000000794d */ /* 0x000fea0003800000 */
.L_x_195:
        /* <DEDUP_REMOVED lines=13> */
.L_x_224:


//--------------------- .text.reparameterize_backward --------------------------
	.section	.text.reparameterize_backward,"ax",@progbits
	.align	128
        .global         reparameterize_backward
        .type           reparameterize_backward,@function
        .size           reparameterize_backward,(.L_x_225 - reparameterize_backward)
        .other          reparameterize_backward,@"STO_CUDA_ENTRY STV_DEFAULT"
reparameterize_backward:
.text.reparameterize_backward:
        /* <DEDUP_REMOVED lines=14> */
[----:B------:R-:W3:Y:S01]  /*00e0*/  LDC.64 R2, c[0x0][0x3a0] ;  /* 0x0000e800ff027b82 */ /* 0x000ee20000000a00 */
[----:B0-----:R-:W-:-:S07]  /*00f0*/  IMAD.WIDE R8, R0, 0x4, R8 ;  /* 0x0000000400087825 */ /* 0x001fce00078e0208 */
[----:B------:R-:W0:Y:S01]  /*0100*/  LDC.64 R4, c[0x0][0x388] ;  /* 0x0000e200ff047b82 */ /* 0x000e220000000a00 */
[----:B-1----:R-:W4:Y:S01]  /*0110*/  LDG.E R8, desc[UR4][R8.64] ;  /* 0x0000000408087981 */ /* 0x002f22000c1e1900 */
[----:B--2---:R-:W-:-:S05]  /*0120*/  IMAD.WIDE R6, R0, 0x4, R6 ;  /* 0x0000000400067825 */ /* 0x004fca00078e0206 */
[----:B------:R1:W2:Y:S01]  /*0130*/  LDG.E R11, desc[UR4][R6.64] ;  /* 0x00000004060b7981 */ /* 0x0002a2000c1e1900 */
[----:B---3--:R-:W-:-:S05]  /*0140*/  IMAD.WIDE R2, R0, 0x4, R2 ;  /* 0x0000000400027825 */ /* 0x008fca00078e0202 */
[----:B------:R-:W2:Y:S01]  /*0150*/  LDG.E R10, desc[UR4][R2.64] ;  /* 0x00000004020a7981 */ /* 0x000ea2000c1e1900 */
[----:B------:R-:W-:Y:S01]  /*0160*/  HFMA2 R13, -RZ, RZ, 0.96630859375, -0.0022525787353515625 ;  /* 0x3bbb989dff0d7431 */ /* 0x000fe200000001ff */
[----:B------:R-:W-:Y:S01]  /*0170*/  MOV R14, 0x437c0000 ;  /* 0x437c0000000e7802 */ /* 0x000fe20000000f00 */
[----:B-1----:R-:W1:Y:S01]  /*0180*/  LDC.64 R6, c[0x0][0x380] ;  /* 0x0000e000ff067b82 */ /* 0x002e620000000a00 */
[----:B0-----:R-:W-:-:S05]  /*0190*/  IMAD.WIDE R4, R0, 0x4, R4 ;  /* 0x0000000400047825 */ /* 0x001fca00078e0204 */
[----:B------:R-:W3:Y:S01]  /*01a0*/  LDG.E R12, desc[UR4][R4.64] ;  /* 0x00000004040c7981 */ /* 0x000ee2000c1e1900 */
[----:B-1----:R-:W-:-:S04]  /*01b0*/  IMAD.WIDE R6, R0, 0x4, R6 ;  /* 0x0000000400067825 */ /* 0x002fc800078e0206 */
[----:B----4-:R-:W-:-:S04]  /*01c0*/  FMUL R8, R8, 0.5 ;  /* 0x3f00000008087820 */ /* 0x010fc80000400000 */
[----:B------:R-:W-:-:S04]  /*01d0*/  FFMA.SAT R9, R8, R13, 0.5 ;  /* 0x3f00000008097423 */ /* 0x000fc8000000200d */
[----:B------:R-:W-:-:S04]  /*01e0*/  FFMA.RM R9, R9, R14, 12582913 ;  /* 0x4b40000109097423 */ /* 0x000fc8000000400e */
[----:B------:R-:W-:-:S04]  /*01f0*/  FADD R13, R9, -12583039 ;  /* 0xcb40007f090d7421 */ /* 0x000fc80000000000 */
[----:B------:R-:W-:-:S04]  /*0200*/  FFMA R13, R8, 1.4426950216293334961, -R13 ;  /* 0x3fb8aa3b080d7823 */ /* 0x000fc8000000080d */
[----:B------:R-:W-:-:S04]  /*0210*/  FFMA R13, R8, 1.925963033500011079e-08, R13 ;  /* 0x32a57060080d7823 */ /* 0x000fc8000000000d */
[----:B------:R-:W0:Y:S01]  /*0220*/  MUFU.EX2 R8, R13 ;  /* 0x0000000d00087308 */ /* 0x000e220000000800 */
[----:B------:R-:W-:Y:S01]  /*0230*/  SHF.L.U32 R9, R9, 0x17, RZ ;  /* 0x0000001709097819 */ /* 0x000fe200000006ff */
[----:B--2---:R-:W-:-:S04]  /*0240*/  FMUL R10, R10, R11 ;  /* 0x0000000b0a0a7220 */ /* 0x004fc80000400000 */
[----:B0-----:R-:W-:-:S04]  /*0250*/  FMUL R9, R9, R8 ;  /* 0x0000000809097220 */ /* 0x001fc80000400000 */
[----:B------:R-:W-:-:S04]  /*0260*/  FMUL R9, R10, R9 ;  /* 0x000000090a097220 */ /* 0x000fc80000400000 */
[----:B---3--:R-:W-:-:S05]  /*0270*/  FFMA R9, R9, 0.5, R12 ;  /* 0x3f00000009097823 */ /* 0x008fca000000000c */
[----:B------:R-:W-:Y:S04]  /*0280*/  STG.E desc[UR4][R4.64], R9 ;  /* 0x0000000904007986 */ /* 0x000fe8000c101904 */
[----:B------:R-:W2:Y:S04]  /*0290*/  LDG.E R2, desc[UR4][R2.64] ;  /* 0x0000000402027981 */ /* 0x000ea8000c1e1900 */
[----:B------:R-:W2:Y:S02]  /*02a0*/  LDG.E R11, desc[UR4][R6.64] ;  /* 0x00000004060b7981 */ /* 0x000ea4000c1e1900 */
[----:B--2---:R-:W-:-:S05]  /*02b0*/  FADD R11, R2, R11 ;  /* 0x0000000b020b7221 */ /* 0x004fca0000000000 */
[----:B------:R-:W-:Y:S01]  /*02c0*/  STG.E desc[UR4][R6.64], R11 ;  /* 0x0000000b06007986 */ /* 0x000fe2000c101904 */
[----:B------:R-:W-:Y:S05]  /*02d0*/  EXIT ;  /* 0x000000000000794d */ /* 0x000fea0003800000 */
.L_x_196:
        /* <DEDUP_REMOVED lines=10> */
.L_x_225:


//--------------------- .text.reparameterize_forward --------------------------
	.section	.text.reparameterize_forward,"ax",@progbits
	.align	128
        .global         reparameterize_forward
        .type           reparameterize_forward,@function
        .size           reparameterize_forward,(.L_x_226 - reparameterize_forward)
        .other          reparameterize_forward,@"STO_CUDA_ENTRY STV_DEFAULT"
reparameterize_forward:
.text.reparameterize_forward:
        /* <DEDUP_REMOVED lines=15> */
[----:B0-----:R-:W-:-:S06]  /*00f0*/  IMAD.WIDE R4, R9, 0x4, R4 ;  /* 0x0000000409047825 */ /* 0x001fcc00078e0204 */
[----:B-1----:R-:W4:Y:S01]  /*0100*/  LDG.E R4, desc[UR4][R4.64] ;  /* 0x0000000404047981 */ /* 0x002f22000c1e1900 */
[----:B--2---:R-:W-:-:S05]  /*0110*/  IMAD.WIDE R2, R9, 0x4, R2 ;  /* 0x0000000409027825 */ /* 0x004fca00078e0202 */
[----:B------:R0:W2:Y:S01]  /*0120*/  LDG.E R0, desc[UR4][R2.64] ;  /* 0x0000000402007981 */ /* 0x0000a2000c1e1900 */
[----:B---3--:R-:W-:-:S05]  /*0130*/  IMAD.WIDE R6, R9, 0x4, R6 ;  /* 0x0000000409067825 */ /* 0x008fca00078e0206 */
[----:B------:R1:W2:Y:S01]  /*0140*/  LDG.E R11, desc[UR4][R6.64] ;  /* 0x00000004060b7981 */ /* 0x0002a2000c1e1900 */
[----:B------:R-:W-:Y:S01]  /*0150*/  HFMA2 R13, -RZ, RZ, 0.96630859375, -0.0022525787353515625 ;  /* 0x3bbb989dff0d7431 */ /* 0x000fe200000001ff */
[----:B------:R-:W-:Y:S01]  /*0160*/  MOV R15, 0x437c0000 ;  /* 0x437c0000000f7802 */ /* 0x000fe20000000f00 */
[----:B----4-:R-:W-:-:S04]  /*0170*/  FMUL R8, R4, 0.5 ;  /* 0x3f00000004087820 */ /* 0x010fc80000400000 */
[----:B------:R-:W-:-:S04]  /*0180*/  FFMA.SAT R10, R8, R13, 0.5 ;  /* 0x3f000000080a7423 */ /* 0x000fc8000000200d */
[----:B------:R-:W-:-:S04]  /*0190*/  FFMA.RM R10, R10, R15, 12582913 ;  /* 0x4b4000010a0a7423 */ /* 0x000fc8000000400f */
[----:B------:R-:W-:-:S04]  /*01a0*/  FADD R5, R10, -12583039 ;  /* 0xcb40007f0a057421 */ /* 0x000fc80000000000 */
[----:B------:R-:W-:-:S04]  /*01b0*/  FFMA R5, R8, 1.4426950216293334961, -R5 ;  /* 0x3fb8aa3b08057823 */ /* 0x000fc80000000805 */
[----:B------:R-:W-:Y:S02]  /*01c0*/  FFMA R8, R8, 1.925963033500011079e-08, R5 ;  /* 0x32a5706008087823 */ /* 0x000fe40000000005 */
[----:B------:R-:W3:Y:S02]  /*01d0*/  LDC.64 R4, c[0x0][0x398] ;  /* 0x0000e600ff047b82 */ /* 0x000ee40000000a00 */
[----:B0-----:R-:W1:Y:S01]  /*01e0*/  MUFU.EX2 R3, R8 ;  /* 0x0000000800037308 */ /* 0x001e620000000800 */
[----:B------:R-:W-:-:S05]  /*01f0*/  SHF.L.U32 R10, R10, 0x17, RZ ;  /* 0x000000170a0a7819 */ /* 0x000fca00000006ff */
[----:B-1----:R-:W-:-:S04]  /*0200*/  FMUL R7, R10, R3 ;  /* 0x000000030a077220 */ /* 0x002fc80000400000 */
[----:B--2---:R-:W-:Y:S01]  /*0210*/  FFMA R7, R0, R7, R11 ;  /* 0x0000000700077223 */ /* 0x004fe2000000000b */
[----:B---3--:R-:W-:-:S05]  /*0220*/  IMAD.WIDE R2, R9, 0x4, R4 ;  /* 0x0000000409027825 */ /* 0x008fca00078e0204 */
[----:B------:R-:W-:Y:S01]  /*0230*/  STG.E desc[UR4][R2.64], R7 ;  /* 0x0000000702007986 */ /* 0x000fe2000c101904 */
[----:B------:R-:W-:Y:S05]  /*0240*/  EXIT ;  /* 0x000000000000794d */ /* 0x000fea0003800000 */
.L_x_197:
        /* <DEDUP_REMOVED lines=11> */
.L_x_226:


//--------------------- .nv.shared.update_emb_weight --------------------------
	.section	.nv.shared.update_emb_weight,"aw",@nobits
	.sectionflags	@""
	.align	16
	.zero		1024


//--------------------- .nv.shared.reserved.0     --------------------------
	.section	.nv.shared.reserved.0,"aw",@nobits
	.weak		__nv_reservedSMEM_offset_0_alias
	.size		__nv_reservedSMEM_offset_0_alias, 0, 64
	.other		__nv_reservedSMEM_offset_0_alias,@"STO_CUDA_RESERVED_SHARED STV_DEFAULT"
__nv_reservedSMEM_offset_0_alias:
	.zero		0
	.zero		64


//--------------------- .nv.shared.move_ema_count2 --------------------------
	.section	.nv.shared.move_ema_count2,"aw",@nobits
	.sectionflags	@""
	.align	16
	.zero		1024


//--------------------- .nv.shared.move_ema_count --------------------------
	.section	.nv.shared.move_ema_count,"aw",@nobits
	.sectionflags	@""
	.align	16
	.zero		1024


//--------------------- .nv.shared.ema_count      --------------------------
	.section	.nv.shared.ema_count,"aw",@nobits
	.sectionflags	@""
	.align	16
	.zero		1024


//--------------------- .nv.shared.mse_sum_only_c_loss_back --------------------------
	.section	.nv.shared.mse_sum_only_c_loss_back,"aw",@nobits
	.sectionflags	@""
	.align	16
	.zero		1024


//--------------------- .nv.shared.mse_sum_only_c_loss_kernel --------------------------
	.section	.nv.shared.mse_sum_only_c_loss_kernel,"aw",@nobits
	.sectionflags	@""
	.align	16
	.zero		1024


//--------------------- .nv.shared.mse_sum_loss_back --------------------------
	.section	.nv.shared.mse_sum_loss_back,"aw",@nobits
	.sectionflags	@""
	.align	16
	.zero		1024


//--------------------- .nv.shared.mse_sum_loss_kernel --------------------------
	.section	.nv.shared.mse_sum_loss_kernel,"aw",@nobits
	.sectionflags	@""
	.align	16
	.zero		1024


//--------------------- .nv.shared.mse_loss_back  --------------------------
	.section	.nv.shared.mse_loss_back,"aw",@nobits
	.sectionflags	@""
	.align	16
	.zero		1024


//--------------------- .nv.shared.mse_loss_kernel_only_c --------------------------
	.section	.nv.shared.mse_loss_kernel_only_c,"aw",@nobits
	.sectionflags	@""
	.align	16
	.zero		1024


//--------------------- .nv.shared.mse_loss_kernel --------------------------
	.section	.nv.shared.mse_loss_kernel,"aw",@nobits
	.sectionflags	@""
	.align	16
	.zero		1024


//--------------------- .nv.shared.mean_kernel    --------------------------
	.section	.nv.shared.mean_kernel,"aw",@nobits
	.sectionflags	@""
	.align	16
	.zero		1024


//--------------------- .nv.shared.argmin         --------------------------
	.section	.nv.shared.argmin,"aw",@nobits
	.sectionflags	@""
	.align	16
	.zero		1024


//--------------------- .nv.shared.calcDistKernel --------------------------
	.section	.nv.shared.calcDistKernel,"aw",@nobits
	.sectionflags	@""
	.align	16
	.zero		1024


//--------------------- .nv.shared.CdistP         --------------------------
	.section	.nv.shared.CdistP,"aw",@nobits
	.sectionflags	@""
	.align	16
.nv.shared.CdistP:
	.zero		2048


//--------------------- .nv.shared.kl_loss_back   --------------------------
	.section	.nv.shared.kl_loss_back,"aw",@nobits
	.sectionflags	@""
	.align	16
	.zero		1024


//--------------------- .nv.shared.kl_loss        --------------------------
	.section	.nv.shared.kl_loss,"aw",@nobits
	.sectionflags	@""
	.align	16
	.zero		1024


//--------------------- .nv.shared.reparameterize_backward --------------------------
	.section	.nv.shared.reparameterize_backward,"aw",@nobits
	.sectionflags	@""
	.align	16
	.zero		1024


//--------------------- .nv.shared.reparameterize_forward --------------------------
	.section	.nv.shared.reparameterize_forward,"aw",@nobits
	.sectionflags	@""
	.align	16
	.zero		1024


//--------------------- .nv.constant0.update_emb_weight --------------------------
	.section	.nv.constant0.update_emb_weight,"a",@progbits
	.sectionflags	@""
	.align	4
.nv.constant0.update_emb_weight:
	.zero		940


//--------------------- .nv.constant0.move_ema_count2 --------------------------
	.section	.nv.constant0.move_ema_count2,"a",@progbits
	.sectionflags	@""
	.align	4
.nv.constant0.move_ema_count2:
	.zero		924


//--------------------- .nv.constant0.move_ema_count --------------------------
	.section	.nv.constant0.move_ema_count,"a",@progbits
	.sectionflags	@""
	.align	4
.nv.constant0.move_ema_count:
	.zero		920


//--------------------- .nv.constant0.ema_count   --------------------------
	.section	.nv.constant0.ema_count,"a",@progbits
	.sectionflags	@""
	.align	4
.nv.constant0.ema_count:
	.zero		920


//--------------------- .nv.constant0.mse_sum_only_c_loss_back --------------------------
	.section	.nv.constant0.mse_sum_only_c_loss_back,"a",@progbits
	.sectionflags	@""
	.align	4
.nv.constant0.mse_sum_only_c_loss_back:
	.zero		932


//--------------------- .nv.constant0.mse_sum_only_c_loss_kernel --------------------------
	.section	.nv.constant0.mse_sum_only_c_loss_kernel,"a",@progbits
	.sectionflags	@""
	.align	4
.nv.constant0.mse_sum_only_c_loss_kernel:
	.zero		928


//--------------------- .nv.constant0.mse_sum_loss_back --------------------------
	.section	.nv.constant0.mse_sum_loss_back,"a",@progbits
	.sectionflags	@""
	.align	4
.nv.constant0.mse_sum_loss_back:
	.zero		940


//--------------------- .nv.constant0.mse_sum_loss_kernel --------------------------
	.section	.nv.constant0.mse_sum_loss_kernel,"a",@progbits
	.sectionflags	@""
	.align	4
.nv.constant0.mse_sum_loss_kernel:
	.zero		928


//--------------------- .nv.constant0.mse_loss_back --------------------------
	.section	.nv.constant0.mse_loss_back,"a",@progbits
	.sectionflags	@""
	.align	4
.nv.constant0.mse_loss_back:
	.zero		940


//--------------------- .nv.constant0.mse_loss_kernel_only_c --------------------------
	.section	.nv.constant0.mse_loss_kernel_only_c,"a",@progbits
	.sectionflags	@""
	.align	4
.nv.constant0.mse_loss_kernel_only_c:
	.zero		928


//--------------------- .nv.constant0.mse_loss_kernel --------------------------
	.section	.nv.constant0.mse_loss_kernel,"a",@progbits
	.sectionflags	@""
	.align	4
.nv.constant0.mse_loss_kernel:
	.zero		928


//--------------------- .nv.constant0.mean_kernel --------------------------
	.section	.nv.constant0.mean_kernel,"a",@progbits
	.sectionflags	@""
	.align	4
.nv.constant0.mean_kernel:
	.zero		916


//--------------------- .nv.constant0.argmin      --------------------------
	.section	.nv.constant0.argmin,"a",@progbits
	.sectionflags	@""
	.align	4
.nv.constant0.argmin:
	.zero		920


//--------------------- .nv.constant0.calcDistKernel --------------------------
	.section	.nv.constant0.calcDistKernel,"a",@progbits
	.sectionflags	@""
	.align	4
.nv.constant0.calcDistKernel:
	.zero		932


//--------------------- .nv.constant0.CdistP      --------------------------
	.section	.nv.constant0.CdistP,"a",@progbits
	.sectionflags	@""
	.align	4
.nv.constant0.CdistP:
	.zero		968


//--------------------- .nv.constant0.kl_loss_back --------------------------
	.section	.nv.constant0.kl_loss_back,"a",@progbits
	.sectionflags	@""
	.align	4
.nv.constant0.kl_loss_back:
	.zero		944


//--------------------- .nv.constant0.kl_loss     --------------------------
	.section	.nv.constant0.kl_loss,"a",@progbits
	.sectionflags	@""
	.align	4
.nv.constant0.kl_loss:
	.zero		932


//--------------------- .nv.constant0.reparameterize_backward --------------------------
	.section	.nv.constant0.reparameterize_backward,"a",@progbits
	.sectionflags	@""
	.align	4
.nv.constant0.reparameterize_backward:
	.zero		940


//--------------------- .nv.constant0.reparameterize_forward --------------------------
	.section	.nv.constant0.reparameterize_forward,"a",@progbits
	.sectionflags	@""
	.align	4
.nv.constant0.reparameterize_forward:
	.zero		932


//--------------------- SYMBOLS --------------------------

	.type		.nv.reservedSmem.offset0,@object
	.size		.nv.reservedSmem.offset0,0x4
	.type		.nv.reservedSmem.cap,@object
	.size		.nv.reservedSmem.cap,0x4
